	.target	sm_100a

	.elftype	@"ET_EXEC"


//--------------------- .note.nv.tkinfo           --------------------------
	.section	.note.nv.tkinfo,"",@"SHT_NOTE"
	.sectionflags	@"SHF_NOTE_NV_TKINFO"
	.tkinfo
        /*0018*/ 	.word	0x00000002
        /*0030*/ 	.string	""
        /*0030*/ 	.string	"ptxas"
        /*0030*/ 	.string	"Cuda compilation tools, release 13.0, V13.0.88"
        /*0030*/ 	.string	"Build cuda_13.0.r13.0/compiler.36424714_0"
        /*0030*/ 	.string	"-arch sm_100a -m 64 "



//--------------------- .note.nv.cuinfo           --------------------------
	.section	.note.nv.cuinfo,"",@"SHT_NOTE"
	.sectionflags	@"SHF_NOTE_NV_CUINFO"
        /*0018*/ 	.short	0x0002
        /*001a*/ 	.short	0x0064
        /*001c*/ 	.short	0x0082
	.zero		2


//--------------------- .nv.info                  --------------------------
	.section	.nv.info,"",@"SHT_CUDA_INFO"
	.align	4


	//----- nvinfo : EIATTR_REGCOUNT
	.align		4
        /*0000*/ 	.byte	0x04, 0x2f
        /*0002*/ 	.short	(.L_34 - .L_33)
	.align		4
.L_33:
        /*0004*/ 	.word	index@(_ZN7cutlass13device_kernelINS_4fmha6kernel36Sm100FmhaFwdKernelTmaWarpspecializedIN4cute5tupleIJiiiNS5_IJNS5_IJiiEEEiEEEEEENS1_10collective38Sm100FmhaFwdMainloopTmaWarpspecializedINS_6half_tEffNS5_IJNS4_1CILi256EEENSC_ILi64EEESD_EEENS5_IJiNSC_ILi1EEES7_EEENS5_IJiSG_NS5_IJNS5_IJNSC_ILi0EEEiEEEiEEEEEESL_NS9_6NoMaskENS5_IJNSC_ILi2EEESG_SG_EEENSC_ILb0EEEEENS9_38Sm100FmhaFwdEpilogueTmaWarpspecializedISB_fNS5_IJNSC_ILi128EEESD_SE_EEESH_NS5_IJSG_S7_EEESP_EENS2_23PersistentTileSchedulerENS2_41Sm100FmhaCtxKernelWarpspecializedScheduleEEEEEvNT_6ParamsE)
        /*0008*/ 	.word	0x00000080


	//----- nvinfo : EIATTR_FRAME_SIZE
	.align		4
.L_34:
        /*000c*/ 	.byte	0x04, 0x11
        /*000e*/ 	.short	(.L_36 - .L_35)
	.align		4
.L_35:
        /*0010*/ 	.word	index@($__internal_3_$__cuda_sm3x_div_rn_noftz_f32_slowpath)
        /*0014*/ 	.word	0x000000a8


	//----- nvinfo : EIATTR_FRAME_SIZE
	.align		4
.L_36:
        /*0018*/ 	.byte	0x04, 0x11
        /*001a*/ 	.short	(.L_38 - .L_37)
	.align		4
.L_37:
        /*001c*/ 	.word	index@($__internal_2_$__cuda_sm10x_tcgen05_guardrail_trap_unallocated_columns_being_dealloced)
        /*0020*/ 	.word	0x000000a8


	//----- nvinfo : EIATTR_FRAME_SIZE
	.align		4
.L_38:
        /*0024*/ 	.byte	0x04, 0x11
        /*0026*/ 	.short	(.L_40 - .L_39)
	.align		4
.L_39:
        /*0028*/ 	.word	index@($__internal_1_$__cuda_sm10x_tcgen05_guardrail_trap_phase_invalid_during_alloc)
        /*002c*/ 	.word	0x000000a8


	//----- nvinfo : EIATTR_FRAME_SIZE
	.align		4
.L_40:
        /*0030*/ 	.byte	0x04, 0x11
        /*0032*/ 	.short	(.L_42 - .L_41)
	.align		4
.L_41:
        /*0034*/ 	.word	index@($__internal_0_$__cuda_sm10x_tcgen05_guardrail_trap_col_being_dealloced_not_returned_by_alloc)
        /*0038*/ 	.word	0x000000a8


	//----- nvinfo : EIATTR_FRAME_SIZE
	.align		4
.L_42:
        /*003c*/ 	.byte	0x04, 0x11
        /*003e*/ 	.short	(.L_44 - .L_43)
	.align		4
.L_43:
        /*0040*/ 	.word	index@(_ZN7cutlass13device_kernelINS_4fmha6kernel36Sm100FmhaFwdKernelTmaWarpspecializedIN4cute5tupleIJiiiNS5_IJNS5_IJiiEEEiEEEEEENS1_10collective38Sm100FmhaFwdMainloopTmaWarpspecializedINS_6half_tEffNS5_IJNS4_1CILi256EEENSC_ILi64EEESD_EEENS5_IJiNSC_ILi1EEES7_EEENS5_IJiSG_NS5_IJNS5_IJNSC_ILi0EEEiEEEiEEEEEESL_NS9_6NoMaskENS5_IJNSC_ILi2EEESG_SG_EEENSC_ILb0EEEEENS9_38Sm100FmhaFwdEpilogueTmaWarpspecializedISB_fNS5_IJNSC_ILi128EEESD_SE_EEESH_NS5_IJSG_S7_EEESP_EENS2_23PersistentTileSchedulerENS2_41Sm100FmhaCtxKernelWarpspecializedScheduleEEEEEvNT_6ParamsE)
        /*0044*/ 	.word	0x000000a8


	//----- nvinfo : EIATTR_MIN_STACK_SIZE
	.align		4
.L_44:
        /*0048*/ 	.byte	0x04, 0x12
        /*004a*/ 	.short	(.L_46 - .L_45)
	.align		4
.L_45:
        /*004c*/ 	.word	index@(_ZN7cutlass13device_kernelINS_4fmha6kernel36Sm100FmhaFwdKernelTmaWarpspecializedIN4cute5tupleIJiiiNS5_IJNS5_IJiiEEEiEEEEEENS1_10collective38Sm100FmhaFwdMainloopTmaWarpspecializedINS_6half_tEffNS5_IJNS4_1CILi256EEENSC_ILi64EEESD_EEENS5_IJiNSC_ILi1EEES7_EEENS5_IJiSG_NS5_IJNS5_IJNSC_ILi0EEEiEEEiEEEEEESL_NS9_6NoMaskENS5_IJNSC_ILi2EEESG_SG_EEENSC_ILb0EEEEENS9_38Sm100FmhaFwdEpilogueTmaWarpspecializedISB_fNS5_IJNSC_ILi128EEESD_SE_EEESH_NS5_IJSG_S7_EEESP_EENS2_23PersistentTileSchedulerENS2_41Sm100FmhaCtxKernelWarpspecializedScheduleEEEEEvNT_6ParamsE)
        /*0050*/ 	.word	0x000000a8
.L_46:


//--------------------- .nv.compat                --------------------------
	.section	.nv.compat,"",@"SHT_CUDA_COMPAT_INFO"
	.align	4
        /*0000*/ 	.byte	0x02, 0x09, 0x01, 0x00, 0x02, 0x02, 0x02, 0x00, 0x02, 0x05, 0x05, 0x00, 0x03, 0x07, 0x01, 0x01
        /*0010*/ 	.byte	0x02, 0x03, 0x01, 0x00, 0x02, 0x06, 0x01, 0x00, 0x04, 0x0b, 0x08, 0x00, 0x01, 0x00, 0x00, 0x00
        /*0020*/ 	.byte	0x00, 0x00, 0x00, 0x00


//--------------------- .nv.info._ZN7cutlass13device_kernelINS_4fmha6kernel36Sm100FmhaFwdKernelTmaWarpspecializedIN4cute5tupleIJiiiNS5_IJNS5_IJiiEEEiEEEEEENS1_10collective38Sm100FmhaFwdMainloopTmaWarpspecializedINS_6half_tEffNS5_IJNS4_1CILi256EEENSC_ILi64EEESD_EEENS5_IJiNSC_ILi1EEES7_EEENS5_IJiSG_NS5_IJNS5_IJNSC_ILi0EEEiEEEiEEEEEESL_NS9_6NoMaskENS5_IJNSC_ILi2EEESG_SG_EEENSC_ILb0EEEEENS9_38Sm100FmhaFwdEpilogueTmaWarpspecializedISB_fNS5_IJNSC_ILi128EEESD_SE_EEESH_NS5_IJSG_S7_EEESP_EENS2_23PersistentTileSchedulerENS2_41Sm100FmhaCtxKernelWarpspecializedScheduleEEEEEvNT_6ParamsE --------------------------
	.section	.nv.info._ZN7cutlass13device_kernelINS_4fmha6kernel36Sm100FmhaFwdKernelTmaWarpspecializedIN4cute5tupleIJiiiNS5_IJNS5_IJiiEEEiEEEEEENS1_10collective38Sm100FmhaFwdMainloopTmaWarpspecializedINS_6half_tEffNS5_IJNS4_1CILi256EEENSC_ILi64EEESD_EEENS5_IJiNSC_ILi1EEES7_EEENS5_IJiSG_NS5_IJNS5_IJNSC_ILi0EEEiEEEiEEEEEESL_NS9_6NoMaskENS5_IJNSC_ILi2EEESG_SG_EEENSC_ILb0EEEEENS9_38Sm100FmhaFwdEpilogueTmaWarpspecializedISB_fNS5_IJNSC_ILi128EEESD_SE_EEESH_NS5_IJSG_S7_EEESP_EENS2_23PersistentTileSchedulerENS2_41Sm100FmhaCtxKernelWarpspecializedScheduleEEEEEvNT_6ParamsE,"",@"SHT_CUDA_INFO"
	.sectionflags	@""
	.align	4


	//----- nvinfo : EIATTR_CUDA_API_VERSION
	.align		4
        /*0000*/ 	.byte	0x04, 0x37
        /*0002*/ 	.short	(.L_48 - .L_47)
.L_47:
        /*0004*/ 	.word	0x00000082


	//----- nvinfo : EIATTR_KPARAM_INFO
	.align		4
.L_48:
        /*0008*/ 	.byte	0x04, 0x17
        /*000a*/ 	.short	(.L_50 - .L_49)
.L_49:
        /*000c*/ 	.word	0x00000000
        /*0010*/ 	.short	0x0000
        /*0012*/ 	.short	0x0000
        /*0014*/ 	.byte	0x00, 0xf0, 0x01, 0x18


	//----- nvinfo : EIATTR_AT_ENTRY_FRAGMENTS
	.align		4
.L_50:
        /*0018*/ 	.byte	0x04, 0x4f
        /*001a*/ 	.short	(.L_52 - .L_51)


	//   ....[0]....
.L_51:
        /*001c*/ 	.word	0x00000006


	//----- nvinfo : EIATTR_RESERVED_SMEM_USED
	.align		4
.L_52:
        /*0020*/ 	.byte	0x01, 0x41
	.zero		2


	//----- nvinfo : EIATTR_SPARSE_MMA_MASK
	.align		4
        /*0024*/ 	.byte	0x03, 0x50
        /*0026*/ 	.short	0x0000


	//----- nvinfo : EIATTR_TCGEN05_1CTA_USED
	.align		4
        /*0028*/ 	.byte	0x01, 0x51
	.zero		2


	//----- nvinfo : EIATTR_MAXREG_COUNT
	.align		4
        /*002c*/ 	.byte	0x03, 0x1b
        /*002e*/ 	.short	0x0080


	//----- nvinfo : EIATTR_NUM_BARRIERS
	.align		4
        /*0030*/ 	.byte	0x02, 0x4c
        /*0032*/ 	.byte	0x01
	.zero		1


	//----- nvinfo : EIATTR_EXTERNS
	.align		4
        /*0034*/ 	.byte	0x04, 0x0f
        /*0036*/ 	.short	(.L_54 - .L_53)


	//   ....[0]....
	.align		4
.L_53:
        /*0038*/ 	.word	index@(vprintf)


	//   ....[1]....
	.align		4
        /*003c*/ 	.word	index@(__assertfail)


	//----- nvinfo : EIATTR_ANNOTATIONS
	.align		4
.L_54:
        /*0040*/ 	.byte	0x04, 0x55
        /*0042*/ 	.short	(.L_56 - .L_55)


	//   ....[0]....
.L_55:
        /*0044*/ 	.word	0x00000001
        /*0048*/ 	.byte	0x60, 0xaa, 0x00, 0x00, 0x01, 0x00, 0x00, 0x00, 0xb0, 0xaa, 0x00, 0x00, 0x01, 0x00, 0x00, 0x00
        /* <DEDUP_REMOVED lines=30> */
        /*0238*/ 	.byte	0x50, 0xf8, 0x01, 0x00, 0x01, 0x00, 0x00, 0x00, 0x60, 0xf8, 0x01, 0x00


	//----- nvinfo : EIATTR_MERCURY_ISA_VERSION
	.align		4
.L_56:
        /*0244*/ 	.byte	0x03, 0x5f
        /*0246*/ 	.short	0x0101


	//----- nvinfo : EIATTR_INT_WARP_WIDE_INSTR_OFFSETS
	.align		4
        /*0248*/ 	.byte	0x04, 0x31
        /*024a*/ 	.short	(.L_58 - .L_57)


	//   ....[0]....
.L_57:
        /*024c*/ 	.word	0x00021a10


	//   ....[1]....
        /*0250*/ 	.word	0x00021a30


	//   ....[2]....
        /*0254*/ 	.word	0x00021a60


	//----- nvinfo : EIATTR_COOP_GROUP_MASK_REGIDS
	.align		4
.L_58:
        /*0258*/ 	.byte	0x04, 0x29
        /*025a*/ 	.short	(.L_60 - .L_59)


	//   ....[0]....
.L_59:
        /*025c*/ 	.word	0xffffffff


	//   ....[1]....
        /*0260*/ 	.word	0xffffffff


	//   ....[2]....
        /*0264*/ 	.word	0xffffffff


	//   ....[3]....
        /*0268*/ 	.word	0xffffffff


	//   ....[4]....
        /*026c*/ 	.word	0xffffffff


	//   ....[5]....
        /*0270*/ 	.word	0xffffffff


	//   ....[6]....
        /*0274*/ 	.word	0xffffffff


	//   ....[7]....
        /*0278*/ 	.word	0xffffffff


	//   ....[8]....
        /*027c*/ 	.word	0xffffffff


	//   ....[9]....
        /*0280*/ 	.word	0xffffffff


	//   ....[10]....
        /*0284*/ 	.word	0xffffffff


	//   ....[11]....
        /*0288*/ 	.word	0xffffffff


	//   ....[12]....
        /*028c*/ 	.word	0xffffffff


	//   ....[13]....
        /*0290*/ 	.word	0xffffffff


	//   ....[14]....
        /*0294*/ 	.word	0xffffffff


	//   ....[15]....
        /*0298*/ 	.word	0xffffffff


	//   ....[16]....
        /*029c*/ 	.word	0xffffffff


	//   ....[17]....
        /*02a0*/ 	.word	0xffffffff


	//----- nvinfo : EIATTR_COOP_GROUP_INSTR_OFFSETS
	.align		4
.L_60:
        /*02a4*/ 	.byte	0x04, 0x28
        /*02a6*/ 	.short	(.L_62 - .L_61)


	//   ....[0]....
.L_61:
        /*02a8*/ 	.word	0x00000120


	//   ....[1]....
        /*02ac*/ 	.word	0x000008e0


	//   ....[2]....
        /*02b0*/ 	.word	0x00000b10


	//   ....[3]....
        /*02b4*/ 	.word	0x00000c40


	//   ....[4]....
        /*02b8*/ 	.word	0x00000d80


	//   ....[5]....
        /*02bc*/ 	.word	0x00001040


	//   ....[6]....
        /*02c0*/ 	.word	0x00001230


	//   ....[7]....
        /*02c4*/ 	.word	0x00001320


	//   ....[8]....
        /*02c8*/ 	.word	0x00001480


	//   ....[9]....
        /*02cc*/ 	.word	0x000015e0


	//   ....[10]....
        /*02d0*/ 	.word	0x000019b0


	//   ....[11]....
        /*02d4*/ 	.word	0x00001bc0


	//   ....[12]....
        /*02d8*/ 	.word	0x00001bd0


	//   ....[13]....
        /*02dc*/ 	.word	0x0000df60


	//   ....[14]....
        /*02e0*/ 	.word	0x0000fdd0


	//   ....[15]....
        /*02e4*/ 	.word	0x00019860


	//   ....[16]....
        /*02e8*/ 	.word	0x00021900


	//   ....[17]....
        /*02ec*/ 	.word	0x00021b30


	//----- nvinfo : EIATTR_REG_RECONFIG
	.align		4
.L_62:
        /*02f0*/ 	.byte	0x01, 0x54
	.zero		2


	//----- nvinfo : EIATTR_VRC_CTA_INIT_COUNT
	.align		4
        /*02f4*/ 	.byte	0x02, 0x4a
        /*02f6*/ 	.byte	0x80
	.zero		1


	//----- nvinfo : EIATTR_SYSCALL_OFFSETS
	.align		4
        /*02f8*/ 	.byte	0x04, 0x46
        /*02fa*/ 	.short	(.L_64 - .L_63)


	//   ....[0]....
.L_63:
        /*02fc*/ 	.word	0x00005b50


	//   ....[1]....
        /*0300*/ 	.word	0x00005c10


	//   ....[2]....
        /*0304*/ 	.word	0x00005c80


	//   ....[3]....
        /*0308*/ 	.word	0x00005cf0


	//   ....[4]....
        /*030c*/ 	.word	0x00005d60


	//   ....[5]....
        /*0310*/ 	.word	0x00005e00


	//   ....[6]....
        /*0314*/ 	.word	0x00005ee0


	//   ....[7]....
        /*0318*/ 	.word	0x00005f80


	//   ....[8]....
        /*031c*/ 	.word	0x00006020


	//   ....[9]....
        /*0320*/ 	.word	0x000060c0


	//   ....[10]....
        /*0324*/ 	.word	0x00006130


	//   ....[11]....
        /*0328*/ 	.word	0x000061d0


	//   ....[12]....
        /*032c*/ 	.word	0x00006270


	//   ....[13]....
        /*0330*/ 	.word	0x000062e0


	//   ....[14]....
        /*0334*/ 	.word	0x00006380


	//   ....[15]....
        /*0338*/ 	.word	0x00006420


	//   ....[16]....
        /*033c*/ 	.word	0x000064c0


	//   ....[17]....
        /*0340*/ 	.word	0x00006560


	//   ....[18]....
        /*0344*/ 	.word	0x000065d0


	//   ....[19]....
        /*0348*/ 	.word	0x00006670


	//   ....[20]....
        /*034c*/ 	.word	0x00006710


	//   ....[21]....
        /*0350*/ 	.word	0x00006780


	//   ....[22]....
        /*0354*/ 	.word	0x00006820


	//   ....[23]....
        /*0358*/ 	.word	0x000068c0


	//   ....[24]....
        /*035c*/ 	.word	0x00006960


	//   ....[25]....
        /*0360*/ 	.word	0x00006a00


	//   ....[26]....
        /*0364*/ 	.word	0x00006a70


	//   ....[27]....
        /*0368*/ 	.word	0x00006b10


	//   ....[28]....
        /*036c*/ 	.word	0x00006bb0


	//   ....[29]....
        /*0370*/ 	.word	0x00006c20


	//   ....[30]....
        /*0374*/ 	.word	0x00006cc0


	//   ....[31]....
        /*0378*/ 	.word	0x00006d60


	//   ....[32]....
        /*037c*/ 	.word	0x00006e00


	//   ....[33]....
        /*0380*/ 	.word	0x00006ea0


	//   ....[34]....
        /*0384*/ 	.word	0x00006f40


	//   ....[35]....
        /*0388*/ 	.word	0x00006fe0


	//   ....[36]....
        /*038c*/ 	.word	0x00007050


	//   ....[37]....
        /*0390*/ 	.word	0x000070f0


	//   ....[38]....
        /*0394*/ 	.word	0x00007190


	//   ....[39]....
        /*0398*/ 	.word	0x00007200


	//   ....[40]....
        /*039c*/ 	.word	0x000072a0


	//   ....[41]....
        /*03a0*/ 	.word	0x00007340


	//   ....[42]....
        /*03a4*/ 	.word	0x000073e0


	//   ....[43]....
        /*03a8*/ 	.word	0x00007480


	//   ....[44]....
        /*03ac*/ 	.word	0x000074f0


	//   ....[45]....
        /*03b0*/ 	.word	0x00007590


	//   ....[46]....
        /*03b4*/ 	.word	0x00007630


	//   ....[47]....
        /*03b8*/ 	.word	0x000076a0


	//   ....[48]....
        /*03bc*/ 	.word	0x00007740


	//   ....[49]....
        /*03c0*/ 	.word	0x000077e0


	//   ....[50]....
        /*03c4*/ 	.word	0x00007880


	//   ....[51]....
        /*03c8*/ 	.word	0x00007920


	//   ....[52]....
        /*03cc*/ 	.word	0x00007990


	//   ....[53]....
        /*03d0*/ 	.word	0x00007a20


	//   ....[54]....
        /*03d4*/ 	.word	0x00007ac0


	//   ....[55]....
        /*03d8*/ 	.word	0x00007b30


	//   ....[56]....
        /*03dc*/ 	.word	0x00007bd0


	//   ....[57]....
        /*03e0*/ 	.word	0x00007c70


	//   ....[58]....
        /*03e4*/ 	.word	0x00007d10


	//   ....[59]....
        /*03e8*/ 	.word	0x00007db0


	//   ....[60]....
        /*03ec*/ 	.word	0x0000e100


	//   ....[61]....
        /*03f0*/ 	.word	0x0000e330


	//   ....[62]....
        /*03f4*/ 	.word	0x0000e560


	//   ....[63]....
        /*03f8*/ 	.word	0x0000e790


	//   ....[64]....
        /*03fc*/ 	.word	0x0000e9c0


	//   ....[65]....
        /*0400*/ 	.word	0x0000ebf0


	//   ....[66]....
        /*0404*/ 	.word	0x0000ee20


	//   ....[67]....
        /*0408*/ 	.word	0x0000f050


	//   ....[68]....
        /*040c*/ 	.word	0x0000f250


	//   ....[69]....
        /*0410*/ 	.word	0x0000f3b0


	//   ....[70]....
        /*0414*/ 	.word	0x0000f510


	//   ....[71]....
        /*0418*/ 	.word	0x0000f670


	//   ....[72]....
        /*041c*/ 	.word	0x0000f7d0


	//   ....[73]....
        /*0420*/ 	.word	0x0000f930


	//   ....[74]....
        /*0424*/ 	.word	0x0000fa90


	//   ....[75]....
        /*0428*/ 	.word	0x0000ff70


	//   ....[76]....
        /*042c*/ 	.word	0x000101a0


	//   ....[77]....
        /*0430*/ 	.word	0x000103d0


	//   ....[78]....
        /*0434*/ 	.word	0x00010600


	//   ....[79]....
        /*0438*/ 	.word	0x00010830


	//   ....[80]....
        /*043c*/ 	.word	0x00010a60


	//   ....[81]....
        /*0440*/ 	.word	0x00010c90


	//   ....[82]....
        /*0444*/ 	.word	0x00010ec0


	//   ....[83]....
        /*0448*/ 	.word	0x000110c0


	//   ....[84]....
        /*044c*/ 	.word	0x00011220


	//   ....[85]....
        /*0450*/ 	.word	0x00011380


	//   ....[86]....
        /*0454*/ 	.word	0x000114e0


	//   ....[87]....
        /*0458*/ 	.word	0x00011640


	//   ....[88]....
        /*045c*/ 	.word	0x000117a0


	//   ....[89]....
        /*0460*/ 	.word	0x00011900


	//   ....[90]....
        /*0464*/ 	.word	0x00012160


	//   ....[91]....
        /*0468*/ 	.word	0x000124a0


	//   ....[92]....
        /*046c*/ 	.word	0x000127e0


	//   ....[93]....
        /*0470*/ 	.word	0x00012b20


	//   ....[94]....
        /*0474*/ 	.word	0x00012e60


	//   ....[95]....
        /*0478*/ 	.word	0x000131a0


	//   ....[96]....
        /*047c*/ 	.word	0x000134e0


	//   ....[97]....
        /*0480*/ 	.word	0x00013820


	//   ....[98]....
        /*0484*/ 	.word	0x00013b60


	//   ....[99]....
        /*0488*/ 	.word	0x00013ea0


	//   ....[100]....
        /*048c*/ 	.word	0x000141e0


	//   ....[101]....
        /*0490*/ 	.word	0x00014520


	//   ....[102]....
        /*0494*/ 	.word	0x00014860


	//   ....[103]....
        /*0498*/ 	.word	0x00014ba0


	//   ....[104]....
        /*049c*/ 	.word	0x00014ee0


	//   ....[105]....
        /*04a0*/ 	.word	0x00015d40


	//   ....[106]....
        /*04a4*/ 	.word	0x00016070


	//   ....[107]....
        /*04a8*/ 	.word	0x000163a0


	//   ....[108]....
        /*04ac*/ 	.word	0x000166d0


	//   ....[109]....
        /*04b0*/ 	.word	0x00016a00


	//   ....[110]....
        /*04b4*/ 	.word	0x00016d30


	//   ....[111]....
        /*04b8*/ 	.word	0x00017060


	//   ....[112]....
        /*04bc*/ 	.word	0x00017390


	//   ....[113]....
        /*04c0*/ 	.word	0x000176d0


	//   ....[114]....
        /*04c4*/ 	.word	0x00017a10


	//   ....[115]....
        /*04c8*/ 	.word	0x00017d50


	//   ....[116]....
        /*04cc*/ 	.word	0x00018090


	//   ....[117]....
        /*04d0*/ 	.word	0x000183d0


	//   ....[118]....
        /*04d4*/ 	.word	0x00018710


	//   ....[119]....
        /*04d8*/ 	.word	0x00018a50


	//   ....[120]....
        /*04dc*/ 	.word	0x00019a00


	//   ....[121]....
        /*04e0*/ 	.word	0x00019b50


	//   ....[122]....
        /*04e4*/ 	.word	0x00019ee0


	//   ....[123]....
        /*04e8*/ 	.word	0x0001b550


	//   ....[124]....
        /*04ec*/ 	.word	0x0001bb50


	//----- nvinfo : EIATTR_MBARRIER_INSTR_OFFSETS
	.align		4
.L_64:
        /*04f0*/ 	.byte	0x04, 0x39
        /*04f2*/ 	.short	(.L_66 - .L_65)


	//   ....[0]....
.L_65:
        /*04f4*/ 	.word	0x000009c0
        /*04f8*/ 	.word	0x000000ff
        /*04fc*/ 	.word	0x00058000
        /*0500*/ 	.short	0x0100
        /*0502*/ 	.byte	0x04
	.zero		1


	//   ....[1]....
        /*0504*/ 	.word	0x000009d0
        /*0508*/ 	.word	0x000000ff
        /*050c*/ 	.word	0x00058010
        /*0510*/ 	.short	0x0100
        /*0512*/ 	.byte	0x04
	.zero		1


	//   ....[2]....
        /*0514*/ 	.word	0x000009e0
        /*0518*/ 	.word	0x000000ff
        /*051c*/ 	.word	0x00058008
        /*0520*/ 	.short	0x0100
        /*0522*/ 	.byte	0x04
	.zero		1


	//   ....[3]....
        /*0524*/ 	.word	0x000009f0
        /*0528*/ 	.word	0x000000ff
        /*052c*/ 	.word	0x00058018
        /*0530*/ 	.short	0x0100
        /*0532*/ 	.byte	0x04
	.zero		1


	//   ....[4]....
        /*0534*/ 	.word	0x00000bd0
        /*0538*/ 	.word	0x000000ff
        /*053c*/ 	.word	0x00058020
        /*0540*/ 	.short	0x0100
        /*0542*/ 	.byte	0x04
	.zero		1


	//   ....[5]....
        /*0544*/ 	.word	0x00000be0
        /*0548*/ 	.word	0x000000ff
        /*054c*/ 	.word	0x00058038
        /*0550*/ 	.short	0x0100
        /*0552*/ 	.byte	0x04
	.zero		1


	//   ....[6]....
        /*0554*/ 	.word	0x00000bf0
        /*0558*/ 	.word	0x000000ff
        /*055c*/ 	.word	0x00058028
        /*0560*/ 	.short	0x0100
        /*0562*/ 	.byte	0x04
	.zero		1


	//   ....[7]....
        /*0564*/ 	.word	0x00000c00
        /*0568*/ 	.word	0x000000ff
        /*056c*/ 	.word	0x00058040
        /*0570*/ 	.short	0x0100
        /*0572*/ 	.byte	0x04
	.zero		1


	//   ....[8]....
        /*0574*/ 	.word	0x00000c10
        /*0578*/ 	.word	0x000000ff
        /*057c*/ 	.word	0x00058030
        /*0580*/ 	.short	0x0100
        /*0582*/ 	.byte	0x04
	.zero		1


	//   ....[9]....
        /*0584*/ 	.word	0x00000c20
        /*0588*/ 	.word	0x000000ff
        /*058c*/ 	.word	0x00058048
        /*0590*/ 	.short	0x0100
        /*0592*/ 	.byte	0x04
	.zero		1


	//   ....[10]....
        /*0594*/ 	.word	0x00000d50
        /*0598*/ 	.word	0x000000ff
        /*059c*/ 	.word	0x00058050
        /*05a0*/ 	.short	0x0100
        /*05a2*/ 	.byte	0x04
	.zero		1


	//   ....[11]....
        /*05a4*/ 	.word	0x00000d60
        /*05a8*/ 	.word	0x000000ff
        /*05ac*/ 	.word	0x00058058
        /*05b0*/ 	.short	0x0100
        /*05b2*/ 	.byte	0x04
	.zero		1


	//   ....[12]....
        /*05b4*/ 	.word	0x00000f10
        /*05b8*/ 	.word	0x000000ff
        /*05bc*/ 	.word	0x00058060
        /*05c0*/ 	.short	0x0100
        /*05c2*/ 	.byte	0x04
	.zero		1


	//   ....[13]....
        /*05c4*/ 	.word	0x00000f20
        /*05c8*/ 	.word	0x000000ff
        /*05cc*/ 	.word	0x00058068
        /*05d0*/ 	.short	0x0100
        /*05d2*/ 	.byte	0x04
	.zero		1


	//   ....[14]....
        /*05d4*/ 	.word	0x00001100
        /*05d8*/ 	.word	0x000000ff
        /*05dc*/ 	.word	0x00058070
        /*05e0*/ 	.short	0x0100
        /*05e2*/ 	.byte	0x04
	.zero		1


	//   ....[15]....
        /*05e4*/ 	.word	0x00001110
        /*05e8*/ 	.word	0x000000ff
        /*05ec*/ 	.word	0x00058078
        /*05f0*/ 	.short	0x0100
        /*05f2*/ 	.byte	0x04
	.zero		1


	//   ....[16]....
        /*05f4*/ 	.word	0x000012f0
        /*05f8*/ 	.word	0x000000ff
        /*05fc*/ 	.word	0x00058080
        /*0600*/ 	.short	0x0100
        /*0602*/ 	.byte	0x04
	.zero		1


	//   ....[17]....
        /*0604*/ 	.word	0x00001300
        /*0608*/ 	.word	0x000000ff
        /*060c*/ 	.word	0x00058088
        /*0610*/ 	.short	0x0100
        /*0612*/ 	.byte	0x04
	.zero		1


	//   ....[18]....
        /*0614*/ 	.word	0x00001430
        /*0618*/ 	.word	0x000000ff
        /*061c*/ 	.word	0x00058090
        /*0620*/ 	.short	0x0100
        /*0622*/ 	.byte	0x04
	.zero		1


	//   ....[19]....
        /*0624*/ 	.word	0x00001440
        /*0628*/ 	.word	0x000000ff
        /*062c*/ 	.word	0x000580a0
        /*0630*/ 	.short	0x0100
        /*0632*/ 	.byte	0x04
	.zero		1


	//   ....[20]....
        /*0634*/ 	.word	0x00001450
        /*0638*/ 	.word	0x000000ff
        /*063c*/ 	.word	0x00058098
        /*0640*/ 	.short	0x0100
        /*0642*/ 	.byte	0x04
	.zero		1


	//   ....[21]....
        /*0644*/ 	.word	0x00001460
        /*0648*/ 	.word	0x000000ff
        /*064c*/ 	.word	0x000580a8
        /*0650*/ 	.short	0x0100
        /*0652*/ 	.byte	0x04
	.zero		1


	//   ....[22]....
        /*0654*/ 	.word	0x00001590
        /*0658*/ 	.word	0x000000ff
        /*065c*/ 	.word	0x000580b0
        /*0660*/ 	.short	0x0100
        /*0662*/ 	.byte	0x04
	.zero		1


	//   ....[23]....
        /*0664*/ 	.word	0x000015a0
        /*0668*/ 	.word	0x000000ff
        /*066c*/ 	.word	0x000580c0
        /*0670*/ 	.short	0x0100
        /*0672*/ 	.byte	0x04
	.zero		1


	//   ....[24]....
        /*0674*/ 	.word	0x000015b0
        /*0678*/ 	.word	0x000000ff
        /*067c*/ 	.word	0x000580b8
        /*0680*/ 	.short	0x0100
        /*0682*/ 	.byte	0x04
	.zero		1


	//   ....[25]....
        /*0684*/ 	.word	0x000015c0
        /*0688*/ 	.word	0x000000ff
        /*068c*/ 	.word	0x000580c8
        /*0690*/ 	.short	0x0100
        /*0692*/ 	.byte	0x04
	.zero		1


	//   ....[26]....
        /*0694*/ 	.word	0x000016c0
        /*0698*/ 	.word	0x000000ff
        /*069c*/ 	.word	0x000580d0
        /*06a0*/ 	.short	0x0100
        /*06a2*/ 	.byte	0x04
	.zero		1


	//   ....[27]....
        /*06a4*/ 	.word	0x000016d0
        /*06a8*/ 	.word	0x000000ff
        /*06ac*/ 	.word	0x000580d8
        /*06b0*/ 	.short	0x0100
        /*06b2*/ 	.byte	0x04
	.zero		1


	//   ....[28]....
        /*06b4*/ 	.word	0x00001ca0
        /*06b8*/ 	.word	0x000000ff
        /*06bc*/ 	.word	0x00058000
        /*06c0*/ 	.short	0x010a
        /*06c2*/ 	.byte	0x0c
	.zero		1


	//   ....[29]....
        /*06c4*/ 	.word	0x00001d10
        /*06c8*/ 	.word	0x000000ff
        /*06cc*/ 	.word	0x00058020
        /*06d0*/ 	.short	0x010a
        /*06d2*/ 	.byte	0x0d
	.zero		1


	//   ....[30]....
        /*06d4*/ 	.word	0x00001df0
        /*06d8*/ 	.word	0x000000ff
        /*06dc*/ 	.word	0x00058058
        /*06e0*/ 	.short	0x010a
        /*06e2*/ 	.byte	0x0c
	.zero		1


	//   ....[31]....
        /*06e4*/ 	.word	0x00002620
        /*06e8*/ 	.word	0x000000ff
        /*06ec*/ 	.word	0x00058008
        /*06f0*/ 	.short	0x010a
        /*06f2*/ 	.byte	0x0c
	.zero		1


	//   ....[32]....
        /*06f4*/ 	.word	0x000026b0
        /*06f8*/ 	.word	0x000000ff
        /*06fc*/ 	.word	0x00058068
        /*0700*/ 	.short	0x010a
        /*0702*/ 	.byte	0x0c
	.zero		1


	//   ....[33]....
        /*0704*/ 	.word	0x00002f10
        /*0708*/ 	.word	0x000000ff
        /*070c*/ 	.word	0x00058020
        /*0710*/ 	.short	0x010a
        /*0712*/ 	.byte	0x04
	.zero		1


	//   ....[34]....
        /*0714*/ 	.word	0x00002fb0
        /*0718*/ 	.word	0x000000ff
        /*071c*/ 	.word	0x000580a0
        /*0720*/ 	.short	0x010a
        /*0722*/ 	.byte	0x0c
	.zero		1


	//   ....[35]....
        /*0724*/ 	.word	0x00003030
        /*0728*/ 	.word	0x000000ff
        /*072c*/ 	.word	0x00058058
        /*0730*/ 	.short	0x010a
        /*0732*/ 	.byte	0x0c
	.zero		1


	//   ....[36]....
        /*0734*/ 	.word	0x00003490
        /*0738*/ 	.word	0x000000ff
        /*073c*/ 	.word	0x00058020
        /*0740*/ 	.short	0x010a
        /*0742*/ 	.byte	0x04
	.zero		1


	//   ....[37]....
        /*0744*/ 	.word	0x00003fd0
        /*0748*/ 	.word	0x000000ff
        /*074c*/ 	.word	0x000580a8
        /*0750*/ 	.short	0x010a
        /*0752*/ 	.byte	0x0c
	.zero		1


	//   ....[38]....
        /*0754*/ 	.word	0x00004050
        /*0758*/ 	.word	0x000000ff
        /*075c*/ 	.word	0x00058068
        /*0760*/ 	.short	0x010a
        /*0762*/ 	.byte	0x0c
	.zero		1


	//   ....[39]....
        /*0764*/ 	.word	0x00004cf0
        /*0768*/ 	.word	0x000000ff
        /*076c*/ 	.word	0x00058020
        /*0770*/ 	.short	0x010a
        /*0772*/ 	.byte	0x04
	.zero		1


	//   ....[40]....
        /*0774*/ 	.word	0x00004d90
        /*0778*/ 	.word	0x000000ff
        /*077c*/ 	.word	0x000580a0
        /*0780*/ 	.short	0x010a
        /*0782*/ 	.byte	0x0c
	.zero		1


	//   ....[41]....
        /*0784*/ 	.word	0x00004e10
        /*0788*/ 	.word	0x000000ff
        /*078c*/ 	.word	0x00058058
        /*0790*/ 	.short	0x010a
        /*0792*/ 	.byte	0x0c
	.zero		1


	//   ....[42]....
        /*0794*/ 	.word	0x000051c0
        /*0798*/ 	.word	0x000000ff
        /*079c*/ 	.word	0x000580a8
        /*07a0*/ 	.short	0x010a
        /*07a2*/ 	.byte	0x0c
	.zero		1


	//   ....[43]....
        /*07a4*/ 	.word	0x00005230
        /*07a8*/ 	.word	0x000000ff
        /*07ac*/ 	.word	0x00058068
        /*07b0*/ 	.short	0x010a
        /*07b2*/ 	.byte	0x0c
	.zero		1


	//   ....[44]....
        /*07b4*/ 	.word	0x00005a50
        /*07b8*/ 	.word	0x00000011
        /*07bc*/ 	.word	0x000580c0
        /*07c0*/ 	.short	0x010a
        /*07c2*/ 	.byte	0xff
	.zero		1


	//   ....[45]....
        /*07c4*/ 	.word	0x0000ac40
        /*07c8*/ 	.word	0x000000ff
        /*07cc*/ 	.word	0x000580b0
        /*07d0*/ 	.short	0x0101
        /*07d2*/ 	.byte	0x04
	.zero		1


	//   ....[46]....
        /*07d4*/ 	.word	0x0000d6a0
        /*07d8*/ 	.word	0x00000000
        /*07dc*/ 	.word	0x000580c8
        /*07e0*/ 	.short	0x010a
        /*07e2*/ 	.byte	0xff
	.zero		1


	//   ....[47]....
        /*07e4*/ 	.word	0x0000dab0
        /*07e8*/ 	.word	0x00000000
        /*07ec*/ 	.word	0x000580b8
        /*07f0*/ 	.short	0x0101
        /*07f2*/ 	.byte	0xff
	.zero		1


	//   ....[48]....
        /*07f4*/ 	.word	0x0000db60
        /*07f8*/ 	.word	0x0000003b
        /*07fc*/ 	.word	0x00058070
        /*0800*/ 	.short	0x010a
        /*0802*/ 	.byte	0xff
	.zero		1


	//   ....[49]....
        /*0804*/ 	.word	0x0000dbf0
        /*0808*/ 	.word	0x00000000
        /*080c*/ 	.word	0x00000000
        /*0810*/ 	.short	0x0101
        /*0812*/ 	.byte	0xff
	.zero		1


	//   ....[50]....
        /*0814*/ 	.word	0x0000dc50
        /*0818*/ 	.word	0x0000003b
        /*081c*/ 	.word	0x00058080
        /*0820*/ 	.short	0x010a
        /*0822*/ 	.byte	0xff
	.zero		1


	//   ....[51]....
        /*0824*/ 	.word	0x0000ddb0
        /*0828*/ 	.word	0x0000003b
        /*082c*/ 	.word	0x00058070
        /*0830*/ 	.short	0x010a
        /*0832*/ 	.byte	0xff
	.zero		1


	//   ....[52]....
        /*0834*/ 	.word	0x0000df40
        /*0838*/ 	.word	0x0000003b
        /*083c*/ 	.word	0x00058090
        /*0840*/ 	.short	0x010a
        /*0842*/ 	.byte	0xff
	.zero		1


	//   ....[53]....
        /*0844*/ 	.word	0x0000fb70
        /*0848*/ 	.word	0x00000000
        /*084c*/ 	.word	0x00000000
        /*0850*/ 	.short	0x0101
        /*0852*/ 	.byte	0xff
	.zero		1


	//   ....[54]....
        /*0854*/ 	.word	0x0000fbf0
        /*0858*/ 	.word	0x00000000
        /*085c*/ 	.word	0x00000000
        /*0860*/ 	.short	0x0101
        /*0862*/ 	.byte	0xff
	.zero		1


	//   ....[55]....
        /*0864*/ 	.word	0x0000fc50
        /*0868*/ 	.word	0x0000003b
        /*086c*/ 	.word	0x00058080
        /*0870*/ 	.short	0x010a
        /*0872*/ 	.byte	0xff
	.zero		1


	//   ....[56]....
        /*0874*/ 	.word	0x0000fdb0
        /*0878*/ 	.word	0x0000003b
        /*087c*/ 	.word	0x00058098
        /*0880*/ 	.short	0x010a
        /*0882*/ 	.byte	0xff
	.zero		1


	//   ....[57]....
        /*0884*/ 	.word	0x000119c0
        /*0888*/ 	.word	0x00000000
        /*088c*/ 	.word	0x00000000
        /*0890*/ 	.short	0x0101
        /*0892*/ 	.byte	0xff
	.zero		1


	//   ....[58]....
        /*0894*/ 	.word	0x00011a50
        /*0898*/ 	.word	0x00000003
        /*089c*/ 	.word	0x00000000
        /*08a0*/ 	.short	0x0101
        /*08a2*/ 	.byte	0xff
	.zero		1


	//   ....[59]....
        /*08a4*/ 	.word	0x00011ae0
        /*08a8*/ 	.word	0x00000004
        /*08ac*/ 	.word	0x00000000
        /*08b0*/ 	.short	0x0101
        /*08b2*/ 	.byte	0xff
	.zero		1


	//   ....[60]....
        /*08b4*/ 	.word	0x00011b30
        /*08b8*/ 	.word	0x0000003b
        /*08bc*/ 	.word	0x00058070
        /*08c0*/ 	.short	0x010a
        /*08c2*/ 	.byte	0xff
	.zero		1


	//   ....[61]....
        /*08c4*/ 	.word	0x00011bd0
        /*08c8*/ 	.word	0x00000000
        /*08cc*/ 	.word	0x00000000
        /*08d0*/ 	.short	0x0101
        /*08d2*/ 	.byte	0xff
	.zero		1


	//   ....[62]....
        /*08d4*/ 	.word	0x00011c30
        /*08d8*/ 	.word	0x0000003b
        /*08dc*/ 	.word	0x00058090
        /*08e0*/ 	.short	0x010a
        /*08e2*/ 	.byte	0xff
	.zero		1


	//   ....[63]....
        /*08e4*/ 	.word	0x00011cb0
        /*08e8*/ 	.word	0x0000003b
        /*08ec*/ 	.word	0x000580c0
        /*08f0*/ 	.short	0x010a
        /*08f2*/ 	.byte	0xff
	.zero		1


	//   ....[64]....
        /*08f4*/ 	.word	0x00015710
        /*08f8*/ 	.word	0x00000000
        /*08fc*/ 	.word	0x00000000
        /*0900*/ 	.short	0x0101
        /*0902*/ 	.byte	0xff
	.zero		1


	//   ....[65]....
        /*0904*/ 	.word	0x00015740
        /*0908*/ 	.word	0x0000003b
        /*090c*/ 	.word	0x000580b0
        /*0910*/ 	.short	0x0101
        /*0912*/ 	.byte	0xff
	.zero		1


	//   ....[66]....
        /*0914*/ 	.word	0x000157c0
        /*0918*/ 	.word	0x0000003b
        /*091c*/ 	.word	0x00058080
        /*0920*/ 	.short	0x010a
        /*0922*/ 	.byte	0xff
	.zero		1


	//   ....[67]....
        /*0924*/ 	.word	0x00015850
        /*0928*/ 	.word	0x0000001f
        /*092c*/ 	.word	0x00000000
        /*0930*/ 	.short	0x0101
        /*0932*/ 	.byte	0xff
	.zero		1


	//   ....[68]....
        /*0934*/ 	.word	0x000158a0
        /*0938*/ 	.word	0x0000003b
        /*093c*/ 	.word	0x00058098
        /*0940*/ 	.short	0x010a
        /*0942*/ 	.byte	0xff
	.zero		1


	//   ....[69]....
        /*0944*/ 	.word	0x00015920
        /*0948*/ 	.word	0x0000003b
        /*094c*/ 	.word	0x000580c8
        /*0950*/ 	.short	0x010a
        /*0952*/ 	.byte	0xff
	.zero		1


	//   ....[70]....
        /*0954*/ 	.word	0x00019290
        /*0958*/ 	.word	0x00000000
        /*095c*/ 	.word	0x00000000
        /*0960*/ 	.short	0x0101
        /*0962*/ 	.byte	0xff
	.zero		1


	//   ....[71]....
        /*0964*/ 	.word	0x000192c0
        /*0968*/ 	.word	0x0000003b
        /*096c*/ 	.word	0x000580b8
        /*0970*/ 	.short	0x0101
        /*0972*/ 	.byte	0xff
	.zero		1


	//   ....[72]....
        /*0974*/ 	.word	0x00019780
        /*0978*/ 	.word	0x000000ff
        /*097c*/ 	.word	0x00000000
        /*0980*/ 	.short	0x010a
        /*0982*/ 	.byte	0x31
	.zero		1


	//   ....[73]....
        /*0984*/ 	.word	0x000198e0
        /*0988*/ 	.word	0x000000ff
        /*098c*/ 	.word	0x00000000
        /*0990*/ 	.short	0x010a
        /*0992*/ 	.byte	0x2a
	.zero		1


	//   ....[74]....
        /*0994*/ 	.word	0x00019f60
        /*0998*/ 	.word	0x000000ff
        /*099c*/ 	.word	0x00000000
        /*09a0*/ 	.short	0x0101
        /*09a2*/ 	.byte	0x34
	.zero		1


	//   ....[75]....
        /*09a4*/ 	.word	0x00019fc0
        /*09a8*/ 	.word	0x000000ff
        /*09ac*/ 	.word	0x00000000
        /*09b0*/ 	.short	0x010a
        /*09b2*/ 	.byte	0x32
	.zero		1


	//   ....[76]....
        /*09b4*/ 	.word	0x0001a1d0
        /*09b8*/ 	.word	0x000000ff
        /*09bc*/ 	.word	0x00000000
        /*09c0*/ 	.short	0x0101
        /*09c2*/ 	.byte	0x35
	.zero		1


	//   ....[77]....
        /*09c4*/ 	.word	0x0001b600
        /*09c8*/ 	.word	0x000000ff
        /*09cc*/ 	.word	0x00000000
        /*09d0*/ 	.short	0x0101
        /*09d2*/ 	.byte	0x04
	.zero		1


	//   ....[78]....
        /*09d4*/ 	.word	0x0001b6e0
        /*09d8*/ 	.word	0x000000ff
        /*09dc*/ 	.word	0x00000000
        /*09e0*/ 	.short	0x010a
        /*09e2*/ 	.byte	0x31
	.zero		1


	//   ....[79]....
        /*09e4*/ 	.word	0x0001ba30
        /*09e8*/ 	.word	0x000000ff
        /*09ec*/ 	.word	0x00000000
        /*09f0*/ 	.short	0x010a
        /*09f2*/ 	.byte	0x2a
	.zero		1


	//   ....[80]....
        /*09f4*/ 	.word	0x0001bc20
        /*09f8*/ 	.word	0x000000ff
        /*09fc*/ 	.word	0x00000000
        /*0a00*/ 	.short	0x0101
        /*0a02*/ 	.byte	0x34
	.zero		1


	//   ....[81]....
        /*0a04*/ 	.word	0x0001bcb0
        /*0a08*/ 	.word	0x000000ff
        /*0a0c*/ 	.word	0x00000000
        /*0a10*/ 	.short	0x010a
        /*0a12*/ 	.byte	0x31
	.zero		1


	//   ....[82]....
        /*0a14*/ 	.word	0x0001bd40
        /*0a18*/ 	.word	0x000000ff
        /*0a1c*/ 	.word	0x00000000
        /*0a20*/ 	.short	0x0101
        /*0a22*/ 	.byte	0x05
	.zero		1


	//   ....[83]....
        /*0a24*/ 	.word	0x0001c380
        /*0a28*/ 	.word	0x000000ff
        /*0a2c*/ 	.word	0x00058010
        /*0a30*/ 	.short	0x010a
        /*0a32*/ 	.byte	0x08
	.zero		1


	//   ....[84]....
        /*0a34*/ 	.word	0x0001c6b0
        /*0a38*/ 	.word	0x000000ff
        /*0a3c*/ 	.word	0x00058038
        /*0a40*/ 	.short	0x010a
        /*0a42*/ 	.byte	0x29
	.zero		1


	//   ....[85]....
        /*0a44*/ 	.word	0x0001c9e0
        /*0a48*/ 	.word	0x000000ff
        /*0a4c*/ 	.word	0x00058018
        /*0a50*/ 	.short	0x010a
        /*0a52*/ 	.byte	0x08
	.zero		1


	//   ....[86]....
        /*0a54*/ 	.word	0x0001cd40
        /*0a58*/ 	.word	0x000000ff
        /*0a5c*/ 	.word	0x00058038
        /*0a60*/ 	.short	0x010a
        /*0a62*/ 	.byte	0x29
	.zero		1


	//   ....[87]....
        /*0a64*/ 	.word	0x0001d1a0
        /*0a68*/ 	.word	0x000000ff
        /*0a6c*/ 	.word	0x00058038
        /*0a70*/ 	.short	0x010a
        /*0a72*/ 	.byte	0x29
	.zero		1


	//   ....[88]....
        /*0a74*/ 	.word	0x0001d520
        /*0a78*/ 	.word	0x000000ff
        /*0a7c*/ 	.word	0x00058038
        /*0a80*/ 	.short	0x010a
        /*0a82*/ 	.byte	0x29
	.zero		1


	//   ....[89]....
        /*0a84*/ 	.word	0x0001d880
        /*0a88*/ 	.word	0x000000ff
        /*0a8c*/ 	.word	0x00058038
        /*0a90*/ 	.short	0x010a
        /*0a92*/ 	.byte	0x29
	.zero		1


	//   ....[90]....
        /*0a94*/ 	.word	0x0001dbd0
        /*0a98*/ 	.word	0x000000ff
        /*0a9c*/ 	.word	0x00058038
        /*0aa0*/ 	.short	0x010a
        /*0aa2*/ 	.byte	0x29
	.zero		1


	//   ....[91]....
        /*0aa4*/ 	.word	0x0001dfa0
        /*0aa8*/ 	.word	0x000000ff
        /*0aac*/ 	.word	0x00058038
        /*0ab0*/ 	.short	0x010a
        /*0ab2*/ 	.byte	0x29
	.zero		1


	//   ....[92]....
        /*0ab4*/ 	.word	0x0001e2e0
        /*0ab8*/ 	.word	0x000000ff
        /*0abc*/ 	.word	0x00058038
        /*0ac0*/ 	.short	0x010a
        /*0ac2*/ 	.byte	0x21
	.zero		1


	//   ....[93]....
        /*0ac4*/ 	.word	0x0001eb30
        /*0ac8*/ 	.word	0x000000ff
        /*0acc*/ 	.word	0x000580b0
        /*0ad0*/ 	.short	0x010a
        /*0ad2*/ 	.byte	0x05
	.zero		1


	//   ....[94]....
        /*0ad4*/ 	.word	0x00020420
        /*0ad8*/ 	.word	0x000000ff
        /*0adc*/ 	.word	0x000580b8
        /*0ae0*/ 	.short	0x010a
        /*0ae2*/ 	.byte	0x05
	.zero		1


	//   ....[95]....
        /*0ae4*/ 	.word	0x000217a0
        /*0ae8*/ 	.word	0x000000ff
        /*0aec*/ 	.word	0x00000000
        /*0af0*/ 	.short	0x0101
        /*0af2*/ 	.byte	0x04
	.zero		1


	//   ....[96]....
        /*0af4*/ 	.word	0x00021820
        /*0af8*/ 	.word	0x000000ff
        /*0afc*/ 	.word	0x00000000
        /*0b00*/ 	.short	0x0101
        /*0b02*/ 	.byte	0x04
	.zero		1


	//   ....[97]....
        /*0b04*/ 	.word	0x00021b60
        /*0b08*/ 	.word	0x00000002
        /*0b0c*/ 	.word	0x00058000
        /*0b10*/ 	.short	0x010a
        /*0b12*/ 	.byte	0xff
	.zero		1


	//   ....[98]....
        /*0b14*/ 	.word	0x00021bc0
        /*0b18*/ 	.word	0x00000002
        /*0b1c*/ 	.word	0x00058020
        /*0b20*/ 	.short	0x010a
        /*0b22*/ 	.byte	0xff
	.zero		1


	//   ....[99]....
        /*0b24*/ 	.word	0x00021c20
        /*0b28*/ 	.word	0x00000005
        /*0b2c*/ 	.word	0x00058058
        /*0b30*/ 	.short	0x010a
        /*0b32*/ 	.byte	0xff
	.zero		1


	//   ....[100]....
        /*0b34*/ 	.word	0x00021c80
        /*0b38*/ 	.word	0x00000002
        /*0b3c*/ 	.word	0x00058008
        /*0b40*/ 	.short	0x010a
        /*0b42*/ 	.byte	0xff
	.zero		1


	//   ....[101]....
        /*0b44*/ 	.word	0x00021ce0
        /*0b48*/ 	.word	0x00000000
        /*0b4c*/ 	.word	0x00058068
        /*0b50*/ 	.short	0x010a
        /*0b52*/ 	.byte	0xff
	.zero		1


	//   ....[102]....
        /*0b54*/ 	.word	0x00021d40
        /*0b58*/ 	.word	0x00000000
        /*0b5c*/ 	.word	0x00058020
        /*0b60*/ 	.short	0x010a
        /*0b62*/ 	.byte	0xff
	.zero		1


	//   ....[103]....
        /*0b64*/ 	.word	0x00021da0
        /*0b68*/ 	.word	0x00000000
        /*0b6c*/ 	.word	0x000580a0
        /*0b70*/ 	.short	0x010a
        /*0b72*/ 	.byte	0xff
	.zero		1


	//   ....[104]....
        /*0b74*/ 	.word	0x00021e10
        /*0b78*/ 	.word	0x00000004
        /*0b7c*/ 	.word	0x00058058
        /*0b80*/ 	.short	0x010a
        /*0b82*/ 	.byte	0xff
	.zero		1


	//   ....[105]....
        /*0b84*/ 	.word	0x00021e70
        /*0b88*/ 	.word	0x00000000
        /*0b8c*/ 	.word	0x00058020
        /*0b90*/ 	.short	0x010a
        /*0b92*/ 	.byte	0xff
	.zero		1


	//   ....[106]....
        /*0b94*/ 	.word	0x00021ed0
        /*0b98*/ 	.word	0x00000000
        /*0b9c*/ 	.word	0x000580a8
        /*0ba0*/ 	.short	0x010a
        /*0ba2*/ 	.byte	0xff
	.zero		1


	//   ....[107]....
        /*0ba4*/ 	.word	0x00021f30
        /*0ba8*/ 	.word	0x00000003
        /*0bac*/ 	.word	0x00058068
        /*0bb0*/ 	.short	0x010a
        /*0bb2*/ 	.byte	0xff
	.zero		1


	//   ....[108]....
        /*0bb4*/ 	.word	0x00021f90
        /*0bb8*/ 	.word	0x00000000
        /*0bbc*/ 	.word	0x00058020
        /*0bc0*/ 	.short	0x010a
        /*0bc2*/ 	.byte	0xff
	.zero		1


	//   ....[109]....
        /*0bc4*/ 	.word	0x00021ff0
        /*0bc8*/ 	.word	0x00000000
        /*0bcc*/ 	.word	0x000580a0
        /*0bd0*/ 	.short	0x010a
        /*0bd2*/ 	.byte	0xff
	.zero		1


	//   ....[110]....
        /*0bd4*/ 	.word	0x00022060
        /*0bd8*/ 	.word	0x00000004
        /*0bdc*/ 	.word	0x00058058
        /*0be0*/ 	.short	0x010a
        /*0be2*/ 	.byte	0xff
	.zero		1


	//   ....[111]....
        /*0be4*/ 	.word	0x000220c0
        /*0be8*/ 	.word	0x00000002
        /*0bec*/ 	.word	0x000580a8
        /*0bf0*/ 	.short	0x010a
        /*0bf2*/ 	.byte	0xff
	.zero		1


	//   ....[112]....
        /*0bf4*/ 	.word	0x00022120
        /*0bf8*/ 	.word	0x00000004
        /*0bfc*/ 	.word	0x00058068
        /*0c00*/ 	.short	0x010a
        /*0c02*/ 	.byte	0xff
	.zero		1


	//   ....[113]....
        /*0c04*/ 	.word	0x00022170
        /*0c08*/ 	.word	0x00000011
        /*0c0c*/ 	.word	0x000580c0
        /*0c10*/ 	.short	0x010a
        /*0c12*/ 	.byte	0xff
	.zero		1


	//   ....[114]....
        /*0c14*/ 	.word	0x000221c0
        /*0c18*/ 	.word	0x00000000
        /*0c1c*/ 	.word	0x000580c8
        /*0c20*/ 	.short	0x010a
        /*0c22*/ 	.byte	0xff
	.zero		1


	//   ....[115]....
        /*0c24*/ 	.word	0x00022210
        /*0c28*/ 	.word	0x0000003b
        /*0c2c*/ 	.word	0x00058070
        /*0c30*/ 	.short	0x010a
        /*0c32*/ 	.byte	0xff
	.zero		1


	//   ....[116]....
        /*0c34*/ 	.word	0x00022260
        /*0c38*/ 	.word	0x0000003b
        /*0c3c*/ 	.word	0x00058080
        /*0c40*/ 	.short	0x010a
        /*0c42*/ 	.byte	0xff
	.zero		1


	//   ....[117]....
        /*0c44*/ 	.word	0x000222b0
        /*0c48*/ 	.word	0x0000003b
        /*0c4c*/ 	.word	0x00058070
        /*0c50*/ 	.short	0x010a
        /*0c52*/ 	.byte	0xff
	.zero		1


	//   ....[118]....
        /*0c54*/ 	.word	0x00022300
        /*0c58*/ 	.word	0x0000003b
        /*0c5c*/ 	.word	0x00058090
        /*0c60*/ 	.short	0x010a
        /*0c62*/ 	.byte	0xff
	.zero		1


	//   ....[119]....
        /*0c64*/ 	.word	0x00022350
        /*0c68*/ 	.word	0x0000003b
        /*0c6c*/ 	.word	0x00058080
        /*0c70*/ 	.short	0x010a
        /*0c72*/ 	.byte	0xff
	.zero		1


	//   ....[120]....
        /*0c74*/ 	.word	0x000223a0
        /*0c78*/ 	.word	0x0000003b
        /*0c7c*/ 	.word	0x00058098
        /*0c80*/ 	.short	0x010a
        /*0c82*/ 	.byte	0xff
	.zero		1


	//   ....[121]....
        /*0c84*/ 	.word	0x000223f0
        /*0c88*/ 	.word	0x0000003b
        /*0c8c*/ 	.word	0x00058070
        /*0c90*/ 	.short	0x010a
        /*0c92*/ 	.byte	0xff
	.zero		1


	//   ....[122]....
        /*0c94*/ 	.word	0x00022440
        /*0c98*/ 	.word	0x0000003b
        /*0c9c*/ 	.word	0x00058090
        /*0ca0*/ 	.short	0x010a
        /*0ca2*/ 	.byte	0xff
	.zero		1


	//   ....[123]....
        /*0ca4*/ 	.word	0x00022490
        /*0ca8*/ 	.word	0x0000003b
        /*0cac*/ 	.word	0x000580c0
        /*0cb0*/ 	.short	0x010a
        /*0cb2*/ 	.byte	0xff
	.zero		1


	//   ....[124]....
        /*0cb4*/ 	.word	0x000224e0
        /*0cb8*/ 	.word	0x0000003b
        /*0cbc*/ 	.word	0x00058080
        /*0cc0*/ 	.short	0x010a
        /*0cc2*/ 	.byte	0xff
	.zero		1


	//   ....[125]....
        /*0cc4*/ 	.word	0x00022530
        /*0cc8*/ 	.word	0x0000003b
        /*0ccc*/ 	.word	0x00058098
        /*0cd0*/ 	.short	0x010a
        /*0cd2*/ 	.byte	0xff
	.zero		1


	//   ....[126]....
        /*0cd4*/ 	.word	0x00022580
        /*0cd8*/ 	.word	0x0000003b
        /*0cdc*/ 	.word	0x000580c8
        /*0ce0*/ 	.short	0x010a
        /*0ce2*/ 	.byte	0xff
	.zero		1


	//   ....[127]....
        /*0ce4*/ 	.word	0x000225e0
        /*0ce8*/ 	.word	0x00000000
        /*0cec*/ 	.word	0x00000000
        /*0cf0*/ 	.short	0x010a
        /*0cf2*/ 	.byte	0xff
	.zero		1


	//   ....[128]....
        /*0cf4*/ 	.word	0x00022640
        /*0cf8*/ 	.word	0x00000000
        /*0cfc*/ 	.word	0x00000000
        /*0d00*/ 	.short	0x010a
        /*0d02*/ 	.byte	0xff
	.zero		1


	//   ....[129]....
        /*0d04*/ 	.word	0x000226a0
        /*0d08*/ 	.word	0x00000004
        /*0d0c*/ 	.word	0x00000000
        /*0d10*/ 	.short	0x010a
        /*0d12*/ 	.byte	0xff
	.zero		1


	//   ....[130]....
        /*0d14*/ 	.word	0x00022700
        /*0d18*/ 	.word	0x00000003
        /*0d1c*/ 	.word	0x00000000
        /*0d20*/ 	.short	0x010a
        /*0d22*/ 	.byte	0xff
	.zero		1


	//   ....[131]....
        /*0d24*/ 	.word	0x00022760
        /*0d28*/ 	.word	0x00000000
        /*0d2c*/ 	.word	0x00000000
        /*0d30*/ 	.short	0x010a
        /*0d32*/ 	.byte	0xff
	.zero		1


	//   ....[132]....
        /*0d34*/ 	.word	0x000227c0
        /*0d38*/ 	.word	0x00000000
        /*0d3c*/ 	.word	0x00000000
        /*0d40*/ 	.short	0x010a
        /*0d42*/ 	.byte	0xff
	.zero		1


	//   ....[133]....
        /*0d44*/ 	.word	0x00022820
        /*0d48*/ 	.word	0x00000000
        /*0d4c*/ 	.word	0x00058010
        /*0d50*/ 	.short	0x010a
        /*0d52*/ 	.byte	0xff
	.zero		1


	//   ....[134]....
        /*0d54*/ 	.word	0x00022880
        /*0d58*/ 	.word	0x00000000
        /*0d5c*/ 	.word	0x00058038
        /*0d60*/ 	.short	0x010a
        /*0d62*/ 	.byte	0xff
	.zero		1


	//   ....[135]....
        /*0d64*/ 	.word	0x000228e0
        /*0d68*/ 	.word	0x00000000
        /*0d6c*/ 	.word	0x00058018
        /*0d70*/ 	.short	0x010a
        /*0d72*/ 	.byte	0xff
	.zero		1


	//   ....[136]....
        /*0d74*/ 	.word	0x00022940
        /*0d78*/ 	.word	0x00000000
        /*0d7c*/ 	.word	0x00058038
        /*0d80*/ 	.short	0x010a
        /*0d82*/ 	.byte	0xff
	.zero		1


	//   ....[137]....
        /*0d84*/ 	.word	0x000229a0
        /*0d88*/ 	.word	0x00000000
        /*0d8c*/ 	.word	0x00058038
        /*0d90*/ 	.short	0x010a
        /*0d92*/ 	.byte	0xff
	.zero		1


	//   ....[138]....
        /*0d94*/ 	.word	0x00022a00
        /*0d98*/ 	.word	0x00000000
        /*0d9c*/ 	.word	0x00058038
        /*0da0*/ 	.short	0x010a
        /*0da2*/ 	.byte	0xff
	.zero		1


	//   ....[139]....
        /*0da4*/ 	.word	0x00022a60
        /*0da8*/ 	.word	0x00000000
        /*0dac*/ 	.word	0x00058038
        /*0db0*/ 	.short	0x010a
        /*0db2*/ 	.byte	0xff
	.zero		1


	//   ....[140]....
        /*0db4*/ 	.word	0x00022ac0
        /*0db8*/ 	.word	0x00000000
        /*0dbc*/ 	.word	0x00058038
        /*0dc0*/ 	.short	0x010a
        /*0dc2*/ 	.byte	0xff
	.zero		1


	//   ....[141]....
        /*0dc4*/ 	.word	0x00022b20
        /*0dc8*/ 	.word	0x00000000
        /*0dcc*/ 	.word	0x00058038
        /*0dd0*/ 	.short	0x010a
        /*0dd2*/ 	.byte	0xff
	.zero		1


	//   ....[142]....
        /*0dd4*/ 	.word	0x00022b80
        /*0dd8*/ 	.word	0x00000000
        /*0ddc*/ 	.word	0x00058038
        /*0de0*/ 	.short	0x010a
        /*0de2*/ 	.byte	0xff
	.zero		1


	//   ....[143]....
        /*0de4*/ 	.word	0x00022be0
        /*0de8*/ 	.word	0x00000003
        /*0dec*/ 	.word	0x000580b0
        /*0df0*/ 	.short	0x010a
        /*0df2*/ 	.byte	0xff
	.zero		1


	//   ....[144]....
        /*0df4*/ 	.word	0x00022c40
        /*0df8*/ 	.word	0x00000003
        /*0dfc*/ 	.word	0x000580b8
        /*0e00*/ 	.short	0x010a
        /*0e02*/ 	.byte	0xff
	.zero		1


	//----- nvinfo : EIATTR_NUM_MBARRIERS
	.align		4
.L_66:
        /*0e04*/ 	.byte	0x03, 0x38
        /*0e06*/ 	.short	0x001c


	//----- nvinfo : EIATTR_EXIT_INSTR_OFFSETS
	.align		4
        /*0e08*/ 	.byte	0x04, 0x1c
        /*0e0a*/ 	.short	(.L_68 - .L_67)


	//   ....[0]....
.L_67:
        /*0e0c*/ 	.word	0x000017b0


	//   ....[1]....
        /*0e10*/ 	.word	0x00005640


	//   ....[2]....
        /*0e14*/ 	.word	0x000056a0


	//   ....[3]....
        /*0e18*/ 	.word	0x00019370


	//   ....[4]....
        /*0e1c*/ 	.word	0x000193e0


	//   ....[5]....
        /*0e20*/ 	.word	0x0001bdd0


	//   ....[6]....
        /*0e24*/ 	.word	0x0001be60


	//   ....[7]....
        /*0e28*/ 	.word	0x0001beb0


	//   ....[8]....
        /*0e2c*/ 	.word	0x0001e620


	//   ....[9]....
        /*0e30*/ 	.word	0x0001e670


	//   ....[10]....
        /*0e34*/ 	.word	0x00021880


	//   ....[11]....
        /*0e38*/ 	.word	0x00021b40


	//----- nvinfo : EIATTR_INDIRECT_BRANCH_TARGETS
	.align		4
.L_68:
        /*0e3c*/ 	.byte	0x04, 0x34
        /*0e3e*/ 	.short	(.L_70 - .L_69)


	//   ....[0]....
.L_69:
        /*0e40*/ 	.word	.L_x_487@srel
        /*0e44*/ 	.short	0x0
        /*0e46*/ 	.short	0x0
        /*0e48*/ 	.word	0x3
        /*0e4c*/ 	.word	.L_x_488@srel
        /*0e50*/ 	.word	.L_x_489@srel
        /*0e54*/ 	.word	.L_x_490@srel


	//----- nvinfo : EIATTR_MAX_THREADS
	.align		4
.L_70:
        /*0e58*/ 	.byte	0x04, 0x05
        /*0e5a*/ 	.short	(.L_72 - .L_71)
.L_71:
        /*0e5c*/ 	.word	0x00000200
        /*0e60*/ 	.word	0x00000001
        /*0e64*/ 	.word	0x00000001


	//----- nvinfo : EIATTR_CRS_STACK_SIZE
	.align		4
.L_72:
        /*0e68*/ 	.byte	0x04, 0x1e
        /*0e6a*/ 	.short	(.L_74 - .L_73)
.L_73:
        /*0e6c*/ 	.word	0x00000000


	//----- nvinfo : EIATTR_CBANK_PARAM_SIZE
	.align		4
.L_74:
        /*0e70*/ 	.byte	0x03, 0x19
        /*0e72*/ 	.short	0x0600


	//----- nvinfo : EIATTR_PARAM_CBANK
	.align		4
        /*0e74*/ 	.byte	0x04, 0x0a
        /*0e76*/ 	.short	(.L_76 - .L_75)
	.align		4
.L_75:
        /*0e78*/ 	.word	index@(.nv.constant0._ZN7cutlass13device_kernelINS_4fmha6kernel36Sm100FmhaFwdKernelTmaWarpspecializedIN4cute5tupleIJiiiNS5_IJNS5_IJiiEEEiEEEEEENS1_10collective38Sm100FmhaFwdMainloopTmaWarpspecializedINS_6half_tEffNS5_IJNS4_1CILi256EEENSC_ILi64EEESD_EEENS5_IJiNSC_ILi1EEES7_EEENS5_IJiSG_NS5_IJNS5_IJNSC_ILi0EEEiEEEiEEEEEESL_NS9_6NoMaskENS5_IJNSC_ILi2EEESG_SG_EEENSC_ILb0EEEEENS9_38Sm100FmhaFwdEpilogueTmaWarpspecializedISB_fNS5_IJNSC_ILi128EEESD_SE_EEESH_NS5_IJSG_S7_EEESP_EENS2_23PersistentTileSchedulerENS2_41Sm100FmhaCtxKernelWarpspecializedScheduleEEEEEvNT_6ParamsE)
        /*0e7c*/ 	.short	0x0380
        /*0e7e*/ 	.short	0x0600


	//----- nvinfo : EIATTR_SW_WAR
	.align		4
.L_76:
        /*0e80*/ 	.byte	0x04, 0x36
        /*0e82*/ 	.short	(.L_78 - .L_77)
.L_77:
        /*0e84*/ 	.word	0x00000008
.L_78:


//--------------------- .nv.callgraph             --------------------------
	.section	.nv.callgraph,"",@"SHT_CUDA_CALLGRAPH"
	.align	4
	.sectionentsize	8
	.align		4
        /*0000*/ 	.word	0x00000000
	.align		4
        /*0004*/ 	.word	0xffffffff
	.align		4
        /*0008*/ 	.word	index@(_ZN7cutlass13device_kernelINS_4fmha6kernel36Sm100FmhaFwdKernelTmaWarpspecializedIN4cute5tupleIJiiiNS5_IJNS5_IJiiEEEiEEEEEENS1_10collective38Sm100FmhaFwdMainloopTmaWarpspecializedINS_6half_tEffNS5_IJNS4_1CILi256EEENSC_ILi64EEESD_EEENS5_IJiNSC_ILi1EEES7_EEENS5_IJiSG_NS5_IJNS5_IJNSC_ILi0EEEiEEEiEEEEEESL_NS9_6NoMaskENS5_IJNSC_ILi2EEESG_SG_EEENSC_ILb0EEEEENS9_38Sm100FmhaFwdEpilogueTmaWarpspecializedISB_fNS5_IJNSC_ILi128EEESD_SE_EEESH_NS5_IJSG_S7_EEESP_EENS2_23PersistentTileSchedulerENS2_41Sm100FmhaCtxKernelWarpspecializedScheduleEEEEEvNT_6ParamsE)
	.align		4
        /*000c*/ 	.word	index@(__assertfail)
	.align		4
        /*0010*/ 	.word	index@(_ZN7cutlass13device_kernelINS_4fmha6kernel36Sm100FmhaFwdKernelTmaWarpspecializedIN4cute5tupleIJiiiNS5_IJNS5_IJiiEEEiEEEEEENS1_10collective38Sm100FmhaFwdMainloopTmaWarpspecializedINS_6half_tEffNS5_IJNS4_1CILi256EEENSC_ILi64EEESD_EEENS5_IJiNSC_ILi1EEES7_EEENS5_IJiSG_NS5_IJNS5_IJNSC_ILi0EEEiEEEiEEEEEESL_NS9_6NoMaskENS5_IJNSC_ILi2EEESG_SG_EEENSC_ILb0EEEEENS9_38Sm100FmhaFwdEpilogueTmaWarpspecializedISB_fNS5_IJNSC_ILi128EEESD_SE_EEESH_NS5_IJSG_S7_EEESP_EENS2_23PersistentTileSchedulerENS2_41Sm100FmhaCtxKernelWarpspecializedScheduleEEEEEvNT_6ParamsE)
	.align		4
        /*0014*/ 	.word	index@(vprintf)
	.align		4
        /*0018*/ 	.word	0x00000000
	.align		4
        /*001c*/ 	.word	0xfffffffe
	.align		4
        /*0020*/ 	.word	0x00000000
	.align		4
        /*0024*/ 	.word	0xfffffffd
	.align		4
        /*0028*/ 	.word	0x00000000
	.align		4
        /*002c*/ 	.word	0xfffffffc


//--------------------- .nv.constant4             --------------------------
	.section	.nv.constant4,"a",@progbits
	.align	8
	.align		8
.nv.constant4:
        /*0000*/ 	.dword	vprintf
	.align		8
        /*0008*/ 	.dword	__assertfail
	.align		8
        /*0010*/ 	.dword	__unnamed_1
	.align		8
        /*0018*/ 	.dword	__unnamed_2
	.align		8
        /*0020*/ 	.dword	__unnamed_3
	.align		8
        /*0028*/ 	.dword	__unnamed_4
	.align		8
        /*0030*/ 	.dword	__unnamed_5
	.align		8
        /*0038*/ 	.dword	__unnamed_6
	.align		8
        /*0040*/ 	.dword	__unnamed_7
	.align		8
        /*0048*/ 	.dword	_ZN39_INTERNAL_78f80b27_4_k_cu_465229cd_35594cuda3std3__45__cpo5beginE
	.align		8
        /*0050*/ 	.dword	_ZN39_INTERNAL_78f80b27_4_k_cu_465229cd_35594cuda3std3__45__cpo3endE
	.align		8
        /*0058*/ 	.dword	_ZN39_INTERNAL_78f80b27_4_k_cu_465229cd_35594cuda3std3__45__cpo6cbeginE
	.align		8
        /*0060*/ 	.dword	_ZN39_INTERNAL_78f80b27_4_k_cu_465229cd_35594cuda3std3__45__cpo4cendE
	.align		8
        /*0068*/ 	.dword	_ZN39_INTERNAL_78f80b27_4_k_cu_465229cd_35594cuda3std3__441_GLOBAL__N__78f80b27_4_k_cu_465229cd_35596ignoreE
	.align		8
        /*0070*/ 	.dword	_ZN39_INTERNAL_78f80b27_4_k_cu_465229cd_35594cuda3std3__419piecewise_constructE
	.align		8
        /*0078*/ 	.dword	_ZN39_INTERNAL_78f80b27_4_k_cu_465229cd_35594cuda3std3__48in_placeE
	.align		8
        /*0080*/ 	.dword	_ZN39_INTERNAL_78f80b27_4_k_cu_465229cd_35594cuda3std6ranges3__45__cpo4swapE
	.align		8
        /*0088*/ 	.dword	_ZN39_INTERNAL_78f80b27_4_k_cu_465229cd_35594cuda3std6ranges3__45__cpo9iter_moveE
	.align		8
        /*0090*/ 	.dword	_ZN39_INTERNAL_78f80b27_4_k_cu_465229cd_35594cute7productE
	.align		8
        /*0098*/ 	.dword	_ZN39_INTERNAL_78f80b27_4_k_cu_465229cd_35594cute1_E
	.align		8
        /*00a0*/ 	.dword	$str$22
	.align		8
        /*00a8*/ 	.dword	$str$23
	.align		8
        /*00b0*/ 	.dword	$str$26
	.align		8
        /*00b8*/ 	.dword	$str$27
	.align		8
        /*00c0*/ 	.dword	$str$28
	.align		8
        /*00c8*/ 	.dword	$str$29
	.align		8
        /*00d0*/ 	.dword	$str$30
	.align		8
        /*00d8*/ 	.dword	$str$31
	.align		8
        /*00e0*/ 	.dword	$str$32
	.align		8
        /*00e8*/ 	.dword	$str$33
	.align		8
        /*00f0*/ 	.dword	$str$34
	.align		8
        /*00f8*/ 	.dword	$str$35
	.align		8
        /*0100*/ 	.dword	$str$36
	.align		8
        /*0108*/ 	.dword	$str$37


//--------------------- .nv.constant2._ZN7cutlass13device_kernelINS_4fmha6kernel36Sm100FmhaFwdKernelTmaWarpspecializedIN4cute5tupleIJiiiNS5_IJNS5_IJiiEEEiEEEEEENS1_10collective38Sm100FmhaFwdMainloopTmaWarpspecializedINS_6half_tEffNS5_IJNS4_1CILi256EEENSC_ILi64EEESD_EEENS5_IJiNSC_ILi1EEES7_EEENS5_IJiSG_NS5_IJNS5_IJNSC_ILi0EEEiEEEiEEEEEESL_NS9_6NoMaskENS5_IJNSC_ILi2EEESG_SG_EEENSC_ILb0EEEEENS9_38Sm100FmhaFwdEpilogueTmaWarpspecializedISB_fNS5_IJNSC_ILi128EEESD_SE_EEESH_NS5_IJSG_S7_EEESP_EENS2_23PersistentTileSchedulerENS2_41Sm100FmhaCtxKernelWarpspecializedScheduleEEEEEvNT_6ParamsE --------------------------
	.section	.nv.constant2._ZN7cutlass13device_kernelINS_4fmha6kernel36Sm100FmhaFwdKernelTmaWarpspecializedIN4cute5tupleIJiiiNS5_IJNS5_IJiiEEEiEEEEEENS1_10collective38Sm100FmhaFwdMainloopTmaWarpspecializedINS_6half_tEffNS5_IJNS4_1CILi256EEENSC_ILi64EEESD_EEENS5_IJiNSC_ILi1EEES7_EEENS5_IJiSG_NS5_IJNS5_IJNSC_ILi0EEEiEEEiEEEEEESL_NS9_6NoMaskENS5_IJNSC_ILi2EEESG_SG_EEENSC_ILb0EEEEENS9_38Sm100FmhaFwdEpilogueTmaWarpspecializedISB_fNS5_IJNSC_ILi128EEESD_SE_EEESH_NS5_IJSG_S7_EEESP_EENS2_23PersistentTileSchedulerENS2_41Sm100FmhaCtxKernelWarpspecializedScheduleEEEEEvNT_6ParamsE,"a",@progbits
	.sectionflags	@""
	.align	4
.nv.constant2._ZN7cutlass13device_kernelINS_4fmha6kernel36Sm100FmhaFwdKernelTmaWarpspecializedIN4cute5tupleIJiiiNS5_IJNS5_IJiiEEEiEEEEEENS1_10collective38Sm100FmhaFwdMainloopTmaWarpspecializedINS_6half_tEffNS5_IJNS4_1CILi256EEENSC_ILi64EEESD_EEENS5_IJiNSC_ILi1EEES7_EEENS5_IJiSG_NS5_IJNS5_IJNSC_ILi0EEEiEEEiEEEEEESL_NS9_6NoMaskENS5_IJNSC_ILi2EEESG_SG_EEENSC_ILb0EEEEENS9_38Sm100FmhaFwdEpilogueTmaWarpspecializedISB_fNS5_IJNSC_ILi128EEESD_SE_EEESH_NS5_IJSG_S7_EEESP_EENS2_23PersistentTileSchedulerENS2_41Sm100FmhaCtxKernelWarpspecializedScheduleEEEEEvNT_6ParamsE:
        /*0000*/ 	.byte	0x70, 0xbe, 0x01, 0x00, 0x30, 0xe6, 0x01, 0x00, 0x40, 0xbe, 0x01, 0x00


//--------------------- .text._ZN7cutlass13device_kernelINS_4fmha6kernel36Sm100FmhaFwdKernelTmaWarpspecializedIN4cute5tupleIJiiiNS5_IJNS5_IJiiEEEiEEEEEENS1_10collective38Sm100FmhaFwdMainloopTmaWarpspecializedINS_6half_tEffNS5_IJNS4_1CILi256EEENSC_ILi64EEESD_EEENS5_IJiNSC_ILi1EEES7_EEENS5_IJiSG_NS5_IJNS5_IJNSC_ILi0EEEiEEEiEEEEEESL_NS9_6NoMaskENS5_IJNSC_ILi2EEESG_SG_EEENSC_ILb0EEEEENS9_38Sm100FmhaFwdEpilogueTmaWarpspecializedISB_fNS5_IJNSC_ILi128EEESD_SE_EEESH_NS5_IJSG_S7_EEESP_EENS2_23PersistentTileSchedulerENS2_41Sm100FmhaCtxKernelWarpspecializedScheduleEEEEEvNT_6ParamsE --------------------------
	.section	.text._ZN7cutlass13device_kernelINS_4fmha6kernel36Sm100FmhaFwdKernelTmaWarpspecializedIN4cute5tupleIJiiiNS5_IJNS5_IJiiEEEiEEEEEENS1_10collective38Sm100FmhaFwdMainloopTmaWarpspecializedINS_6half_tEffNS5_IJNS4_1CILi256EEENSC_ILi64EEESD_EEENS5_IJiNSC_ILi1EEES7_EEENS5_IJiSG_NS5_IJNS5_IJNSC_ILi0EEEiEEEiEEEEEESL_NS9_6NoMaskENS5_IJNSC_ILi2EEESG_SG_EEENSC_ILb0EEEEENS9_38Sm100FmhaFwdEpilogueTmaWarpspecializedISB_fNS5_IJNSC_ILi128EEESD_SE_EEESH_NS5_IJSG_S7_EEESP_EENS2_23PersistentTileSchedulerENS2_41Sm100FmhaCtxKernelWarpspecializedScheduleEEEEEvNT_6ParamsE,"ax",@progbits
	.align	128
.text._ZN7cutlass13device_kernelINS_4fmha6kernel36Sm100FmhaFwdKernelTmaWarpspecializedIN4cute5tupleIJiiiNS5_IJNS5_IJiiEEEiEEEEEENS1_10collective38Sm100FmhaFwdMainloopTmaWarpspecializedINS_6half_tEffNS5_IJNS4_1CILi256EEENSC_ILi64EEESD_EEENS5_IJiNSC_ILi1EEES7_EEENS5_IJiSG_NS5_IJNS5_IJNSC_ILi0EEEiEEEiEEEEEESL_NS9_6NoMaskENS5_IJNSC_ILi2EEESG_SG_EEENSC_ILb0EEEEENS9_38Sm100FmhaFwdEpilogueTmaWarpspecializedISB_fNS5_IJNSC_ILi128EEESD_SE_EEESH_NS5_IJSG_S7_EEESP_EENS2_23PersistentTileSchedulerENS2_41Sm100FmhaCtxKernelWarpspecializedScheduleEEEEEvNT_6ParamsE:
        .type           _ZN7cutlass13device_kernelINS_4fmha6kernel36Sm100FmhaFwdKernelTmaWarpspecializedIN4cute5tupleIJiiiNS5_IJNS5_IJiiEEEiEEEEEENS1_10collective38Sm100FmhaFwdMainloopTmaWarpspecializedINS_6half_tEffNS5_IJNS4_1CILi256EEENSC_ILi64EEESD_EEENS5_IJiNSC_ILi1EEES7_EEENS5_IJiSG_NS5_IJNS5_IJNSC_ILi0EEEiEEEiEEEEEESL_NS9_6NoMaskENS5_IJNSC_ILi2EEESG_SG_EEENSC_ILb0EEEEENS9_38Sm100FmhaFwdEpilogueTmaWarpspecializedISB_fNS5_IJNSC_ILi128EEESD_SE_EEESH_NS5_IJSG_S7_EEESP_EENS2_23PersistentTileSchedulerENS2_41Sm100FmhaCtxKernelWarpspecializedScheduleEEEEEvNT_6ParamsE,@function
        .size           _ZN7cutlass13device_kernelINS_4fmha6kernel36Sm100FmhaFwdKernelTmaWarpspecializedIN4cute5tupleIJiiiNS5_IJNS5_IJiiEEEiEEEEEENS1_10collective38Sm100FmhaFwdMainloopTmaWarpspecializedINS_6half_tEffNS5_IJNS4_1CILi256EEENSC_ILi64EEESD_EEENS5_IJiNSC_ILi1EEES7_EEENS5_IJiSG_NS5_IJNS5_IJNSC_ILi0EEEiEEEiEEEEEESL_NS9_6NoMaskENS5_IJNSC_ILi2EEESG_SG_EEENSC_ILb0EEEEENS9_38Sm100FmhaFwdEpilogueTmaWarpspecializedISB_fNS5_IJNSC_ILi128EEESD_SE_EEESH_NS5_IJSG_S7_EEESP_EENS2_23PersistentTileSchedulerENS2_41Sm100FmhaCtxKernelWarpspecializedScheduleEEEEEvNT_6ParamsE,(.L_x_491 - _ZN7cutlass13device_kernelINS_4fmha6kernel36Sm100FmhaFwdKernelTmaWarpspecializedIN4cute5tupleIJiiiNS5_IJNS5_IJiiEEEiEEEEEENS1_10collective38Sm100FmhaFwdMainloopTmaWarpspecializedINS_6half_tEffNS5_IJNS4_1CILi256EEENSC_ILi64EEESD_EEENS5_IJiNSC_ILi1EEES7_EEENS5_IJiSG_NS5_IJNS5_IJNSC_ILi0EEEiEEEiEEEEEESL_NS9_6NoMaskENS5_IJNSC_ILi2EEESG_SG_EEENSC_ILb0EEEEENS9_38Sm100FmhaFwdEpilogueTmaWarpspecializedISB_fNS5_IJNSC_ILi128EEESD_SE_EEESH_NS5_IJSG_S7_EEESP_EENS2_23PersistentTileSchedulerENS2_41Sm100FmhaCtxKernelWarpspecializedScheduleEEEEEvNT_6ParamsE)
        .other          _ZN7cutlass13device_kernelINS_4fmha6kernel36Sm100FmhaFwdKernelTmaWarpspecializedIN4cute5tupleIJiiiNS5_IJNS5_IJiiEEEiEEEEEENS1_10collective38Sm100FmhaFwdMainloopTmaWarpspecializedINS_6half_tEffNS5_IJNS4_1CILi256EEENSC_ILi64EEESD_EEENS5_IJiNSC_ILi1EEES7_EEENS5_IJiSG_NS5_IJNS5_IJNSC_ILi0EEEiEEEiEEEEEESL_NS9_6NoMaskENS5_IJNSC_ILi2EEESG_SG_EEENSC_ILb0EEEEENS9_38Sm100FmhaFwdEpilogueTmaWarpspecializedISB_fNS5_IJNSC_ILi128EEESD_SE_EEESH_NS5_IJSG_S7_EEESP_EENS2_23PersistentTileSchedulerENS2_41Sm100FmhaCtxKernelWarpspecializedScheduleEEEEEvNT_6ParamsE,@"STO_CUDA_ENTRY STV_DEFAULT"
_ZN7cutlass13device_kernelINS_4fmha6kernel36Sm100FmhaFwdKernelTmaWarpspecializedIN4cute5tupleIJiiiNS5_IJNS5_IJiiEEEiEEEEEENS1_10collective38Sm100FmhaFwdMainloopTmaWarpspecializedINS_6half_tEffNS5_IJNS4_1CILi256EEENSC_ILi64EEESD_EEENS5_IJiNSC_ILi1EEES7_EEENS5_IJiSG_NS5_IJNS5_IJNSC_ILi0EEEiEEEiEEEEEESL_NS9_6NoMaskENS5_IJNSC_ILi2EEESG_SG_EEENSC_ILb0EEEEENS9_38Sm100FmhaFwdEpilogueTmaWarpspecializedISB_fNS5_IJNSC_ILi128EEESD_SE_EEESH_NS5_IJSG_S7_EEESP_EENS2_23PersistentTileSchedulerENS2_41Sm100FmhaCtxKernelWarpspecializedScheduleEEEEEvNT_6ParamsE:
[----:B------:R-:W1:Y:S02]  /*0000*/  LDC R1, c[0x0][0x37c] ;  /* 0x0000df00ff017b82 */ /* 0x000e640000000800 */
[----:B-1----:R-:W-:-:S04]  /*0010*/  IADD3 R1, PT, PT, R1, -0xa8, RZ ;  /* 0xffffff5801017810 */ /* 0x002fc80007ffe0ff */
[----:B------:R-:W-:Y:S01]  /*0020*/  R2UR UR42, R1 ;  /* 0x00000000012a72ca */ /* 0x000fe200000e0000 */
[----:B------:R-:W1:Y:S01]  /*0030*/  S2R R3, SR_TID.X ;  /* 0x0000000000037919 */ /* 0x000e620000002100 */
[----:B------:R-:W2:Y:S01]  /*0040*/  LDCU UR4, c[0x0][0x2f8] ;  /* 0x00005f00ff0477ac */ /* 0x000ea20008000800 */
[----:B------:R-:W3:Y:S01]  /*0050*/  LDCU UR39, c[0x0][0x2fc] ;  /* 0x00005f80ff2777ac */ /* 0x000ee20008000800 */
[----:B------:R-:W-:Y:S02]  /*0060*/  UPLOP3.LUT UP3, UPT, UPT, UPT, UPT, 0x40, 0x4 ;  /* 0x000000000004789c */ /* 0x000fe40003f6e870 */
[----:B------:R-:W-:Y:S02]  /*0070*/  UPLOP3.LUT UP1, UPT, UPT, UPT, UPT, 0x80, 0x8 ;  /* 0x000000000008789c */ /* 0x000fe40003f2f070 */
[----:B------:R-:W-:Y:S02]  /*0080*/  UPLOP3.LUT UP0, UPT, UPT, UPT, UPT, 0x40, 0x4 ;  /* 0x000000000004789c */ /* 0x000fe40003f0e870 */
[----:B------:R-:W-:-:S02]  /*0090*/  UPLOP3.LUT UP6, UPT, UPT, UPT, UPT, 0x40, 0x4 ;  /* 0x000000000004789c */ /* 0x000fc40003fce870 */
[----:B------:R-:W-:Y:S02]  /*00a0*/  UPLOP3.LUT UP5, UPT, UPT, UPT, UPT, 0x40, 0x4 ;  /* 0x000000000004789c */ /* 0x000fe40003fae870 */
[----:B--2---:R-:W-:Y:S02]  /*00b0*/  UIADD3 UR42, UP2, UPT, UR42, UR4, URZ ;  /* 0x000000042a2a7290 */ /* 0x004fe4000ff5e0ff */
[----:B------:R-:W-:Y:S02]  /*00c0*/  UP2UR UR37, UPR, URZ, 0x8 ;  /* 0x00000008ff257883 */ /* 0x000fe40008000000 */
[----:B---3--:R-:W-:Y:S02]  /*00d0*/  UIADD3.X UR39, UPT, UPT, URZ, UR39, URZ, UP2, !UPT ;  /* 0x00000027ff277290 */ /* 0x008fe400097fe4ff */
[----:B------:R-:W-:Y:S02]  /*00e0*/  UPLOP3.LUT UP2, UPT, UPT, UPT, UPT, 0x80, 0x8 ;  /* 0x000000000008789c */ /* 0x000fe40003f4f070 */
[----:B------:R-:W-:-:S02]  /*00f0*/  UPLOP3.LUT UP4, UPT, UPT, UPT, UPT, 0x40, 0x4 ;  /* 0x000000000004789c */ /* 0x000fc40003f8e870 */
[----:B------:R-:W-:Y:S01]  /*0100*/  UP2UR UR41, UPR, URZ, 0x4 ;  /* 0x00000004ff297883 */ /* 0x000fe20008000000 */
[----:B-1----:R-:W-:-:S05]  /*0110*/  SHF.R.U32.HI R4, RZ, 0x5, R3 ;  /* 0x00000005ff047819 */ /* 0x002fca0000011603 */
[----:B------:R-:W1:Y:S02]  /*0120*/  SHFL.IDX PT, R0, R4, RZ, 0x1f ;  /* 0x00001fff04007589 */ /* 0x000e6400000e0000 */
[----:B-1----:R-:W-:-:S04]  /*0130*/  SHF.R.S32.HI R2, RZ, 0x1f, R0 ;  /* 0x0000001fff027819 */ /* 0x002fc80000011400 */
[----:B------:R-:W-:-:S04]  /*0140*/  LEA.HI R2, R2, R0, RZ, 0x2 ;  /* 0x0000000002027211 */ /* 0x000fc800078f10ff */
[----:B------:R-:W-:-:S04]  /*0150*/  SHF.R.S32.HI R2, RZ, 0x2, R2 ;  /* 0x00000002ff027819 */ /* 0x000fc80000011402 */
[----:B------:R-:W-:-:S13]  /*0160*/  ISETP.NE.AND P0, PT, R2, RZ, PT ;  /* 0x000000ff0200720c */ /* 0x000fda0003f05270 */
[----:B------:R-:W-:Y:S05]  /*0170*/  @!P0 BRA `(.L_x_0) ;  /* 0x0000000400248947 */ /* 0x000fea0003800000 */
[----:B------:R-:W-:-:S13]  /*0180*/  ISETP.NE.AND P0, PT, R2, 0x2, PT ;  /* 0x000000020200780c */ /* 0x000fda0003f05270 */
[----:B------:R-:W-:Y:S05]  /*0190*/  @!P0 BRA `(.L_x_1) ;  /* 0x0000000000f48947 */ /* 0x000fea0003800000 */
[----:B------:R-:W-:-:S13]  /*01a0*/  ISETP.NE.AND P0, PT, R2, 0x1, PT ;  /* 0x000000010200780c */ /* 0x000fda0003f05270 */
[----:B------:R-:W-:Y:S05]  /*01b0*/  @P0 BRA `(.L_x_2) ;  /* 0x00000000002c0947 */ /* 0x000fea0003800000 */
[----:B------:R-:W-:Y:S01]  /*01c0*/  HFMA2 R2, -RZ, RZ, 0, 5.9604644775390625e-08 ;  /* 0x00000001ff027431 */ /* 0x000fe200000001ff */
[----:B------:R-:W-:Y:S02]  /*01d0*/  UPLOP3.LUT UP3, UPT, UPT, UPT, UPT, 0x40, 0x4 ;  /* 0x000000000004789c */ /* 0x000fe40003f6e870 */
[----:B------:R-:W-:Y:S02]  /*01e0*/  UPLOP3.LUT UP2, UPT, UPT, UPT, UPT, 0x40, 0x4 ;  /* 0x000000000004789c */ /* 0x000fe40003f4e870 */
[----:B------:R-:W-:Y:S02]  /*01f0*/  UPLOP3.LUT UP1, UPT, UPT, UPT, UPT, 0x80, 0x8 ;  /* 0x000000000008789c */ /* 0x000fe40003f2f070 */
[----:B------:R-:W-:Y:S02]  /*0200*/  UPLOP3.LUT UP0, UPT, UPT, UPT, UPT, 0x40, 0x4 ;  /* 0x000000000004789c */ /* 0x000fe40003f0e870 */
[----:B------:R-:W-:Y:S02]  /*0210*/  UPLOP3.LUT UP6, UPT, UPT, UPT, UPT, 0x40, 0x4 ;  /* 0x000000000004789c */ /* 0x000fe40003fce870 */
[----:B------:R-:W-:-:S02]  /*0220*/  UPLOP3.LUT UP5, UPT, UPT, UPT, UPT, 0x40, 0x4 ;  /* 0x000000000004789c */ /* 0x000fc40003fae870 */
[----:B------:R-:W-:Y:S02]  /*0230*/  UPLOP3.LUT UP4, UPT, UPT, UPT, UPT, 0x80, 0x8 ;  /* 0x000000000008789c */ /* 0x000fe40003f8f070 */
[----:B------:R-:W-:Y:S02]  /*0240*/  UP2UR UR37, UPR, URZ, 0x8 ;  /* 0x00000008ff257883 */ /* 0x000fe40008000000 */
[----:B------:R-:W-:Y:S01]  /*0250*/  UP2UR UR41, UPR, URZ, 0x4 ;  /* 0x00000004ff297883 */ /* 0x000fe20008000000 */
[----:B------:R-:W-:Y:S11]  /*0260*/  BRA `(.L_x_0) ;  /* 0x0000000000e87947 */ /* 0x000ff60003800000 */
.L_x_2:
[----:B------:R-:W-:Y:S01]  /*0270*/  ISETP.NE.AND P0, PT, R0, 0xc, PT ;  /* 0x0000000c0000780c */ /* 0x000fe20003f05270 */
[----:B------:R-:W-:Y:S01]  /*0280*/  UPLOP3.LUT UP2, UPT, UPT, UPT, UPT, 0x40, 0x4 ;  /* 0x000000000004789c */ /* 0x000fe20003f4e870 */
[----:B------:R-:W-:Y:S01]  /*0290*/  HFMA2 R2, -RZ, RZ, 0, 1.78813934326171875e-07 ;  /* 0x00000003ff027431 */ /* 0x000fe200000001ff */
[----:B------:R-:W-:Y:S02]  /*02a0*/  UPLOP3.LUT UP1, UPT, UPT, UPT, UPT, 0x80, 0x8 ;  /* 0x000000000008789c */ /* 0x000fe40003f2f070 */
[----:B------:R-:W-:Y:S02]  /*02b0*/  UP2UR UR37, UPR, URZ, 0x4 ;  /* 0x00000004ff257883 */ /* 0x000fe40008000000 */
[----:B------:R-:W-:Y:S02]  /*02c0*/  UPLOP3.LUT UP2, UPT, UPT, UPT, UPT, 0x40, 0x4 ;  /* 0x000000000004789c */ /* 0x000fe40003f4e870 */
[----:B------:R-:W-:Y:S02]  /*02d0*/  UPLOP3.LUT UP0, UPT, UPT, UPT, UPT, 0x40, 0x4 ;  /* 0x000000000004789c */ /* 0x000fe40003f0e870 */
[----:B------:R-:W-:-:S02]  /*02e0*/  UPLOP3.LUT UP6, UPT, UPT, UPT, UPT, 0x40, 0x4 ;  /* 0x000000000004789c */ /* 0x000fc40003fce870 */
[----:B------:R-:W-:Y:S02]  /*02f0*/  UPLOP3.LUT UP5, UPT, UPT, UPT, UPT, 0x80, 0x8 ;  /* 0x000000000008789c */ /* 0x000fe40003faf070 */
[----:B------:R-:W-:Y:S02]  /*0300*/  UPLOP3.LUT UP4, UPT, UPT, UPT, UPT, 0x40, 0x4 ;  /* 0x000000000004789c */ /* 0x000fe40003f8e870 */
[----:B------:R-:W-:Y:S01]  /*0310*/  UP2UR UR41, UPR, URZ, 0x4 ;  /* 0x00000004ff297883 */ /* 0x000fe20008000000 */
[----:B------:R-:W-:Y:S11]  /*0320*/  @!P0 BRA `(.L_x_0) ;  /* 0x0000000000b88947 */ /* 0x000ff60003800000 */
[----:B------:R-:W-:-:S13]  /*0330*/  ISETP.NE.AND P0, PT, R0, 0xe, PT ;  /* 0x0000000e0000780c */ /* 0x000fda0003f05270 */
[----:B------:R-:W-:Y:S05]  /*0340*/  @!P0 BRA `(.L_x_3) ;  /* 0x00000000005c8947 */ /* 0x000fea0003800000 */
[----:B------:R-:W-:-:S13]  /*0350*/  ISETP.NE.AND P0, PT, R0, 0xd, PT ;  /* 0x0000000d0000780c */ /* 0x000fda0003f05270 */
[----:B------:R-:W-:Y:S05]  /*0360*/  @P0 BRA `(.L_x_4) ;  /* 0x00000000002c0947 */ /* 0x000fea0003800000 */
[----:B------:R-:W-:Y:S01]  /*0370*/  HFMA2 R2, -RZ, RZ, 0, 2.384185791015625e-07 ;  /* 0x00000004ff027431 */ /* 0x000fe200000001ff */
        /* <DEDUP_REMOVED lines=10> */
.L_x_4:
[----:B------:R-:W-:Y:S01]  /*0420*/  HFMA2 R2, -RZ, RZ, 0, 3.5762786865234375e-07 ;  /* 0x00000006ff027431 */ /* 0x000fe200000001ff */
[----:B------:R-:W-:Y:S02]  /*0430*/  UPLOP3.LUT UP3, UPT, UPT, UPT, UPT, 0x40, 0x4 ;  /* 0x000000000004789c */ /* 0x000fe40003f6e870 */
[----:B------:R-:W-:Y:S02]  /*0440*/  UPLOP3.LUT UP2, UPT, UPT, UPT, UPT, 0x40, 0x4 ;  /* 0x000000000004789c */ /* 0x000fe40003f4e870 */
[----:B------:R-:W-:Y:S02]  /*0450*/  UPLOP3.LUT UP0, UPT, UPT, UPT, UPT, 0x40, 0x4 ;  /* 0x000000000004789c */ /* 0x000fe40003f0e870 */
[----:B------:R-:W-:Y:S02]  /*0460*/  UPLOP3.LUT UP6, UPT, UPT, UPT, UPT, 0x40, 0x4 ;  /* 0x000000000004789c */ /* 0x000fe40003fce870 */
[----:B------:R-:W-:Y:S02]  /*0470*/  UPLOP3.LUT UP5, UPT, UPT, UPT, UPT, 0x40, 0x4 ;  /* 0x000000000004789c */ /* 0x000fe40003fae870 */
[----:B------:R-:W-:-:S02]  /*0480*/  UPLOP3.LUT UP4, UPT, UPT, UPT, UPT, 0x40, 0x4 ;  /* 0x000000000004789c */ /* 0x000fc40003f8e870 */
[----:B------:R-:W-:Y:S02]  /*0490*/  UP2UR UR37, UPR, URZ, 0x8 ;  /* 0x00000008ff257883 */ /* 0x000fe40008000000 */
[----:B------:R-:W-:Y:S01]  /*04a0*/  UP2UR UR41, UPR, URZ, 0x4 ;  /* 0x00000004ff297883 */ /* 0x000fe20008000000 */
[----:B------:R-:W-:Y:S11]  /*04b0*/  BRA `(.L_x_0) ;  /* 0x0000000000547947 */ /* 0x000ff60003800000 */
.L_x_3:
[----:B------:R-:W-:Y:S01]  /*04c0*/  HFMA2 R2, -RZ, RZ, 0, 2.98023223876953125e-07 ;  /* 0x00000005ff027431 */ /* 0x000fe200000001ff */
        /* <DEDUP_REMOVED lines=10> */
.L_x_1:
[----:B------:R-:W-:Y:S01]  /*0570*/  HFMA2 R2, -RZ, RZ, 0, 1.1920928955078125e-07 ;  /* 0x00000002ff027431 */ /* 0x000fe200000001ff */
        /* <DEDUP_REMOVED lines=8> */
[----:B------:R-:W-:-:S12]  /*0600*/  UP2UR UR41, UPR, URZ, 0x4 ;  /* 0x00000004ff297883 */ /* 0x000fd80008000000 */
.L_x_0:
[----:B------:R-:W-:Y:S01]  /*0610*/  ELECT P0, URZ, PT ;  /* 0x0000000000ff782f */ /* 0x000fe20003800000 */
[----:B------:R-:W-:Y:S03]  /*0620*/  BSSY.RECONVERGENT B0, `(.L_x_5) ;  /* 0x000000f000007945 */ /* 0x000fe60003800200 */
[----:B------:R-:W-:Y:S02]  /*0630*/  PLOP3.LUT P2, PT, P0, PT, UP0, 0x5d, 0xd5 ;  /* 0x0000000000d5781c */ /* 0x000fe4000074eb0d */
[----:B------:R-:W-:-:S11]  /*0640*/  PLOP3.LUT P1, PT, P0, PT, UP6, 0x5d, 0xd5 ;  /* 0x0000000000d5781c */ /* 0x000fd6000072eb6d */
[----:B------:R-:W-:Y:S05]  /*0650*/  @P2 BRA `(.L_x_6) ;  /* 0x00000000002c2947 */ /* 0x000fea0003800000 */
[----:B------:R-:W1:Y:S02]  /*0660*/  LDCU.64 UR4, c[0x0][0x348] ;  /* 0x00006900ff0477ac */ /* 0x000e640008000a00 */
[----:B-1----:R-:W-:-:S04]  /*0670*/  UIADD3 UR8, UP0, UPT, UR4, 0x80, URZ ;  /* 0x0000008004087890 */ /* 0x002fc8000ff1e0ff */
[----:B------:R-:W-:Y:S02]  /*0680*/  UIADD3.X UR9, UPT, UPT, URZ, UR5, URZ, UP0, !UPT ;  /* 0x00000005ff097290 */ /* 0x000fe400087fe4ff */
[----:B------:R-:W-:-:S04]  /*0690*/  UIADD3 UR6, UP0, UPT, UR4, 0x180, URZ ;  /* 0x0000018004067890 */ /* 0x000fc8000ff1e0ff */
[----:B------:R-:W-:Y:S02]  /*06a0*/  UIADD3.X UR7, UPT, UPT, URZ, UR5, URZ, UP0, !UPT ;  /* 0x00000005ff077290 */ /* 0x000fe400087fe4ff */
[----:B------:R-:W-:Y:S01]  /*06b0*/  UIADD3 UR4, UP0, UPT, UR4, 0x280, URZ ;  /* 0x0000028004047890 */ /* 0x000fe2000ff1e0ff */
[----:B------:R1:W-:Y:S03]  /*06c0*/  UTMACCTL.PF [UR8] ;  /* 0x00000000080079b9 */ /* 0x0003e60008040000 */
[----:B------:R-:W-:-:S03]  /*06d0*/  UIADD3.X UR5, UPT, UPT, URZ, UR5, URZ, UP0, !UPT ;  /* 0x00000005ff057290 */ /* 0x000fc600087fe4ff */
[----:B------:R1:W-:Y:S06]  /*06e0*/  UTMACCTL.PF [UR6] ;  /* 0x00000000060079b9 */ /* 0x0003ec0008040000 */
[----:B------:R1:W-:Y:S02]  /*06f0*/  UTMACCTL.PF [UR4] ;  /* 0x00000000040079b9 */ /* 0x0003e40008040000 */
[----:B-1----:R-:W-:Y:S01]  /*0700*/  NOP ;  /* 0x0000000000007918 */ /* 0x002fe20000000000 */
.L_x_6:
[----:B------:R-:W-:Y:S05]  /*0710*/  BSYNC.RECONVERGENT B0 ;  /* 0x0000000000007941 */ /* 0x000fea0003800200 */
.L_x_5:
[----:B------:R-:W-:Y:S04]  /*0720*/  BSSY.RECONVERGENT B0, `(.L_x_7) ;  /* 0x000001b000007945 */ /* 0x000fe80003800200 */
[----:B------:R-:W-:Y:S05]  /*0730*/  @P1 BRA `(.L_x_8) ;  /* 0x0000000000241947 */ /* 0x000fea0003800000 */
[----:B------:R-:W1:Y:S01]  /*0740*/  LDCU.64 UR4, c[0x0][0x348] ;  /* 0x00006900ff0477ac */ /* 0x000e620008000a00 */
[----:B------:R-:W-:Y:S02]  /*0750*/  PLOP3.LUT P6, PT, PT, PT, PT, 0x80, 0x8 ;  /* 0x000000000008781c */ /* 0x000fe40003fcf070 */
[----:B------:R-:W-:Y:S02]  /*0760*/  PLOP3.LUT P5, PT, PT, PT, PT, 0x8, 0x80 ;  /* 0x000000000080781c */ /* 0x000fe40003fae170 */
[----:B------:R-:W-:Y:S02]  /*0770*/  PLOP3.LUT P4, PT, PT, PT, PT, 0x80, 0x8 ;  /* 0x000000000008781c */ /* 0x000fe40003f8f070 */
[----:B------:R-:W-:Y:S01]  /*0780*/  PLOP3.LUT P3, PT, PT, PT, PT, 0x80, 0x8 ;  /* 0x000000000008781c */ /* 0x000fe20003f6f070 */
[----:B-1----:R-:W-:-:S04]  /*0790*/  UIADD3 UR4, UP0, UPT, UR4, 0x400, URZ ;  /* 0x0000040004047890 */ /* 0x002fc8000ff1e0ff */
[----:B------:R-:W-:-:S09]  /*07a0*/  UIADD3.X UR5, UPT, UPT, URZ, UR5, URZ, UP0, !UPT ;  /* 0x00000005ff057290 */ /* 0x000fd200087fe4ff */
[----:B------:R1:W-:Y:S02]  /*07b0*/  UTMACCTL.PF [UR4] ;  /* 0x00000000040079b9 */ /* 0x0003e40008040000 */
[----:B-1----:R-:W-:Y:S05]  /*07c0*/  BRA `(.L_x_9) ;  /* 0x0000000000407947 */ /* 0x002fea0003800000 */
.L_x_8:
[----:B------:R-:W-:-:S13]  /*07d0*/  ISETP.NE.AND P1, PT, R2, 0x3, PT ;  /* 0x000000030200780c */ /* 0x000fda0003f25270 */
[----:B------:R-:W-:Y:S05]  /*07e0*/  @!P1 BRA `(.L_x_10) ;  /* 0x0000000000289947 */ /* 0x000fea0003800000 */
[----:B------:R-:W-:Y:S02]  /*07f0*/  ISETP.NE.AND P1, PT, R2, 0x4, PT ;  /* 0x000000040200780c */ /* 0x000fe40003f25270 */
[----:B------:R-:W-:Y:S02]  /*0800*/  PLOP3.LUT P4, PT, PT, PT, PT, 0x80, 0x8 ;  /* 0x000000000008781c */ /* 0x000fe40003f8f070 */
[----:B------:R-:W-:Y:S02]  /*0810*/  PLOP3.LUT P5, PT, PT, PT, PT, 0x8, 0x80 ;  /* 0x000000000080781c */ /* 0x000fe40003fae170 */
[----:B------:R-:W-:Y:S02]  /*0820*/  PLOP3.LUT P6, PT, PT, PT, PT, 0x80, 0x8 ;  /* 0x000000000008781c */ /* 0x000fe40003fcf070 */
[----:B------:R-:W-:-:S05]  /*0830*/  PLOP3.LUT P3, PT, PT, PT, PT, 0x80, 0x8 ;  /* 0x000000000008781c */ /* 0x000fca0003f6f070 */
[----:B------:R-:W-:Y:S08]  /*0840*/  @P1 BRA `(.L_x_9) ;  /* 0x0000000000201947 */ /* 0x000ff00003800000 */
[----:B------:R-:W-:Y:S02]  /*0850*/  PLOP3.LUT P5, PT, PT, PT, PT, 0x8, 0x80 ;  /* 0x000000000080781c */ /* 0x000fe40003fae170 */
[----:B------:R-:W-:Y:S02]  /*0860*/  PLOP3.LUT P6, PT, PT, PT, PT, 0x8, 0x80 ;  /* 0x000000000080781c */ /* 0x000fe40003fce170 */
[----:B------:R-:W-:Y:S01]  /*0870*/  PLOP3.LUT P3, PT, PT, PT, PT, 0x8, 0x80 ;  /* 0x000000000080781c */ /* 0x000fe20003f6e170 */
[----:B------:R-:W-:-:S12]  /*0880*/  BRA `(.L_x_9) ;  /* 0x0000000000107947 */ /* 0x000fd80003800000 */
.L_x_10:
[----:B------:R-:W-:Y:S02]  /*0890*/  PLOP3.LUT P6, PT, PT, PT, PT, 0x8, 0x80 ;  /* 0x000000000080781c */ /* 0x000fe40003fce170 */
[----:B------:R-:W-:Y:S02]  /*08a0*/  PLOP3.LUT P5, PT, PT, PT, PT, 0x80, 0x8 ;  /* 0x000000000008781c */ /* 0x000fe40003faf070 */
[----:B------:R-:W-:Y:S02]  /*08b0*/  PLOP3.LUT P4, PT, PT, PT, PT, 0x8, 0x80 ;  /* 0x000000000080781c */ /* 0x000fe40003f8e170 */
[----:B------:R-:W-:-:S13]  /*08c0*/  PLOP3.LUT P3, PT, PT, PT, PT, 0x80, 0x8 ;  /* 0x000000000008781c */ /* 0x000fda0003f6f070 */
.L_x_9:
[----:B------:R-:W-:Y:S05]  /*08d0*/  BSYNC.RECONVERGENT B0 ;  /* 0x0000000000007941 */ /* 0x000fea0003800200 */
.L_x_7:
[----:B------:R-:W1:Y:S01]  /*08e0*/  SHFL.IDX PT, R0, R4, RZ, 0x1f ;  /* 0x00001fff04007589 */ /* 0x000e6200000e0000 */
[----:B------:R-:W-:Y:S02]  /*08f0*/  ISETP.NE.AND P1, PT, R2, 0x3, PT ;  /* 0x000000030200780c */ /* 0x000fe40003f25270 */
[----:B------:R-:W-:Y:S02]  /*0900*/  PLOP3.LUT P0, PT, P0, PT, UP1, 0xae, 0xea ;  /* 0x0000000000ea781c */ /* 0x000fe4000070f51e */
[----:B-1----:R-:W-:-:S13]  /*0910*/  ISETP.NE.AND P2, PT, R0, RZ, PT ;  /* 0x000000ff0000720c */ /* 0x002fda0003f45270 */
[----:B------:R-:W-:Y:S05]  /*0920*/  @P2 BRA `(.L_x_11) ;  /* 0x0000000000382947 */ /* 0x000fea0003800000 */
[----:B------:R-:W1:Y:S01]  /*0930*/  S2UR UR4, SR_CgaCtaId ;  /* 0x00000000000479c3 */ /* 0x000e620000008800 */
[----:B------:R-:W-:Y:S01]  /*0940*/  UMOV UR5, 0x400 ;  /* 0x0000040000057882 */ /* 0x000fe20000000000 */
[----:B------:R-:W-:Y:S01]  /*0950*/  UMOV UR6, 0x1 ;  /* 0x0000000100067882 */ /* 0x000fe20000000000 */
[----:B------:R-:W-:Y:S01]  /*0960*/  ELECT P2, URZ, PT ;  /* 0x0000000000ff782f */ /* 0x000fe20003840000 */
[----:B------:R-:W-:-:S04]  /*0970*/  UIADD3 UR6, UPT, UPT, -UR6, 0x100000, URZ ;  /* 0x0010000006067890 */ /* 0x000fc8000fffe1ff */
[----:B------:R-:W-:Y:S02]  /*0980*/  USHF.L.U32 UR7, UR6, 0xb, URZ ;  /* 0x0000000b06077899 */ /* 0x000fe400080006ff */
[----:B------:R-:W-:Y:S02]  /*0990*/  USHF.L.U32 UR6, UR6, 0x1, URZ ;  /* 0x0000000106067899 */ /* 0x000fe400080006ff */
[----:B-1----:R-:W-:Y:S01]  /*09a0*/  ULEA UR4, UR4, UR5, 0x18 ;  /* 0x0000000504047291 */ /* 0x002fe2000f8ec0ff */
[----:B------:R-:W1:Y:S11]  /*09b0*/  FENCE.VIEW.ASYNC.S ;  /* 0x00000000000073c6 */ /* 0x000e760000000000 */
[----:B-1----:R1:W2:Y:S01]  /*09c0*/  SYNCS.EXCH.64 URZ, [UR4+0x58000], UR6 ;  /* 0x0580000604ff75b2 */ /* 0x0022a20008000100 */
[----:B------:R1:W3:Y:S01]  /*09d0*/  SYNCS.EXCH.64 URZ, [UR4+0x58010], UR6 ;  /* 0x0580100604ff75b2 */ /* 0x0002e20008000100 */
[----:B------:R1:W4:Y:S01]  /*09e0*/  SYNCS.EXCH.64 URZ, [UR4+0x58008], UR6 ;  /* 0x0580080604ff75b2 */ /* 0x0003220008000100 */
[----:B------:R1:W1:Y:S01]  /*09f0*/  SYNCS.EXCH.64 URZ, [UR4+0x58018], UR6 ;  /* 0x0580180604ff75b2 */ /* 0x0002620008000100 */
[----:B------:R-:W-:Y:S01]  /*0a00*/  NOP ;  /* 0x0000000000007918 */ /* 0x000fe20000000000 */
.L_x_11:
[----:B------:R-:W-:Y:S01]  /*0a10*/  NOP ;  /* 0x0000000000007918 */ /* 0x000fe20000000000 */
[----:B------:R-:W-:Y:S05]  /*0a20*/  @!P1 BRA `(.L_x_12) ;  /* 0x0000000000289947 */ /* 0x000fea0003800000 */
[----:B------:R-:W-:Y:S01]  /*0a30*/  ISETP.NE.AND P1, PT, R2, 0x4, PT ;  /* 0x000000040200780c */ /* 0x000fe20003f25270 */
[----:B------:R-:W-:Y:S02]  /*0a40*/  UPLOP3.LUT UP3, UPT, UPT, UPT, UPT, 0x80, 0x8 ;  /* 0x000000000008789c */ /* 0x000fe40003f6f070 */
[----:B------:R-:W-:Y:S02]  /*0a50*/  UPLOP3.LUT UP2, UPT, UPT, UPT, UPT, 0x40, 0x4 ;  /* 0x000000000004789c */ /* 0x000fe40003f4e870 */
[----:B------:R-:W-:Y:S02]  /*0a60*/  UPLOP3.LUT UP1, UPT, UPT, UPT, UPT, 0x80, 0x8 ;  /* 0x000000000008789c */ /* 0x000fe40003f2f070 */
[----:B------:R-:W-:-:S06]  /*0a70*/  UPLOP3.LUT UP0, UPT, UPT, UPT, UPT, 0x80, 0x8 ;  /* 0x000000000008789c */ /* 0x000fcc0003f0f070 */
[----:B------:R-:W-:Y:S05]  /*0a80*/  @P1 BRA `(.L_x_13) ;  /* 0x0000000000201947 */ /* 0x000fea0003800000 */
[----:B------:R-:W-:Y:S02]  /*0a90*/  UPLOP3.LUT UP2, UPT, UPT, UPT, UPT, 0x40, 0x4 ;  /* 0x000000000004789c */ /* 0x000fe40003f4e870 */
[----:B------:R-:W-:Y:S02]  /*0aa0*/  UPLOP3.LUT UP3, UPT, UPT, UPT, UPT, 0x40, 0x4 ;  /* 0x000000000004789c */ /* 0x000fe40003f6e870 */
[----:B------:R-:W-:Y:S01]  /*0ab0*/  UPLOP3.LUT UP0, UPT, UPT, UPT, UPT, 0x40, 0x4 ;  /* 0x000000000004789c */ /* 0x000fe20003f0e870 */
[----:B------:R-:W-:Y:S05]  /*0ac0*/  BRA `(.L_x_13) ;  /* 0x0000000000107947 */ /* 0x000fea0003800000 */
.L_x_12:
[----:B------:R-:W-:Y:S02]  /*0ad0*/  UPLOP3.LUT UP3, UPT, UPT, UPT, UPT, 0x40, 0x4 ;  /* 0x000000000004789c */ /* 0x000fe40003f6e870 */
[----:B------:R-:W-:Y:S02]  /*0ae0*/  UPLOP3.LUT UP2, UPT, UPT, UPT, UPT, 0x80, 0x8 ;  /* 0x000000000008789c */ /* 0x000fe40003f4f070 */
[----:B------:R-:W-:Y:S02]  /*0af0*/  UPLOP3.LUT UP1, UPT, UPT, UPT, UPT, 0x40, 0x4 ;  /* 0x000000000004789c */ /* 0x000fe40003f2e870 */
[----:B------:R-:W-:Y:S02]  /*0b00*/  UPLOP3.LUT UP0, UPT, UPT, UPT, UPT, 0x80, 0x8 ;  /* 0x000000000008789c */ /* 0x000fe40003f0f070 */
.L_x_13:
[----:B------:R-:W5:Y:S02]  /*0b10*/  SHFL.IDX PT, R0, R4, RZ, 0x1f ;  /* 0x00001fff04007589 */ /* 0x000f6400000e0000 */
[----:B-----5:R-:W-:-:S13]  /*0b20*/  ISETP.NE.AND P1, PT, R0, RZ, PT ;  /* 0x000000ff0000720c */ /* 0x020fda0003f25270 */
[----:B------:R-:W-:Y:S05]  /*0b30*/  @P1 BRA `(.L_x_14) ;  /* 0x0000000000401947 */ /* 0x000fea0003800000 */
[----:B-1----:R-:W1:Y:S01]  /*0b40*/  S2UR UR4, SR_CgaCtaId ;  /* 0x00000000000479c3 */ /* 0x002e620000008800 */
        /* <DEDUP_REMOVED lines=8> */
[----:B-1----:R1:W1:Y:S01]  /*0bd0*/  SYNCS.EXCH.64 URZ, [UR4+0x58020], UR6 ;  /* 0x0580200604ff75b2 */ /* 0x0022620008000100 */
[----:B------:R1:W1:Y:S01]  /*0be0*/  SYNCS.EXCH.64 URZ, [UR4+0x58038], UR6 ;  /* 0x0580380604ff75b2 */ /* 0x0002620008000100 */
[----:B------:R1:W1:Y:S01]  /*0bf0*/  SYNCS.EXCH.64 URZ, [UR4+0x58028], UR6 ;  /* 0x0580280604ff75b2 */ /* 0x0002620008000100 */
[----:B------:R1:W1:Y:S01]  /*0c00*/  SYNCS.EXCH.64 URZ, [UR4+0x58040], UR6 ;  /* 0x0580400604ff75b2 */ /* 0x0002620008000100 */
[----:B------:R1:W1:Y:S01]  /*0c10*/  SYNCS.EXCH.64 URZ, [UR4+0x58030], UR6 ;  /* 0x0580300604ff75b2 */ /* 0x0002620008000100 */
[----:B------:R1:W1:Y:S01]  /*0c20*/  SYNCS.EXCH.64 URZ, [UR4+0x58048], UR6 ;  /* 0x0580480604ff75b2 */ /* 0x0002620008000100 */
[----:B------:R-:W-:Y:S01]  /*0c30*/  NOP ;  /* 0x0000000000007918 */ /* 0x000fe20000000000 */
.L_x_14:
[----:B------:R-:W5:Y:S01]  /*0c40*/  SHFL.IDX PT, R0, R4, RZ, 0x1f ;  /* 0x00001fff04007589 */ /* 0x000f6200000e0000 */
[----:B------:R-:W-:Y:S01]  /*0c50*/  NOP ;  /* 0x0000000000007918 */ /* 0x000fe20000000000 */
[----:B-----5:R-:W-:-:S13]  /*0c60*/  ISETP.NE.AND P1, PT, R0, RZ, PT ;  /* 0x000000ff0000720c */ /* 0x020fda0003f25270 */
[----:B------:R-:W-:Y:S05]  /*0c70*/  @P1 BRA `(.L_x_15) ;  /* 0x0000000000401947 */ /* 0x000fea0003800000 */
[----:B-1----:R-:W1:Y:S01]  /*0c80*/  S2UR UR4, SR_CgaCtaId ;  /* 0x00000000000479c3 */ /* 0x002e620000008800 */
[----:B------:R-:W-:Y:S01]  /*0c90*/  UMOV UR5, 0x400 ;  /* 0x0000040000057882 */ /* 0x000fe20000000000 */
[----:B------:R-:W-:Y:S01]  /*0ca0*/  UMOV UR6, 0x1 ;  /* 0x0000000100067882 */ /* 0x000fe20000000000 */
[----:B------:R-:W-:Y:S01]  /*0cb0*/  UMOV UR8, 0x80 ;  /* 0x0000008000087882 */ /* 0x000fe20000000000 */
[----:B------:R-:W-:-:S04]  /*0cc0*/  UIADD3 UR6, UPT, UPT, -UR6, 0x100000, URZ ;  /* 0x0010000006067890 */ /* 0x000fc8000fffe1ff */
[----:B------:R-:W-:Y:S02]  /*0cd0*/  USHF.L.U32 UR7, UR6, 0xb, URZ ;  /* 0x0000000b06077899 */ /* 0x000fe400080006ff */
[----:B------:R-:W-:Y:S02]  /*0ce0*/  USHF.L.U32 UR6, UR6, 0x1, URZ ;  /* 0x0000000106067899 */ /* 0x000fe400080006ff */
[----:B------:R-:W-:-:S04]  /*0cf0*/  UIADD3 UR8, UPT, UPT, -UR8, 0x100000, URZ ;  /* 0x0010000008087890 */ /* 0x000fc8000fffe1ff */
[----:B------:R-:W-:Y:S02]  /*0d00*/  USHF.L.U32 UR9, UR8, 0xb, URZ ;  /* 0x0000000b08097899 */ /* 0x000fe400080006ff */
[----:B------:R-:W-:Y:S01]  /*0d10*/  USHF.L.U32 UR8, UR8, 0x1, URZ ;  /* 0x0000000108087899 */ /* 0x000fe200080006ff */
[----:B------:R-:W-:Y:S01]  /*0d20*/  ELECT P1, URZ, PT ;  /* 0x0000000000ff782f */ /* 0x000fe20003820000 */
[----:B-1----:R-:W-:Y:S01]  /*0d30*/  ULEA UR4, UR4, UR5, 0x18 ;  /* 0x0000000504047291 */ /* 0x002fe2000f8ec0ff */
[----:B------:R-:W1:Y:S11]  /*0d40*/  FENCE.VIEW.ASYNC.S ;  /* 0x00000000000073c6 */ /* 0x000e760000000000 */
[----:B-1----:R1:W1:Y:S01]  /*0d50*/  SYNCS.EXCH.64 URZ, [UR4+0x58050], UR6 ;  /* 0x0580500604ff75b2 */ /* 0x0022620008000100 */
[----:B------:R1:W1:Y:S01]  /*0d60*/  SYNCS.EXCH.64 URZ, [UR4+0x58058], UR8 ;  /* 0x0580580804ff75b2 */ /* 0x0002620008000100 */
[----:B------:R-:W-:Y:S01]  /*0d70*/  NOP ;  /* 0x0000000000007918 */ /* 0x000fe20000000000 */
.L_x_15:
[----:B------:R-:W5:Y:S01]  /*0d80*/  SHFL.IDX PT, R0, R4, RZ, 0x1f ;  /* 0x00001fff04007589 */ /* 0x000f6200000e0000 */
[----:B-1----:R-:W-:Y:S01]  /*0d90*/  UP2UR UR4, UPR, URZ, 0x1 ;  /* 0x00000001ff047883 */ /* 0x002fe20008000000 */
[----:B------:R-:W-:Y:S01]  /*0da0*/  ISETP.NE.AND P2, PT, R2, 0x2, PT ;  /* 0x000000020200780c */ /* 0x000fe20003f45270 */
[----:B------:R-:W-:Y:S01]  /*0db0*/  UISETP.NE.AND UP0, UPT, UR41, URZ, UPT ;  /* 0x000000ff2900728c */ /* 0x000fe2000bf05270 */
[----:B------:R-:W-:-:S03]  /*0dc0*/  NOP ;  /* 0x0000000000007918 */ /* 0x000fc60000000000 */
[----:B------:R-:W-:Y:S02]  /*0dd0*/  USEL UR5, URZ, 0x2, !UP0 ;  /* 0x00000002ff057887 */ /* 0x000fe4000c000000 */
[----:B------:R-:W-:Y:S02]  /*0de0*/  UISETP.NE.AND UP0, UPT, UR4, URZ, UPT ;  /* 0x000000ff0400728c */ /* 0x000fe4000bf05270 */
[----:B------:R-:W-:Y:S02]  /*0df0*/  USEL UR4, URZ, 0x2, !UP4 ;  /* 0x00000002ff047887 */ /* 0x000fe4000e000000 */
[----:B------:R-:W-:Y:S02]  /*0e00*/  USEL UR12, UR5, 0x1, !UP5 ;  /* 0x00000001050c7887 */ /* 0x000fe4000e800000 */
[----:B------:R-:W-:Y:S01]  /*0e10*/  USEL UR11, UR4, 0x1, !UP5 ;  /* 0x00000001040b7887 */ /* 0x000fe2000e800000 */
[----:B-----5:R-:W-:-:S13]  /*0e20*/  ISETP.NE.AND P1, PT, R0, RZ, PT ;  /* 0x000000ff0000720c */ /* 0x020fda0003f25270 */
[----:B------:R-:W-:Y:S05]  /*0e30*/  @P1 BRA `(.L_x_16) ;  /* 0x0000000000401947 */ /* 0x000fea0003800000 */
[----:B------:R-:W1:Y:S01]  /*0e40*/  S2UR UR4, SR_CgaCtaId ;  /* 0x00000000000479c3 */ /* 0x000e620000008800 */
        /* <DEDUP_REMOVED lines=15> */
.L_x_16:
[----:B------:R-:W-:Y:S01]  /*0f40*/  NOP ;  /* 0x0000000000007918 */ /* 0x000fe20000000000 */
[----:B------:R-:W-:Y:S05]  /*0f50*/  @!P2 BRA `(.L_x_17) ;  /* 0x000000000024a947 */ /* 0x000fea0003800000 */
[----:B------:R-:W-:Y:S01]  /*0f60*/  ISETP.NE.AND P1, PT, R2, RZ, PT ;  /* 0x000000ff0200720c */ /* 0x000fe20003f25270 */
[----:B-1----:R-:W-:Y:S02]  /*0f70*/  UP2UR UR4, UPR, URZ, 0x1 ;  /* 0x00000001ff047883 */ /* 0x002fe40008000000 */
[----:B------:R-:W-:Y:S01]  /*0f80*/  UPLOP3.LUT UP0, UPT, UPT, UPT, UPT, 0x80, 0x8 ;  /* 0x000000000008789c */ /* 0x000fe20003f0f070 */
[----:B------:R-:W-:-:S03]  /*0f90*/  UMOV UR10, URZ ;  /* 0x000000ff000a7c82 */ /* 0x000fc60008000000 */
[----:B------:R-:W-:Y:S02]  /*0fa0*/  UP2UR UR44, UPR, URZ, 0x1 ;  /* 0x00000001ff2c7883 */ /* 0x000fe40008000000 */
[----:B------:R-:W-:-:S04]  /*0fb0*/  UISETP.NE.AND UP0, UPT, UR4, URZ, UPT ;  /* 0x000000ff0400728c */ /* 0x000fc8000bf05270 */
[----:B------:R-:W-:Y:S07]  /*0fc0*/  @P1 BRA `(.L_x_18) ;  /* 0x00000000001c1947 */ /* 0x000fee0003800000 */
[----:B------:R-:W-:Y:S01]  /*0fd0*/  UMOV UR10, 0x1 ;  /* 0x00000001000a7882 */ /* 0x000fe20000000000 */
[----:B------:R-:W-:Y:S05]  /*0fe0*/  BRA `(.L_x_18) ;  /* 0x0000000000147947 */ /* 0x000fea0003800000 */
.L_x_17:
[----:B-1----:R-:W-:Y:S02]  /*0ff0*/  UP2UR UR4, UPR, URZ, 0x1 ;  /* 0x00000001ff047883 */ /* 0x002fe40008000000 */
[----:B------:R-:W-:Y:S01]  /*1000*/  UPLOP3.LUT UP0, UPT, UPT, UPT, UPT, 0x40, 0x4 ;  /* 0x000000000004789c */ /* 0x000fe20003f0e870 */
[----:B------:R-:W-:-:S03]  /*1010*/  UMOV UR10, 0x2 ;  /* 0x00000002000a7882 */ /* 0x000fc60000000000 */
[----:B------:R-:W-:Y:S02]  /*1020*/  UP2UR UR44, UPR, URZ, 0x1 ;  /* 0x00000001ff2c7883 */ /* 0x000fe40008000000 */
[----:B------:R-:W-:Y:S02]  /*1030*/  UISETP.NE.AND UP0, UPT, UR4, URZ, UPT ;  /* 0x000000ff0400728c */ /* 0x000fe4000bf05270 */
.L_x_18:
[----:B------:R-:W1:Y:S02]  /*1040*/  SHFL.IDX PT, R0, R4, RZ, 0x1f ;  /* 0x00001fff04007589 */ /* 0x000e6400000e0000 */
        /* <DEDUP_REMOVED lines=13> */
[----:B------:R-:W-:Y:S01]  /*1120*/  NOP ;  /* 0x0000000000007918 */ /* 0x000fe20000000000 */
.L_x_19:
[----:B------:R-:W-:Y:S01]  /*1130*/  NOP ;  /* 0x0000000000007918 */ /* 0x000fe20000000000 */
[----:B------:R-:W-:Y:S05]  /*1140*/  @!P2 BRA `(.L_x_20) ;  /* 0x000000000024a947 */ /* 0x000fea0003800000 */
[----:B------:R-:W-:Y:S01]  /*1150*/  ISETP.NE.AND P1, PT, R2, 0x1, PT ;  /* 0x000000010200780c */ /* 0x000fe20003f25270 */
        /* <DEDUP_REMOVED lines=8> */
.L_x_20:
[----:B-1----:R-:W-:Y:S02]  /*11e0*/  UP2UR UR4, UPR, URZ, 0x1 ;  /* 0x00000001ff047883 */ /* 0x002fe40008000000 */
[----:B------:R-:W-:Y:S01]  /*11f0*/  UPLOP3.LUT UP0, UPT, UPT, UPT, UPT, 0x40, 0x4 ;  /* 0x000000000004789c */ /* 0x000fe20003f0e870 */
[----:B------:R-:W-:-:S03]  /*1200*/  UMOV UR5, 0x2 ;  /* 0x0000000200057882 */ /* 0x000fc60000000000 */
[----:B------:R-:W-:Y:S02]  /*1210*/  UP2UR UR43, UPR, URZ, 0x1 ;  /* 0x00000001ff2b7883 */ /* 0x000fe40008000000 */
[----:B------:R-:W-:Y:S02]  /*1220*/  UISETP.NE.AND UP0, UPT, UR4, URZ, UPT ;  /* 0x000000ff0400728c */ /* 0x000fe4000bf05270 */
.L_x_21:
[----:B------:R-:W1:Y:S02]  /*1230*/  SHFL.IDX PT, R0, R4, RZ, 0x1f ;  /* 0x00001fff04007589 */ /* 0x000e6400000e0000 */
[----:B-1----:R-:W-:-:S13]  /*1240*/  ISETP.NE.AND P1, PT, R0, RZ, PT ;  /* 0x000000ff0000720c */ /* 0x002fda0003f25270 */
[----:B------:R-:W-:Y:S05]  /*1250*/  @P1 BRA `(.L_x_22) ;  /* 0x0000000000301947 */ /* 0x000fea0003800000 */
[----:B------:R-:W1:Y:S01]  /*1260*/  S2UR UR4, SR_CgaCtaId ;  /* 0x00000000000479c3 */ /* 0x000e620000008800 */
[----:B------:R-:W-:Y:S01]  /*1270*/  UMOV UR6, 0x400 ;  /* 0x0000040000067882 */ /* 0x000fe20000000000 */
[----:B------:R-:W-:Y:S01]  /*1280*/  UMOV UR7, 0x80 ;  /* 0x0000008000077882 */ /* 0x000fe20000000000 */
[----:B------:R-:W-:Y:S01]  /*1290*/  ELECT P1, URZ, PT ;  /* 0x0000000000ff782f */ /* 0x000fe20003820000 */
[----:B-1----:R-:W-:Y:S02]  /*12a0*/  ULEA UR4, UR4, UR6, 0x18 ;  /* 0x0000000604047291 */ /* 0x002fe4000f8ec0ff */
[----:B------:R-:W-:-:S04]  /*12b0*/  UIADD3 UR6, UPT, UPT, -UR7, 0x100000, URZ ;  /* 0x0010000007067890 */ /* 0x000fc8000fffe1ff */
[----:B------:R-:W-:Y:S02]  /*12c0*/  USHF.L.U32 UR7, UR6, 0xb, URZ ;  /* 0x0000000b06077899 */ /* 0x000fe400080006ff */
[----:B------:R-:W-:Y:S01]  /*12d0*/  USHF.L.U32 UR6, UR6, 0x1, URZ ;  /* 0x0000000106067899 */ /* 0x000fe200080006ff */
[----:B------:R-:W1:Y:S11]  /*12e0*/  FENCE.VIEW.ASYNC.S ;  /* 0x00000000000073c6 */ /* 0x000e760000000000 */
[----:B-1----:R1:W1:Y:S01]  /*12f0*/  SYNCS.EXCH.64 URZ, [UR4+0x58080], UR6 ;  /* 0x0580800604ff75b2 */ /* 0x0022620008000100 */
[----:B------:R1:W1:Y:S01]  /*1300*/  SYNCS.EXCH.64 URZ, [UR4+0x58088], UR6 ;  /* 0x0580880604ff75b2 */ /* 0x0002620008000100 */
[----:B------:R-:W-:Y:S01]  /*1310*/  NOP ;  /* 0x0000000000007918 */ /* 0x000fe20000000000 */
.L_x_22:
        /* <DEDUP_REMOVED lines=10> */
[----:B------:R-:W-:Y:S01]  /*13c0*/  USHF.L.U32 UR8, UR8, 0x1, URZ ;  /* 0x0000000108087899 */ /* 0x000fe200080006ff */
[----:B------:R-:W-:Y:S01]  /*13d0*/  ELECT P1, URZ, PT ;  /* 0x0000000000ff782f */ /* 0x000fe20003820000 */
[----:B-1----:R-:W-:Y:S02]  /*13e0*/  ULEA UR4, UR4, UR6, 0x18 ;  /* 0x0000000604047291 */ /* 0x002fe4000f8ec0ff */
[----:B------:R-:W-:-:S04]  /*13f0*/  UIADD3 UR6, UPT, UPT, -UR7, 0x100000, URZ ;  /* 0x0010000007067890 */ /* 0x000fc8000fffe1ff */
[----:B------:R-:W-:Y:S02]  /*1400*/  USHF.L.U32 UR7, UR6, 0xb, URZ ;  /* 0x0000000b06077899 */ /* 0x000fe400080006ff */
[----:B------:R-:W-:Y:S01]  /*1410*/  USHF.L.U32 UR6, UR6, 0x1, URZ ;  /* 0x0000000106067899 */ /* 0x000fe200080006ff */
[----:B------:R-:W1:Y:S03]  /*1420*/  FENCE.VIEW.ASYNC.S ;  /* 0x00000000000073c6 */ /* 0x000e660000000000 */
[----:B-1----:R1:W1:Y:S08]  /*1430*/  SYNCS.EXCH.64 URZ, [UR4+0x58090], UR8 ;  /* 0x0580900804ff75b2 */ /* 0x0022700008000100 */
[----:B------:R1:W1:Y:S01]  /*1440*/  SYNCS.EXCH.64 URZ, [UR4+0x580a0], UR6 ;  /* 0x0580a00604ff75b2 */ /* 0x0002620008000100 */
[----:B------:R1:W1:Y:S01]  /*1450*/  SYNCS.EXCH.64 URZ, [UR4+0x58098], UR8 ;  /* 0x0580980804ff75b2 */ /* 0x0002620008000100 */
[----:B------:R1:W1:Y:S01]  /*1460*/  SYNCS.EXCH.64 URZ, [UR4+0x580a8], UR6 ;  /* 0x0580a80604ff75b2 */ /* 0x0002620008000100 */
[----:B------:R-:W-:Y:S01]  /*1470*/  NOP ;  /* 0x0000000000007918 */ /* 0x000fe20000000000 */
.L_x_23:
        /* <DEDUP_REMOVED lines=8> */
[----:B------:R-:W-:Y:S01]  /*1500*/  ELECT P1, URZ, PT ;  /* 0x0000000000ff782f */ /* 0x000fe20003820000 */
[----:B------:R-:W-:-:S04]  /*1510*/  UIADD3 UR8, UPT, UPT, -UR8, 0x100000, URZ ;  /* 0x0010000008087890 */ /* 0x000fc8000fffe1ff */
[----:B------:R-:W-:Y:S02]  /*1520*/  USHF.L.U32 UR9, UR8, 0xb, URZ ;  /* 0x0000000b08097899 */ /* 0x000fe400080006ff */
[----:B------:R-:W-:Y:S02]  /*1530*/  USHF.L.U32 UR8, UR8, 0x1, URZ ;  /* 0x0000000108087899 */ /* 0x000fe400080006ff */
[----:B-1----:R-:W-:Y:S02]  /*1540*/  ULEA UR4, UR4, UR6, 0x18 ;  /* 0x0000000604047291 */ /* 0x002fe4000f8ec0ff */
[----:B------:R-:W-:-:S04]  /*1550*/  UIADD3 UR6, UPT, UPT, -UR7, 0x100000, URZ ;  /* 0x0010000007067890 */ /* 0x000fc8000fffe1ff */
[----:B------:R-:W-:Y:S02]  /*1560*/  USHF.L.U32 UR7, UR6, 0xb, URZ ;  /* 0x0000000b06077899 */ /* 0x000fe400080006ff */
[----:B------:R-:W-:Y:S01]  /*1570*/  USHF.L.U32 UR6, UR6, 0x1, URZ ;  /* 0x0000000106067899 */ /* 0x000fe200080006ff */
[----:B------:R-:W1:Y:S11]  /*1580*/  FENCE.VIEW.ASYNC.S ;  /* 0x00000000000073c6 */ /* 0x000e760000000000 */
[----:B-1----:R1:W1:Y:S01]  /*1590*/  SYNCS.EXCH.64 URZ, [UR4+0x580b0], UR6 ;  /* 0x0580b00604ff75b2 */ /* 0x0022620008000100 */
[----:B------:R1:W1:Y:S01]  /*15a0*/  SYNCS.EXCH.64 URZ, [UR4+0x580c0], UR8 ;  /* 0x0580c00804ff75b2 */ /* 0x0002620008000100 */
[----:B------:R1:W1:Y:S01]  /*15b0*/  SYNCS.EXCH.64 URZ, [UR4+0x580b8], UR6 ;  /* 0x0580b80604ff75b2 */ /* 0x0002620008000100 */
[----:B------:R1:W1:Y:S01]  /*15c0*/  SYNCS.EXCH.64 URZ, [UR4+0x580c8], UR8 ;  /* 0x0580c80804ff75b2 */ /* 0x0002620008000100 */
[----:B------:R-:W-:Y:S01]  /*15d0*/  NOP ;  /* 0x0000000000007918 */ /* 0x000fe20000000000 */
.L_x_24:
[----:B------:R-:W5:Y:S01]  /*15e0*/  SHFL.IDX PT, R4, R4, RZ, 0x1f ;  /* 0x00001fff04047589 */ /* 0x000f6200000e0000 */
[----:B-1----:R-:W1:Y:S01]  /*15f0*/  S2UR UR8, SR_CTAID.X ;  /* 0x00000000000879c3 */ /* 0x002e620000002500 */
[----:B------:R-:W-:Y:S01]  /*1600*/  NOP ;  /* 0x0000000000007918 */ /* 0x000fe20000000000 */
[----:B-----5:R-:W-:-:S13]  /*1610*/  ISETP.NE.AND P1, PT, R4, RZ, PT ;  /* 0x000000ff0400720c */ /* 0x020fda0003f25270 */
[----:B-1----:R-:W-:Y:S05]  /*1620*/  @P1 BRA `(.L_x_25) ;  /* 0x0000000000301947 */ /* 0x002fea0003800000 */
        /* <DEDUP_REMOVED lines=12> */
.L_x_25:
[----:B------:R-:W-:Y:S01]  /*16f0*/  ISETP.GT.AND P1, PT, R2, 0x3, PT ;  /* 0x000000030200780c */ /* 0x000fe20003f24270 */
[----:B------:R-:W-:Y:S01]  /*1700*/  NOP ;  /* 0x0000000000007918 */ /* 0x000fe20000000000 */
[----:B------:R-:W-:Y:S01]  /*1710*/  UMOV UR62, UR8 ;  /* 0x00000008003e7c82 */ /* 0x000fe20008000000 */
[----:B-1234-:R-:W-:Y:S10]  /*1720*/  BAR.SYNC.DEFER_BLOCKING 0x0 ;  /* 0x0000000000007b1d */ /* 0x01eff40000010000 */
[----:B------:R-:W-:Y:S05]  /*1730*/  @P1 BRA `(.L_x_26) ;  /* 0x000001a400a81947 */ /* 0x000fea0003800000 */
[----:B------:R-:W-:-:S13]  /*1740*/  ISETP.GE.U32.AND P0, PT, R2, 0x2, PT ;  /* 0x000000020200780c */ /* 0x000fda0003f06070 */
[----:B------:R-:W-:Y:S05]  /*1750*/  @!P0 BRA `(.L_x_27) ;  /* 0x0000017c00088947 */ /* 0x000fea0003800000 */
[----:B------:R-:W-:Y:S05]  /*1760*/  @!P2 BRA `(.L_x_28) ;  /* 0x0000003c00b8a947 */ /* 0x000fea0003800000 */
[----:B------:R-:W-:-:S08]  /*1770*/  NOP ;  /* 0x0000000000007918 */ /* 0x000fd00000000000 */
[----:B------:R-:W1:-:S00]  /*1780*/  USETMAXREG.DEALLOC.CTAPOOL 0x20 ;  /* 0x00000020000079c8 */ /* 0x000e4000080e0500 */
[----:B-1----:R-:W1:Y:S02]  /*1790*/  LDC R0, c[0x0][0x900] ;  /* 0x00024000ff007b82 */ /* 0x002e640000000800 */
[----:B-1----:R-:W-:-:S13]  /*17a0*/  ISETP.LE.AND P0, PT, R0, UR62, PT ;  /* 0x0000003e00007c0c */ /* 0x002fda000bf03270 */
[----:B------:R-:W-:Y:S05]  /*17b0*/  @P0 EXIT ;  /* 0x000000000000094d */ /* 0x000fea0003800000 */
[----:B------:R-:W-:Y:S01]  /*17c0*/  ULOP3.LUT UR5, UR12, 0x1, URZ, 0xc0, !UPT ;  /* 0x000000010c057892 */ /* 0x000fe2000f8ec0ff */
[----:B------:R-:W-:Y:S01]  /*17d0*/  HFMA2 R10, -RZ, RZ, 0, 5.9604644775390625e-08 ;  /* 0x00000001ff0a7431 */ /* 0x000fe200000001ff */
[----:B------:R-:W-:Y:S01]  /*17e0*/  ULOP3.LUT UR4, UR11, 0x1, URZ, 0xc0, !UPT ;  /* 0x000000010b047892 */ /* 0x000fe2000f8ec0ff */
[----:B------:R-:W-:Y:S02]  /*17f0*/  HFMA2 R7, -RZ, RZ, 0, 0 ;  /* 0x00000000ff077431 */ /* 0x000fe400000001ff */
[----:B------:R-:W-:Y:S01]  /*1800*/  IMAD.U32 R15, RZ, RZ, UR8 ;  /* 0x00000008ff0f7e24 */ /* 0x000fe2000f8e00ff */
[----:B------:R-:W-:Y:S01]  /*1810*/  PRMT R11, RZ, 0x7610, R11 ;  /* 0x00007610ff0b7816 */ /* 0x000fe2000000000b */
[----:B------:R-:W-:Y:S01]  /*1820*/  IMAD.U32 R14, RZ, RZ, UR5 ;  /* 0x00000005ff0e7e24 */ /* 0x000fe2000f8e00ff */
[----:B------:R-:W-:Y:S01]  /*1830*/  MOV R8, RZ ;  /* 0x000000ff00087202 */ /* 0x000fe20000000f00 */
[----:B------:R-:W-:Y:S01]  /*1840*/  IMAD.MOV.U32 R12, RZ, RZ, 0x1 ;  /* 0x00000001ff0c7424 */ /* 0x000fe200078e00ff */
[----:B------:R-:W-:Y:S01]  /*1850*/  MOV R13, UR4 ;  /* 0x00000004000d7c02 */ /* 0x000fe20008000f00 */
[----:B------:R-:W-:Y:S01]  /*1860*/  IMAD.MOV.U32 R9, RZ, RZ, 0x1 ;  /* 0x00000001ff097424 */ /* 0x000fe200078e00ff */
[----:B------:R-:W-:Y:S01]  /*1870*/  UMOV UR76, URZ ;  /* 0x000000ff004c7c82 */ /* 0x000fe20008000000 */
[----:B------:R-:W-:-:S05]  /*1880*/  UMOV UR63, URZ ;  /* 0x000000ff003f7c82 */ /* 0x000fca0008000000 */
.L_x_89:
[----:B-1----:R-:W1:Y:S01]  /*1890*/  LDCU.64 UR6, c[0x0][0x908] ;  /* 0x00012100ff0677ac */ /* 0x002e620008000a00 */
[----:B------:R-:W-:Y:S01]  /*18a0*/  R2UR UR9, R15 ;  /* 0x000000000f0972ca */ /* 0x000fe200000e0000 */
[----:B------:R-:W2:-:S12]  /*18b0*/  LDCU UR8, c[0x0][0x904] ;  /* 0x00012080ff0877ac */ /* 0x000e980008000800 */
[----:B-1----:R-:W-:Y:S02]  /*18c0*/  UIMAD.WIDE.U32 UR4, UR9, UR6, URZ ;  /* 0x00000006090472a5 */ /* 0x002fe4000f8e00ff */
[----:B--2---:R-:W-:-:S05]  /*18d0*/  UISETP.NE.AND UP0, UPT, UR8, 0x1, UPT ;  /* 0x000000010800788c */ /* 0x004fca000bf05270 */
[----:B------:R-:W-:Y:S02]  /*18e0*/  UMOV UR4, UR5 ;  /* 0x0000000500047c82 */ /* 0x000fe40008000000 */
[----:B------:R-:W-:Y:S02]  /*18f0*/  USHF.R.U32.HI UR4, URZ, UR7, UR4 ;  /* 0x00000007ff047299 */ /* 0x000fe40008011604 */
[----:B------:R-:W1:Y:S02]  /*1900*/  LDCU UR5, c[0x0][0x380] ;  /* 0x00007000ff0577ac */ /* 0x000e640008000800 */
[----:B------:R-:W-:-:S04]  /*1910*/  USEL UR4, UR9, UR4, !UP0 ;  /* 0x0000000409047287 */ /* 0x000fc8000c000000 */
[----:B------:R-:W-:-:S04]  /*1920*/  UIADD3 UR4, UPT, UPT, -UR4, URZ, URZ ;  /* 0x000000ff04047290 */ /* 0x000fc8000fffe1ff */
[----:B------:R-:W-:-:S04]  /*1930*/  UIMAD UR4, UR8, UR4, UR9 ;  /* 0x00000004080472a4 */ /* 0x000fc8000f8e0209 */
[----:B------:R-:W-:-:S04]  /*1940*/  USHF.L.U32 UR4, UR4, 0x8, URZ ;  /* 0x0000000804047899 */ /* 0x000fc800080006ff */
[----:B-1----:R-:W-:-:S09]  /*1950*/  UISETP.GE.AND UP0, UPT, UR4, UR5, UPT ;  /* 0x000000050400728c */ /* 0x002fd2000bf06270 */
[----:B------:R-:W-:Y:S05]  /*1960*/  BRA.U UP0, `(.L_x_29) ;  /* 0x0000003d00187547 */ /* 0x000fea000b800000 */
[----:B------:R-:W-:-:S13]  /*1970*/  LOP3.LUT P0, RZ, R11, 0xff, RZ, 0xc0, !PT ;  /* 0x000000ff0bff7812 */ /* 0x000fda000780c0ff */
[----:B------:R-:W-:Y:S05]  /*1980*/  @P0 BRA `(.L_x_30) ;  /* 0x0000000000940947 */ /* 0x000fea0003800000 */
[----:B------:R-:W1:Y:S01]  /*1990*/  S2UR UR6, SR_CgaCtaId ;  /* 0x00000000000679c3 */ /* 0x000e620000008800 */
[----:B------:R-:W-:Y:S01]  /*19a0*/  UMOV UR4, 0x40 ;  /* 0x0000004000047882 */ /* 0x000fe20000000000 */
[----:B------:R-:W-:Y:S01]  /*19b0*/  NOP ;  /* 0x0000000000007918 */ /* 0x000fe20000000000 */
[----:B-1----:R-:W-:-:S03]  /*19c0*/  ULEA UR5, UR6, UR4, 0x18 ;  /* 0x0000000406057291 */ /* 0x002fc6000f8ec0ff */
[----:B------:R-:W-:Y:S02]  /*19d0*/  UMOV UR4, 0x400 ;  /* 0x0000040000047882 */ /* 0x000fe40000000000 */
[----:B------:R-:W-:-:S04]  /*19e0*/  ULEA UR6, UR6, UR4, 0x18 ;  /* 0x0000000406067291 */ /* 0x000fc8000f8ec0ff */
[----:B------:R-:W1:Y:S02]  /*19f0*/  LDS.U8 R0, [UR5+0x1c] ;  /* 0x00001c05ff007984 */ /* 0x000e640008000000 */
[----:B-1----:R-:W-:-:S13]  /*1a00*/  ISETP.NE.AND P0, PT, R0, RZ, PT ;  /* 0x000000ff0000720c */ /* 0x002fda0003f05270 */
[----:B------:R-:W-:Y:S05]  /*1a10*/  @P0 BRA `(.L_x_31) ;  /* 0x0000000000580947 */ /* 0x000fea0003800000 */
[----:B------:R-:W-:-:S13]  /*1a20*/  ELECT P0, URZ, PT ;  /* 0x0000000000ff782f */ /* 0x000fda0003800000 */
[----:B------:R-:W-:Y:S05]  /*1a30*/  @!P0 BRA `(.L_x_32) ;  /* 0x0000000000608947 */ /* 0x000fea0003800000 */
[----:B------:R-:W-:Y:S01]  /*1a40*/  UMOV UR4, 0x10 ;  /* 0x0000001000047882 */ /* 0x000fe20000000000 */
[----:B------:R-:W-:Y:S01]  /*1a50*/  HFMA2 R0, -RZ, RZ, 0, 5.9604644775390625e-08 ;  /* 0x00000001ff007431 */ /* 0x000fe200000001ff */
[----:B------:R-:W-:-:S03]  /*1a60*/  MOV R2, 0xffff ;  /* 0x0000ffff00027802 */ /* 0x000fc60000000f00 */
[----:B------:R-:W-:Y:S04]  /*1a70*/  DEPBAR.LE SB1, 0x36 ;  /* 0x00009d800000791a */ /* 0x000fe80000000000 */
[----:B------:R-:W1:Y:S02]  /*1a80*/  UTCATOMSWS.FIND_AND_SET.ALIGN UP0, UR4, UR4 ;  /* 0x00000004000475e3 */ /* 0x000e640008000800 */
[----:B-1----:R-:W-:Y:S01]  /*1a90*/  MOV R3, UR4 ;  /* 0x0000000400037c02 */ /* 0x002fe20008000f00 */
[----:B------:R-:W-:Y:S06]  /*1aa0*/  BRA.U UP0, `(.L_x_33) ;  /* 0x0000000100187547 */ /* 0x000fec000b800000 */
.L_x_34:
[----:B------:R-:W-:Y:S05]  /*1ab0*/  NANOSLEEP 0x64 ;  /* 0x000000640000795d */ /* 0x000fea0003800000 */
[----:B------:R-:W-:-:S05]  /*1ac0*/  UMOV UR4, 0x10 ;  /* 0x0000001000047882 */ /* 0x000fca0000000000 */
[----:B------:R-:W-:Y:S04]  /*1ad0*/  DEPBAR.LE SB1, 0x36 ;  /* 0x00009d800000791a */ /* 0x000fe80000000000 */
[----:B------:R-:W1:Y:S02]  /*1ae0*/  UTCATOMSWS.FIND_AND_SET.ALIGN UP0, UR4, UR4 ;  /* 0x00000004000475e3 */ /* 0x000e640008000800 */
[----:B-1----:R-:W-:Y:S01]  /*1af0*/  MOV R3, UR4 ;  /* 0x0000000400037c02 */ /* 0x002fe20008000f00 */
[----:B------:R-:W-:Y:S05]  /*1b00*/  BRA.U !UP0, `(.L_x_34) ;  /* 0xfffffffd08e87547 */ /* 0x000fea000b83ffff */
.L_x_33:
[-C--:B------:R-:W-:Y:S02]  /*1b10*/  SHF.L.U32 R2, R2, R3.reuse, RZ ;  /* 0x0000000302027219 */ /* 0x080fe400000006ff */
[----:B------:R-:W-:Y:S01]  /*1b20*/  SHF.L.U32 R0, R0, R3, RZ ;  /* 0x0000000300007219 */ /* 0x000fe200000006ff */
[----:B------:R-:W-:Y:S02]  /*1b30*/  IMAD.SHL.U32 R3, R3, 0x20, RZ ;  /* 0x0000002003037824 */ /* 0x000fe400078e00ff */
[----:B------:R1:W-:Y:S04]  /*1b40*/  ATOMS.OR RZ, [UR5+0x14], R2 ;  /* 0x00001402ffff798c */ /* 0x0003e8000b000005 */
[----:B------:R1:W-:Y:S04]  /*1b50*/  ATOMS.OR RZ, [UR5+0x18], R0 ;  /* 0x00001800ffff798c */ /* 0x0003e8000b000005 */
[----:B------:R1:W-:Y:S01]  /*1b60*/  STS [UR6+0x580e0], R3 ;  /* 0x0580e003ff007988 */ /* 0x0003e20008000806 */
[----:B------:R-:W-:Y:S05]  /*1b70*/  BRA `(.L_x_32) ;  /* 0x0000000000107947 */ /* 0x000fea0003800000 */
.L_x_31:
[----:B------:R-:W-:Y:S02]  /*1b80*/  MOV R0, 0xffffffff ;  /* 0xffffffff00007802 */ /* 0x000fe40000000f00 */
[----:B------:R-:W-:-:S03]  /*1b90*/  MOV R2, 0x1bc0 ;  /* 0x00001bc000027802 */ /* 0x000fc60000000f00 */
[----:B------:R1:W-:Y:S04]  /*1ba0*/  STS [UR6+0x580e0], R0 ;  /* 0x0580e000ff007988 */ /* 0x0003e80008000806 */
[----:B-1----:R-:W-:Y:S05]  /*1bb0*/  CALL.REL.NOINC `($__internal_1_$__cuda_sm10x_tcgen05_guardrail_trap_phase_invalid_during_alloc) ;  /* 0x0000021000407944 */ /* 0x002fea0003c00000 */
.L_x_32:
[----:B------:R-:W-:Y:S05]  /*1bc0*/  WARPSYNC.ALL ;  /* 0x0000000000007948 */ /* 0x000fea0003800000 */
[----:B------:R-:W-:Y:S01]  /*1bd0*/  NOP ;  /* 0x0000000000007918 */ /* 0x000fe20000000000 */
.L_x_30:
[----:B------:R-:W2:Y:S01]  /*1be0*/  LDCU UR4, c[0x0][0x384] ;  /* 0x00007080ff0477ac */ /* 0x000ea20008000800 */
[----:B------:R-:W-:Y:S01]  /*1bf0*/  HFMA2 R11, -RZ, RZ, 0, 5.9604644775390625e-08 ;  /* 0x00000001ff0b7431 */ /* 0x000fe200000001ff */
[----:B--2---:R-:W-:-:S09]  /*1c00*/  UISETP.NE.AND UP0, UPT, UR4, URZ, UPT ;  /* 0x000000ff0400728c */ /* 0x004fd2000bf05270 */
[----:B------:R-:W-:Y:S05]  /*1c10*/  BRA.U !UP0, `(.L_x_29) ;  /* 0x00000039086c7547 */ /* 0x000fea000b800000 */
[----:B------:R-:W-:Y:S04]  /*1c20*/  BSSY.RECONVERGENT B0, `(.L_x_35) ;  /* 0x0000003000007945 */ /* 0x000fe80003800200 */
[----:B------:R-:W-:Y:S05]  /*1c30*/  @!P4 BRA `(.L_x_36) ;  /* 0x000000000004c947 */ /* 0x000fea0003800000 */
[----:B------:R-:W-:Y:S05]  /*1c40*/  BPT.TRAP 0x1 ;  /* 0x000000040000795c */ /* 0x000fea0000300000 */
.L_x_36:
[----:B------:R-:W-:Y:S05]  /*1c50*/  BSYNC.RECONVERGENT B0 ;  /* 0x0000000000007941 */ /* 0x000fea0003800200 */
.L_x_35:
[----:B------:R-:W2:Y:S01]  /*1c60*/  S2UR UR12, SR_CgaCtaId ;  /* 0x00000000000c79c3 */ /* 0x000ea20000008800 */
[----:B------:R-:W-:Y:S01]  /*1c70*/  UMOV UR4, 0x400 ;  /* 0x0000040000047882 */ /* 0x000fe20000000000 */
[----:B-1----:R-:W-:Y:S01]  /*1c80*/  SHF.L.U32 R0, R7, 0x1f, RZ ;  /* 0x0000001f07007819 */ /* 0x002fe200000006ff */
[----:B--2---:R-:W-:-:S09]  /*1c90*/  ULEA UR12, UR12, UR4, 0x18 ;  /* 0x000000040c0c7291 */ /* 0x004fd2000f8ec0ff */
[----:B------:R-:W1:Y:S02]  /*1ca0*/  SYNCS.PHASECHK.TRANS64.TRYWAIT P0, [UR12+0x58000], R0 ;  /* 0x05800000ff0075a7 */ /* 0x000e64000800110c */
[----:B-1----:R-:W-:Y:S05]  /*1cb0*/  @!P0 BRA `(.L_x_37) ;  /* 0x000001fc00a48947 */ /* 0x002fea0003800000 */
.L_x_394:
[----:B------:R-:W-:Y:S05]  /*1cc0*/  BRA.U !UP1, `(.L_x_38) ;  /* 0x0000000109047547 */ /* 0x000fea000b800000 */
[----:B------:R-:W-:Y:S05]  /*1cd0*/  BPT.TRAP 0x1 ;  /* 0x000000040000795c */ /* 0x000fea0000300000 */
.L_x_38:
[----:B------:R-:W-:Y:S01]  /*1ce0*/  ULEA UR13, UR63, UR12, 0x3 ;  /* 0x0000000c3f0d7291 */ /* 0x000fe2000f8e18ff */
[----:B------:R-:W-:Y:S02]  /*1cf0*/  SHF.L.U32 R3, R8, 0x1f, RZ ;  /* 0x0000001f08037819 */ /* 0x000fe400000006ff */
[----:B------:R-:W-:-:S06]  /*1d00*/  R2UR UR4, R14 ;  /* 0x000000000e0472ca */ /* 0x000fcc00000e0000 */
[----:B------:R-:W2:Y:S07]  /*1d10*/  SYNCS.PHASECHK.TRANS64.TRYWAIT P0, [UR13+0x58020], R3 ;  /* 0x05802003ff0075a7 */ /* 0x000eae000800110d */
[----:B------:R-:W-:Y:S01]  /*1d20*/  UISETP.NE.AND UP4, UPT, UR4, URZ, UPT ;  /* 0x000000ff0400728c */ /* 0x000fe2000bf85270 */
[----:B--2---:R-:W-:Y:S10]  /*1d30*/  @!P0 BRA `(.L_x_39) ;  /* 0x000001fc009c8947 */ /* 0x004ff40003800000 */
.L_x_396:
[----:B------:R-:W-:-:S04]  /*1d40*/  UIADD3 UR4, UPT, UPT, UR63, 0x1, URZ ;  /* 0x000000013f047890 */ /* 0x000fc8000fffe0ff */
[----:B------:R-:W-:-:S04]  /*1d50*/  UISETP.NE.AND UP0, UPT, UR4, 0x3, UPT ;  /* 0x000000030400788c */ /* 0x000fc8000bf05270 */
[----:B------:R-:W-:Y:S02]  /*1d60*/  USEL UR5, URZ, 0x1, UP0 ;  /* 0x00000001ff057887 */ /* 0x000fe40008000000 */
[----:B------:R-:W-:-:S04]  /*1d70*/  USEL UR62, UR4, URZ, UP0 ;  /* 0x000000ff043e7287 */ /* 0x000fc80008000000 */
[----:B------:R-:W-:Y:S01]  /*1d80*/  LOP3.LUT R8, R8, UR5, RZ, 0x3c, !PT ;  /* 0x0000000508087c12 */ /* 0x000fe2000f8e3cff */
[----:B------:R-:W-:Y:S07]  /*1d90*/  BRA.U UP4, `(.L_x_40) ;  /* 0x0000000104047547 */ /* 0x000fee000b800000 */
[----:B------:R-:W-:Y:S05]  /*1da0*/  BPT.TRAP 0x1 ;  /* 0x000000040000795c */ /* 0x000fea0000300000 */
.L_x_40:
[----:B------:R-:W-:Y:S01]  /*1db0*/  SHF.L.U32 R6, R9, 0x1f, RZ ;  /* 0x0000001f09067819 */ /* 0x000fe200000006ff */
[----:B------:R-:W-:Y:S01]  /*1dc0*/  USHF.R.U32.HI UR4, URZ, 0x4, UR12 ;  /* 0x00000004ff047899 */ /* 0x000fe2000801160c */
[----:B------:R-:W-:Y:S01]  /*1dd0*/  IMAD.MOV.U32 R4, RZ, RZ, RZ ;  /* 0x000000ffff047224 */ /* 0x000fe200078e00ff */
[----:B-1----:R-:W-:Y:S01]  /*1de0*/  CS2R R2, SRZ ;  /* 0x0000000000027805 */ /* 0x002fe2000001ff00 */
[----:B------:R-:W1:Y:S01]  /*1df0*/  SYNCS.PHASECHK.TRANS64.TRYWAIT P0, [UR12+0x58058], R6 ;  /* 0x05805806ff0075a7 */ /* 0x000e62000800110c */
[----:B------:R-:W-:-:S04]  /*1e00*/  ULOP3.LUT UR4, UR4, 0x3fff, URZ, 0xc0, !UPT ;  /* 0x00003fff04047892 */ /* 0x000fc8000f8ec0ff */
[----:B------:R-:W-:Y:S01]  /*1e10*/  ULOP3.LUT UR4, UR4, 0x10000, URZ, 0xfc, !UPT ;  /* 0x0001000004047892 */ /* 0x000fe2000f8efcff */
[----:B-1----:R-:W-:Y:S11]  /*1e20*/  @!P0 BRA `(.L_x_41) ;  /* 0x000001fc00788947 */ /* 0x002ff60003800000 */
.L_x_398:
[----:B------:R-:W-:Y:S01]  /*1e30*/  UIADD3 UR5, UPT, UPT, UR12, 0x20000, URZ ;  /* 0x000200000c057890 */ /* 0x000fe2000fffe0ff */
[----:B------:R-:W-:Y:S02]  /*1e40*/  R2UR UR16, R4 ;  /* 0x00000000041072ca */ /* 0x000fe400000e0000 */
[----:B-1----:R-:W-:Y:S02]  /*1e50*/  CS2R R4, SRZ ;  /* 0x0000000000047805 */ /* 0x002fe4000001ff00 */
[----:B------:R-:W-:Y:S01]  /*1e60*/  R2UR UR17, R3 ;  /* 0x00000000031172ca */ /* 0x000fe200000e0000 */
[----:B------:R-:W-:Y:S01]  /*1e70*/  USHF.R.U32.HI UR5, URZ, 0x4, UR5 ;  /* 0x00000004ff057899 */ /* 0x000fe20008011605 */
[----:B------:R-:W-:Y:S01]  /*1e80*/  R2UR UR27, R2 ;  /* 0x00000000021b72ca */ /* 0x000fe200000e0000 */
[----:B------:R-:W-:Y:S01]  /*1e90*/  UIADD3 UR14, UPT, UPT, UR4, 0x2, URZ ;  /* 0x00000002040e7890 */ /* 0x000fe2000fffe0ff */
[----:B------:R-:W-:Y:S01]  /*1ea0*/  CS2R R2, SRZ ;  /* 0x0000000000027805 */ /* 0x000fe2000001ff00 */
[----:B------:R-:W-:Y:S01]  /*1eb0*/  ULOP3.LUT UR70, UR5, 0x3fff, URZ, 0xc0, !UPT ;  /* 0x00003fff05467892 */ /* 0x000fe2000f8ec0ff */
[----:B------:R-:W-:Y:S01]  /*1ec0*/  R2UR UR26, R5 ;  /* 0x00000000051a72ca */ /* 0x000fe200000e0000 */
[----:B------:R-:W-:Y:S01]  /*1ed0*/  UMOV UR20, 0x0 ;  /* 0x0000000000147882 */ /* 0x000fe20000000000 */
[----:B------:R-:W-:Y:S01]  /*1ee0*/  R2UR UR19, R4 ;  /* 0x00000000041372ca */ /* 0x000fe200000e0000 */
[----:B------:R-:W-:Y:S01]  /*1ef0*/  ULOP3.LUT UR6, UR70, 0x10000, URZ, 0xfc, !UPT ;  /* 0x0001000046067892 */ /* 0x000fe2000f8efcff */
[C---:B------:R-:W-:Y:S01]  /*1f00*/  R2UR UR64, R3.reuse ;  /* 0x00000000034072ca */ /* 0x040fe200000e0000 */
[----:B------:R-:W-:Y:S01]  /*1f10*/  UMOV UR21, 0x8100010 ;  /* 0x0810001000157882 */ /* 0x000fe20000000000 */
[----:B------:R-:W-:Y:S01]  /*1f20*/  UMOV UR5, 0x40004040 ;  /* 0x4000404000057882 */ /* 0x000fe20000000000 */
[----:B------:R-:W-:Y:S01]  /*1f30*/  ULEA UR6, UR63, UR6, 0xb ;  /* 0x000000063f067291 */ /* 0x000fe2000f8e58ff */
[C---:B------:R-:W-:Y:S01]  /*1f40*/  R2UR UR49, R2.reuse ;  /* 0x00000000023172ca */ /* 0x040fe200000e0000 */
[----:B------:R-:W-:Y:S01]  /*1f50*/  UMOV UR7, 0x40004040 ;  /* 0x4000404000077882 */ /* 0x000fe20000000000 */
[----:B------:R-:W-:Y:S01]  /*1f60*/  UMOV UR22, 0x0 ;  /* 0x0000000000167882 */ /* 0x000fe20000000000 */
[----:B------:R-:W-:Y:S01]  /*1f70*/  UIADD3 UR32, UPT, UPT, UR6, 0x2, URZ ;  /* 0x0000000206207890 */ /* 0x000fe2000fffe0ff */
[C---:B------:R-:W-:Y:S01]  /*1f80*/  R2UR UR73, R3.reuse ;  /* 0x00000000034972ca */ /* 0x040fe200000e0000 */
[----:B------:R-:W-:Y:S01]  /*1f90*/  UMOV UR23, 0x8100010 ;  /* 0x0810001000177882 */ /* 0x000fe20000000000 */
[----:B------:R-:W-:Y:S01]  /*1fa0*/  UIADD3 UR10, UPT, UPT, UR4, 0x4, URZ ;  /* 0x00000004040a7890 */ /* 0x000fe2000fffe0ff */
[C---:B------:R-:W-:Y:S01]  /*1fb0*/  R2UR UR72, R2.reuse ;  /* 0x00000000024872ca */ /* 0x040fe200000e0000 */
[----:B------:R-:W-:Y:S01]  /*1fc0*/  UMOV UR15, 0x40004040 ;  /* 0x40004040000f7882 */ /* 0x000fe20000000000 */
[----:B------:R-:W-:Y:S01]  /*1fd0*/  UIADD3 UR30, UPT, UPT, UR6, 0x4, URZ ;  /* 0x00000004061e7890 */ /* 0x000fe2000fffe0ff */
[----:B------:R1:W-:Y:S01]  /*1fe0*/  UTCHMMA gdesc[UR4], gdesc[UR6], tmem[UR16], tmem[UR20], idesc[UR21], !UPT ;  /* 0x00ff1406040075ea */ /* 0x0003e2000f800010 */
[----:B------:R-:W-:Y:S01]  /*1ff0*/  UMOV UR33, 0x40004040 ;  /* 0x4000404000217882 */ /* 0x000fe20000000000 */
[----:B------:R-:W-:Y:S01]  /*2000*/  UIADD3 UR8, UPT, UPT, UR4, 0x6, URZ ;  /* 0x0000000604087890 */ /* 0x000fe2000fffe0ff */
[----:B------:R2:W-:Y:S01]  /*2010*/  UTCHMMA gdesc[UR14], gdesc[UR32], tmem[UR17], tmem[UR22], idesc[UR23], UPT ;  /* 0x00ff16200e0075ea */ /* 0x0005e2000b800011 */
[----:B------:R-:W-:Y:S01]  /*2020*/  UIADD3 UR24, UPT, UPT, UR6, 0x6, URZ ;  /* 0x0000000606187890 */ /* 0x000fe2000fffe0ff */
[C---:B------:R-:W-:Y:S01]  /*2030*/  R2UR UR71, R3.reuse ;  /* 0x00000000034772ca */ /* 0x040fe200000e0000 */
[----:B------:R-:W-:Y:S01]  /*2040*/  UIADD3 UR28, UPT, UPT, UR4, 0x400, URZ ;  /* 0x00000400041c7890 */ /* 0x000fe2000fffe0ff */
[C---:B------:R-:W-:Y:S01]  /*2050*/  R2UR UR69, R2.reuse ;  /* 0x00000000024572ca */ /* 0x040fe200000e0000 */
[----:B------:R-:W-:Y:S01]  /*2060*/  UIADD3 UR40, UPT, UPT, UR4, 0x402, URZ ;  /* 0x0000040204287890 */ /* 0x000fe2000fffe0ff */
[C---:B------:R-:W-:Y:S01]  /*2070*/  R2UR UR68, R3.reuse ;  /* 0x00000000034472ca */ /* 0x040fe200000e0000 */
[----:B------:R-:W-:Y:S01]  /*2080*/  UMOV UR54, 0x0 ;  /* 0x0000000000367882 */ /* 0x000fe20000000000 */
[----:B------:R-:W-:Y:S01]  /*2090*/  UMOV UR55, 0x8100010 ;  /* 0x0810001000377882 */ /* 0x000fe20000000000 */
[----:B------:R-:W-:Y:S01]  /*20a0*/  UIADD3 UR52, UPT, UPT, UR4, 0x404, URZ ;  /* 0x0000040404347890 */ /* 0x000fe2000fffe0ff */
[----:B------:R-:W-:Y:S01]  /*20b0*/  MOV.SPILL R6, UR76 ;  /* 0x0000004c00067c02 */ /* 0x000fe20009000f00 */
[----:B------:R-:W-:Y:S01]  /*20c0*/  UMOV UR11, 0x40004040 ;  /* 0x40004040000b7882 */ /* 0x000fe20000000000 */
[----:B------:R-:W-:Y:S01]  /*20d0*/  UMOV UR31, 0x40004040 ;  /* 0x40004040001f7882 */ /* 0x000fe20000000000 */
[----:B------:R-:W-:Y:S01]  /*20e0*/  UIADD3 UR18, UPT, UPT, UR6, 0x204, URZ ;  /* 0x0000020406127890 */ /* 0x000fe2000fffe0ff */
[C---:B------:R-:W-:Y:S01]  /*20f0*/  R2UR UR67, R2.reuse ;  /* 0x00000000024372ca */ /* 0x040fe200000e0000 */
[----:B------:R-:W-:Y:S01]  /*2100*/  UMOV UR56, 0x0 ;  /* 0x0000000000387882 */ /* 0x000fe20000000000 */
[----:B------:R-:W-:Y:S01]  /*2110*/  UMOV UR57, 0x8100010 ;  /* 0x0810001000397882 */ /* 0x000fe20000000000 */
[----:B------:R-:W-:Y:S01]  /*2120*/  UIADD3 UR60, UPT, UPT, UR4, 0x406, URZ ;  /* 0x00000406043c7890 */ /* 0x000fe2000fffe0ff */
[----:B------:R3:W-:Y:S01]  /*2130*/  UTCHMMA gdesc[UR10], gdesc[UR30], tmem[UR27], tmem[UR54], idesc[UR55], UPT ;  /* 0x00ff361e0a0075ea */ /* 0x0007e2000b80001b */
[----:B------:R-:W-:Y:S01]  /*2140*/  UMOV UR9, 0x40004040 ;  /* 0x4000404000097882 */ /* 0x000fe20000000000 */
[----:B------:R-:W-:Y:S01]  /*2150*/  UMOV UR25, 0x40004040 ;  /* 0x4000404000197882 */ /* 0x000fe20000000000 */
[----:B------:R-:W-:Y:S01]  /*2160*/  UIADD3 UR58, UPT, UPT, UR4, 0x800, URZ ;  /* 0x00000800043a7890 */ /* 0x000fe2000fffe0ff */
[----:B------:R-:W-:Y:S01]  /*2170*/  R2UR UR66, R3 ;  /* 0x00000000034272ca */ /* 0x000fe200000e0000 */
[----:B-1----:R-:W-:Y:S01]  /*2180*/  UIADD3 UR20, UPT, UPT, UR6, 0x202, URZ ;  /* 0x0000020206147890 */ /* 0x002fe2000fffe0ff */
[----:B------:R1:W-:Y:S01]  /*2190*/  UTCHMMA gdesc[UR8], gdesc[UR24], tmem[UR26], tmem[UR56], idesc[UR57], UPT ;  /* 0x00ff3818080075ea */ /* 0x0003e2000b80001a */
[----:B--2---:R-:W-:Y:S01]  /*21a0*/  UIADD3 UR22, UPT, UPT, UR6, 0x200, URZ ;  /* 0x0000020006167890 */ /* 0x004fe2000fffe0ff */
[C---:B------:R-:W-:Y:S01]  /*21b0*/  R2UR UR65, R2.reuse ;  /* 0x00000000024172ca */ /* 0x040fe200000e0000 */
[----:B------:R-:W-:Y:S01]  /*21c0*/  UIADD3 UR16, UPT, UPT, UR6, 0x206, URZ ;  /* 0x0000020606107890 */ /* 0x000fe2000fffe0ff */
[----:B------:R-:W-:Y:S01]  /*21d0*/  R2UR UR63, R2 ;  /* 0x00000000023f72ca */ /* 0x000fe200000e0000 */
[----:B------:R-:W-:Y:S01]  /*21e0*/  UIADD3 UR14, UPT, UPT, UR6, 0x400, URZ ;  /* 0x00000400060e7890 */ /* 0x000fe2000fffe0ff */
[----:B------:R-:W-:Y:S01]  /*21f0*/  UMOV UR76, 0x0 ;  /* 0x00000000004c7882 */ /* 0x000fe20000000000 */
[----:B------:R-:W-:Y:S01]  /*2200*/  UMOV UR77, 0x8100010 ;  /* 0x08100010004d7882 */ /* 0x000fe20000000000 */
[----:B------:R-:W-:Y:S01]  /*2210*/  UIADD3 UR50, UPT, UPT, UR4, 0x802, URZ ;  /* 0x0000080204327890 */ /* 0x000fe2000fffe0ff */
[----:B------:R-:W-:Y:S01]  /*2220*/  UMOV UR29, 0x40004040 ;  /* 0x40004040001d7882 */ /* 0x000fe20000000000 */
[----:B------:R-:W-:Y:S01]  /*2230*/  UMOV UR23, 0x40004040 ;  /* 0x4000404000177882 */ /* 0x000fe20000000000 */
[----:B------:R-:W-:Y:S01]  /*2240*/  UIADD3 UR46, UPT, UPT, UR4, 0x804, URZ ;  /* 0x00000804042e7890 */ /* 0x000fe2000fffe0ff */
[----:B------:R2:W-:Y:S01]  /*2250*/  UTCHMMA gdesc[UR28], gdesc[UR22], tmem[UR19], tmem[UR76], idesc[UR77], UPT ;  /* 0x00ff4c161c0075ea */ /* 0x0005e2000b800013 */
[----:B------:R-:W-:-:S02]  /*2260*/  UIADD3 UR44, UPT, UPT, UR4, 0x806, URZ ;  /* 0x00000806042c7890 */ /* 0x000fc4000fffe0ff */
[----:B------:R-:W-:Y:S02]  /*2270*/  UIADD3 UR42, UPT, UPT, UR4, 0xc00, URZ ;  /* 0x00000c00042a7890 */ /* 0x000fe4000fffe0ff */
[----:B---3--:R-:W-:Y:S01]  /*2280*/  UIADD3 UR10, UPT, UPT, UR6, 0x402, URZ ;  /* 0x00000402060a7890 */ /* 0x008fe2000fffe0ff */
[----:B------:R-:W-:Y:S01]  /*2290*/  UMOV UR41, 0x40004040 ;  /* 0x4000404000297882 */ /* 0x000fe20000000000 */
[----:B------:R-:W-:Y:S01]  /*22a0*/  UMOV UR21, 0x40004040 ;  /* 0x4000404000157882 */ /* 0x000fe20000000000 */
[----:B------:R-:W-:Y:S02]  /*22b0*/  UIADD3 UR48, UPT, UPT, UR6, 0x600, URZ ;  /* 0x0000060006307890 */ /* 0x000fe4000fffe0ff */
[----:B-1----:R-:W-:Y:S02]  /*22c0*/  UIADD3 UR8, UPT, UPT, UR6, 0x404, URZ ;  /* 0x0000040406087890 */ /* 0x002fe4000fffe0ff */
[----:B------:R-:W-:Y:S02]  /*22d0*/  UIADD3 UR26, UPT, UPT, UR6, 0x406, URZ ;  /* 0x00000406061a7890 */ /* 0x000fe4000fffe0ff */
[----:B------:R-:W-:Y:S01]  /*22e0*/  UIADD3 UR38, UPT, UPT, UR4, 0xc02, URZ ;  /* 0x00000c0204267890 */ /* 0x000fe2000fffe0ff */
[----:B------:R-:W-:Y:S01]  /*22f0*/  UMOV UR53, 0x40004040 ;  /* 0x4000404000357882 */ /* 0x000fe20000000000 */
[----:B------:R-:W-:-:S02]  /*2300*/  UIADD3 UR56, UPT, UPT, UR6, 0x602, URZ ;  /* 0x0000060206387890 */ /* 0x000fc4000fffe0ff */
[----:B------:R-:W-:Y:S01]  /*2310*/  UIADD3 UR36, UPT, UPT, UR4, 0xc04, URZ ;  /* 0x00000c0404247890 */ /* 0x000fe2000fffe0ff */
[----:B------:R-:W-:Y:S01]  /*2320*/  UMOV UR61, 0x40004040 ;  /* 0x40004040003d7882 */ /* 0x000fe20000000000 */
[----:B------:R-:W-:Y:S01]  /*2330*/  UIADD3 UR54, UPT, UPT, UR6, 0x604, URZ ;  /* 0x0000060406367890 */ /* 0x000fe2000fffe0ff */
[----:B--2---:R-:W-:Y:S01]  /*2340*/  UMOV UR28, 0x0 ;  /* 0x00000000001c7882 */ /* 0x004fe20000000000 */
[----:B------:R-:W-:Y:S01]  /*2350*/  UMOV UR29, 0x8100010 ;  /* 0x08100010001d7882 */ /* 0x000fe20000000000 */
[----:B------:R-:W-:Y:S01]  /*2360*/  UMOV UR19, 0x40004040 ;  /* 0x4000404000137882 */ /* 0x000fe20000000000 */
[----:B------:R1:W-:Y:S01]  /*2370*/  UTCHMMA gdesc[UR40], gdesc[UR20], tmem[UR64], tmem[UR28], idesc[UR29], UPT ;  /* 0x00ff1c14280075ea */ /* 0x0003e2000b800040 */
[----:B------:R-:W-:Y:S01]  /*2380*/  UMOV UR17, 0x40004040 ;  /* 0x4000404000117882 */ /* 0x000fe20000000000 */
[----:B------:R-:W-:Y:S01]  /*2390*/  UIADD3 UR34, UPT, UPT, UR4, 0xc06, URZ ;  /* 0x00000c0604227890 */ /* 0x000fe2000fffe0ff */
[----:B------:R2:W-:Y:S01]  /*23a0*/  UTCHMMA gdesc[UR52], gdesc[UR18], tmem[UR49], tmem[UR28], idesc[UR29], UPT ;  /* 0x00ff1c12340075ea */ /* 0x0005e2000b800031 */
[----:B------:R-:W-:Y:S01]  /*23b0*/  UMOV UR59, 0x40004040 ;  /* 0x40004040003b7882 */ /* 0x000fe20000000000 */
[----:B------:R-:W-:Y:S01]  /*23c0*/  UMOV UR51, 0x40004040 ;  /* 0x4000404000337882 */ /* 0x000fe20000000000 */
[----:B------:R3:W-:Y:S01]  /*23d0*/  UTCHMMA gdesc[UR60], gdesc[UR16], tmem[UR73], tmem[UR28], idesc[UR29], UPT ;  /* 0x00ff1c103c0075ea */ /* 0x0007e2000b800049 */
[----:B------:R-:W-:Y:S01]  /*23e0*/  UMOV UR47, 0x40004040 ;  /* 0x40004040002f7882 */ /* 0x000fe20000000000 */
[----:B------:R4:W-:Y:S01]  /*23f0*/  UTCHMMA gdesc[UR58], gdesc[UR14], tmem[UR72], tmem[UR28], idesc[UR29], UPT ;  /* 0x00ff1c0e3a0075ea */ /* 0x0009e2000b800048 */
[----:B------:R-:W-:Y:S01]  /*2400*/  UMOV UR45, 0x40004040 ;  /* 0x40004040002d7882 */ /* 0x000fe20000000000 */
        /* <DEDUP_REMOVED lines=9> */
[----:B------:R-:W-:Y:S01]  /*24a0*/  R2UR.FILL UR76, R6 ;  /* 0x00000000064c72ca */ /* 0x000fe200004e0000 */
[----:B-1----:R-:W-:Y:S01]  /*24b0*/  UIADD3 UR40, UPT, UPT, UR6, 0x606, URZ ;  /* 0x0000060606287890 */ /* 0x002fe2000fffe0ff */
[----:B--2---:R-:W-:Y:S01]  /*24c0*/  UMOV UR52, 0x0 ;  /* 0x0000000000347882 */ /* 0x004fe20000000000 */
[----:B------:R-:W-:Y:S01]  /*24d0*/  UMOV UR53, 0x8100010 ;  /* 0x0810001000357882 */ /* 0x000fe20000000000 */
[----:B------:R-:W-:Y:S01]  /*24e0*/  UMOV UR49, 0x40004040 ;  /* 0x4000404000317882 */ /* 0x000fe20000000000 */
[----:B------:R1:W-:Y:S01]  /*24f0*/  UTCHMMA gdesc[UR50], gdesc[UR10], tmem[UR71], tmem[UR52], idesc[UR53], UPT ;  /* 0x00ff340a320075ea */ /* 0x0003e2000b800047 */
[----:B---3--:R-:W-:Y:S01]  /*2500*/  UMOV UR73, 0x8100010 ;  /* 0x0810001000497882 */ /* 0x008fe20000000000 */
[----:B----4-:R-:W-:Y:S01]  /*2510*/  UMOV UR72, 0x0 ;  /* 0x0000000000487882 */ /* 0x010fe20000000000 */
[----:B------:R1:W-:Y:S01]  /*2520*/  UTCHMMA gdesc[UR46], gdesc[UR8], tmem[UR69], tmem[UR28], idesc[UR29], UPT ;  /* 0x00ff1c082e0075ea */ /* 0x0003e2000b800045 */
[----:B------:R-:W-:Y:S01]  /*2530*/  UMOV UR60, 0x0 ;  /* 0x00000000003c7882 */ /* 0x000fe20000000000 */
[----:B------:R-:W-:Y:S01]  /*2540*/  UMOV UR61, 0x8100010 ;  /* 0x08100010003d7882 */ /* 0x000fe20000000000 */
[----:B------:R1:W-:Y:S01]  /*2550*/  UTCHMMA gdesc[UR44], gdesc[UR26], tmem[UR68], tmem[UR72], idesc[UR73], UPT ;  /* 0x00ff481a2c0075ea */ /* 0x0003e2000b800044 */
[----:B------:R1:W-:Y:S01]  /*2560*/  UTCHMMA gdesc[UR42], gdesc[UR48], tmem[UR67], tmem[UR60], idesc[UR61], UPT ;  /* 0x00ff3c302a0075ea */ /* 0x0003e2000b800043 */
[----:B------:R1:W-:Y:S01]  /*2570*/  UTCHMMA gdesc[UR38], gdesc[UR56], tmem[UR66], tmem[UR52], idesc[UR53], UPT ;  /* 0x00ff3438260075ea */ /* 0x0003e2000b800042 */
[----:B------:R1:W-:Y:S01]  /*2580*/  UTCHMMA gdesc[UR36], gdesc[UR54], tmem[UR65], tmem[UR28], idesc[UR29], UPT ;  /* 0x00ff1c36240075ea */ /* 0x0003e2000b800041 */
[----:B------:R1:W-:Y:S01]  /*2590*/  UTCHMMA gdesc[UR34], gdesc[UR40], tmem[UR63], tmem[UR74], idesc[UR75], UPT ;  /* 0x00ff4a28220075ea */ /* 0x0003e2000b80003f */
[----:B------:R-:W-:Y:S05]  /*25a0*/  BRA.U UP4, `(.L_x_42) ;  /* 0x0000000104047547 */ /* 0x000fea000b800000 */
[----:B-1----:R-:W-:Y:S05]  /*25b0*/  BPT.TRAP 0x1 ;  /* 0x000000040000795c */ /* 0x002fea0000300000 */
.L_x_42:
[----:B------:R-:W-:Y:S01]  /*25c0*/  UIADD3 UR5, UPT, UPT, UR12, 0x58050, URZ ;  /* 0x000580500c057890 */ /* 0x000fe2000fffe0ff */
[----:B------:R-:W-:Y:S08]  /*25d0*/  BSSY.RECONVERGENT B0, `(.L_x_43) ;  /* 0x0000004000007945 */ /* 0x000ff00003800200 */
[----:B------:R2:W-:Y:S01]  /*25e0*/  UTCBAR [UR5], URZ ;  /* 0x000000ff050073e9 */ /* 0x0005e200080000ff */
[----:B------:R-:W-:Y:S05]  /*25f0*/  @!P4 BRA `(.L_x_44) ;  /* 0x000000000004c947 */ /* 0x000fea0003800000 */
[----:B-12---:R-:W-:Y:S05]  /*2600*/  BPT.TRAP 0x1 ;  /* 0x000000040000795c */ /* 0x006fea0000300000 */
.L_x_44:
[----:B-12---:R-:W-:Y:S05]  /*2610*/  BSYNC.RECONVERGENT B0 ;  /* 0x0000000000007941 */ /* 0x006fea0003800200 */
.L_x_43:
[----:B------:R-:W1:Y:S01]  /*2620*/  SYNCS.PHASECHK.TRANS64.TRYWAIT P0, [UR12+0x58008], R0 ;  /* 0x05800800ff0075a7 */ /* 0x000e62000800110c */
[----:B------:R-:W-:-:S13]  /*2630*/  R2UR UR5, R13 ;  /* 0x000000000d0572ca */ /* 0x000fda00000e0000 */
[----:B------:R-:W-:Y:S01]  /*2640*/  UISETP.NE.AND UP3, UPT, UR5, URZ, UPT ;  /* 0x000000ff0500728c */ /* 0x000fe2000bf65270 */
[----:B-1----:R-:W-:Y:S10]  /*2650*/  @!P0 BRA `(.L_x_45) ;  /* 0x000001f400848947 */ /* 0x002ff40003800000 */
.L_x_400:
[----:B------:R-:W-:Y:S05]  /*2660*/  BRA.U UP3, `(.L_x_46) ;  /* 0x0000000103047547 */ /* 0x000fea000b800000 */
[----:B------:R-:W-:Y:S05]  /*2670*/  BPT.TRAP 0x1 ;  /* 0x000000040000795c */ /* 0x000fea0000300000 */
.L_x_46:
[----:B-1----:R-:W-:Y:S01]  /*2680*/  SHF.L.U32 R2, R10, 0x1f, RZ ;  /* 0x0000001f0a027819 */ /* 0x002fe200000006ff */
[----:B------:R-:W-:Y:S02]  /*2690*/  HFMA2 R3, -RZ, RZ, 0, 7.62939453125e-06 ;  /* 0x00000080ff037431 */ /* 0x000fe400000001ff */
[----:B------:R-:W-:Y:S01]  /*26a0*/  IMAD.MOV.U32 R4, RZ, RZ, 0x80 ;  /* 0x00000080ff047424 */ /* 0x000fe200078e00ff */
[----:B------:R-:W1:Y:S02]  /*26b0*/  SYNCS.PHASECHK.TRANS64.TRYWAIT P0, [UR12+0x58068], R2 ;  /* 0x05806802ff0075a7 */ /* 0x000e64000800110c */
[----:B-1----:R-:W-:Y:S05]  /*26c0*/  @!P0 BRA `(.L_x_47) ;  /* 0x000001f400808947 */ /* 0x002fea0003800000 */
.L_x_402:
[----:B-1----:R-:W-:Y:S01]  /*26d0*/  IMAD.MOV.U32 R2, RZ, RZ, 0x80 ;  /* 0x00000080ff027424 */ /* 0x002fe200078e00ff */
[----:B------:R-:W-:Y:S01]  /*26e0*/  R2UR UR9, R3 ;  /* 0x00000000030972ca */ /* 0x000fe200000e0000 */
[----:B------:R-:W-:Y:S01]  /*26f0*/  IMAD.MOV.U32 R0, RZ, RZ, 0x80 ;  /* 0x00000080ff007424 */ /* 0x000fe200078e00ff */
[----:B------:R-:W-:Y:S01]  /*2700*/  R2UR UR5, R4 ;  /* 0x00000000040572ca */ /* 0x000fe200000e0000 */
[----:B------:R-:W-:Y:S01]  /*2710*/  IMAD.MOV.U32 R3, RZ, RZ, 0x80 ;  /* 0x00000080ff037424 */ /* 0x000fe200078e00ff */
[----:B------:R-:W-:Y:S01]  /*2720*/  R2UR UR17, R2 ;  /* 0x00000000021172ca */ /* 0x000fe200000e0000 */
[----:B------:R-:W-:Y:S01]  /*2730*/  UIADD3 UR28, UPT, UPT, UR4, 0x1000, URZ ;  /* 0x00001000041c7890 */ /* 0x000fe2000fffe0ff */
[----:B------:R-:W-:Y:S01]  /*2740*/  R2UR UR11, R0 ;  /* 0x00000000000b72ca */ /* 0x000fe200000e0000 */
[----:B------:R-:W-:Y:S01]  /*2750*/  UMOV UR38, UR6 ;  /* 0x0000000600267c82 */ /* 0x000fe20008000000 */
[C---:B------:R-:W-:Y:S01]  /*2760*/  R2UR UR15, R3.reuse ;  /* 0x00000000030f72ca */ /* 0x040fe200000e0000 */
[----:B------:R-:W-:Y:S01]  /*2770*/  UIADD3 UR34, UPT, UPT, UR4, 0x1002, URZ ;  /* 0x0000100204227890 */ /* 0x000fe2000fffe0ff */
[----:B------:R-:W-:Y:S01]  /*2780*/  R2UR UR19, R2 ;  /* 0x00000000021372ca */ /* 0x000fe200000e0000 */
[----:B------:R-:W-:Y:S01]  /*2790*/  UIADD3 UR6, UPT, UPT, UR4, 0x1004, URZ ;  /* 0x0000100404067890 */ /* 0x000fe2000fffe0ff */
[----:B------:R-:W-:Y:S01]  /*27a0*/  IMAD.MOV.U32 R5, RZ, RZ, 0x80 ;  /* 0x00000080ff057424 */ /* 0x000fe200078e00ff */
[----:B------:R-:W-:Y:S01]  /*27b0*/  UMOV UR50, UR30 ;  /* 0x0000001e00327c82 */ /* 0x000fe20008000000 */
[----:B------:R-:W-:Y:S01]  /*27c0*/  UIADD3 UR30, UPT, UPT, UR4, 0x1006, URZ ;  /* 0x00001006041e7890 */ /* 0x000fe2000fffe0ff */
[----:B------:R-:W-:Y:S01]  /*27d0*/  IMAD.MOV.U32 R4, RZ, RZ, 0x80 ;  /* 0x00000080ff047424 */ /* 0x000fe200078e00ff */
[----:B------:R-:W-:Y:S01]  /*27e0*/  UMOV UR58, UR24 ;  /* 0x00000018003a7c82 */ /* 0x000fe20008000000 */
[----:B------:R-:W-:Y:S01]  /*27f0*/  UIADD3 UR24, UPT, UPT, UR4, 0x1400, URZ ;  /* 0x0000140004187890 */ /* 0x000fe2000fffe0ff */
[----:B------:R-:W-:Y:S01]  /*2800*/  R2UR UR77, R0 ;  /* 0x00000000004d72ca */ /* 0x000fe200000e0000 */
[----:B------:R-:W-:Y:S01]  /*2810*/  UIADD3 UR36, UPT, UPT, UR4, 0x1402, URZ ;  /* 0x0000140204247890 */ /* 0x000fe2000fffe0ff */
[----:B------:R-:W-:Y:S01]  /*2820*/  R2UR UR75, R4 ;  /* 0x00000000044b72ca */ /* 0x000fe200000e0000 */
[----:B------:R-:W-:Y:S01]  /*2830*/  UMOV UR42, 0x0 ;  /* 0x00000000002a7882 */ /* 0x000fe20000000000 */
[----:B------:R-:W-:Y:S01]  /*2840*/  UMOV UR43, 0x8100010 ;  /* 0x08100010002b7882 */ /* 0x000fe20000000000 */
[----:B------:R-:W-:Y:S01]  /*2850*/  UMOV UR39, 0x40004040 ;  /* 0x4000404000277882 */ /* 0x000fe20000000000 */
[----:B------:R-:W-:Y:S01]  /*2860*/  UMOV UR29, 0x40004040 ;  /* 0x40004040001d7882 */ /* 0x000fe20000000000 */
[----:B------:R-:W-:Y:S01]  /*2870*/  UMOV UR46, 0x0 ;  /* 0x00000000002e7882 */ /* 0x000fe20000000000 */
[----:B------:R-:W-:Y:S01]  /*2880*/  UMOV UR47, 0x8100010 ;  /* 0x08100010002f7882 */ /* 0x000fe20000000000 */
[----:B------:R-:W-:Y:S01]  /*2890*/  UMOV UR44, UR32 ;  /* 0x00000020002c7c82 */ /* 0x000fe20008000000 */
[----:B------:R-:W-:Y:S01]  /*28a0*/  UMOV UR45, 0x40004040 ;  /* 0x40004040002d7882 */ /* 0x000fe20000000000 */
[----:B------:R-:W-:Y:S01]  /*28b0*/  UMOV UR35, 0x40004040 ;  /* 0x4000404000237882 */ /* 0x000fe20000000000 */
[----:B------:R-:W-:Y:S01]  /*28c0*/  UMOV UR51, 0x40004040 ;  /* 0x4000404000337882 */ /* 0x000fe20000000000 */
[----:B------:R1:W-:Y:S01]  /*28d0*/  UTCHMMA gdesc[UR28], gdesc[UR38], tmem[UR5], tmem[UR42], idesc[UR43], !UPT ;  /* 0x00ff2a261c0075ea */ /* 0x0003e2000f800005 */
[----:B------:R-:W-:Y:S01]  /*28e0*/  UMOV UR7, 0x40004040 ;  /* 0x4000404000077882 */ /* 0x000fe20000000000 */
[----:B------:R-:W-:Y:S01]  /*28f0*/  UMOV UR59, 0x40004040 ;  /* 0x40004040003b7882 */ /* 0x000fe20000000000 */
[----:B------:R2:W-:Y:S01]  /*2900*/  UTCHMMA gdesc[UR34], gdesc[UR44], tmem[UR9], tmem[UR46], idesc[UR47], UPT ;  /* 0x00ff2e2c220075ea */ /* 0x0005e2000b800009 */
[----:B------:R-:W-:Y:S01]  /*2910*/  UMOV UR31, 0x40004040 ;  /* 0x40004040001f7882 */ /* 0x000fe20000000000 */
[----:B------:R3:W-:Y:S01]  /*2920*/  UTCHMMA gdesc[UR6], gdesc[UR50], tmem[UR17], tmem[UR42], idesc[UR43], UPT ;  /* 0x00ff2a32060075ea */ /* 0x0007e2000b800011 */
[----:B------:R-:W-:Y:S01]  /*2930*/  UMOV UR64, UR22 ;  /* 0x0000001600407c82 */ /* 0x000fe20008000000 */
[----:B------:R-:W-:Y:S01]  /*2940*/  UMOV UR65, 0x40004040 ;  /* 0x4000404000417882 */ /* 0x000fe20000000000 */
[----:B------:R-:W-:Y:S01]  /*2950*/  UMOV UR25, 0x40004040 ;  /* 0x4000404000197882 */ /* 0x000fe20000000000 */
[----:B------:R-:W-:Y:S01]  /*2960*/  UMOV UR68, UR20 ;  /* 0x0000001400447c82 */ /* 0x000fe20008000000 */
[----:B------:R-:W-:Y:S01]  /*2970*/  UMOV UR69, 0x40004040 ;  /* 0x4000404000457882 */ /* 0x000fe20000000000 */
[----:B------:R-:W-:Y:S01]  /*2980*/  UMOV UR37, 0x40004040 ;  /* 0x4000404000257882 */ /* 0x000fe20000000000 */
[----:B------:R-:W-:Y:S01]  /*2990*/  UIADD3 UR32, UPT, UPT, UR4, 0x1404, URZ ;  /* 0x0000140404207890 */ /* 0x000fe2000fffe0ff */
[C---:B------:R-:W-:Y:S01]  /*29a0*/  R2UR UR74, R3.reuse ;  /* 0x00000000034a72ca */ /* 0x040fe200000e0000 */
[----:B------:R-:W-:Y:S01]  /*29b0*/  UIADD3 UR22, UPT, UPT, UR4, 0x1406, URZ ;  /* 0x0000140604167890 */ /* 0x000fe2000fffe0ff */
[----:B------:R-:W-:Y:S01]  /*29c0*/  R2UR UR73, R2 ;  /* 0x00000000024972ca */ /* 0x000fe200000e0000 */
[----:B------:R-:W-:Y:S01]  /*29d0*/  UMOV UR66, UR18 ;  /* 0x0000001200427c82 */ /* 0x000fe20008000000 */
[----:B------:R-:W-:Y:S01]  /*29e0*/  R2UR UR72, R0 ;  /* 0x00000000004872ca */ /* 0x000fe200000e0000 */
[----:B------:R-:W-:Y:S01]  /*29f0*/  UIADD3 UR20, UPT, UPT, UR4, 0x1800, URZ ;  /* 0x0000180004147890 */ /* 0x000fe2000fffe0ff */
[----:B------:R-:W-:Y:S01]  /*2a00*/  R2UR UR71, R4 ;  /* 0x00000000044772ca */ /* 0x000fe200000e0000 */
[----:B------:R-:W-:Y:S01]  /*2a10*/  UMOV UR60, UR16 ;  /* 0x00000010003c7c82 */ /* 0x000fe20008000000 */
[----:B------:R-:W-:Y:S01]  /*2a20*/  R2UR UR63, R3 ;  /* 0x00000000033f72ca */ /* 0x000fe200000e0000 */
[----:B------:R-:W-:Y:S01]  /*2a30*/  UIADD3 UR18, UPT, UPT, UR4, 0x1802, URZ ;  /* 0x0000180204127890 */ /* 0x000fe2000fffe0ff */
[----:B------:R-:W-:Y:S01]  /*2a40*/  R2UR UR55, R2 ;  /* 0x00000000023772ca */ /* 0x000fe200000e0000 */
[----:B------:R-:W-:Y:S01]  /*2a50*/  UMOV UR52, UR14 ;  /* 0x0000000e00347c82 */ /* 0x000fe20008000000 */
[----:B-1----:R-:W-:Y:S01]  /*2a60*/  UMOV UR28, 0x0 ;  /* 0x00000000001c7882 */ /* 0x002fe20000000000 */
[----:B------:R-:W-:Y:S01]  /*2a70*/  UMOV UR29, 0x8100010 ;  /* 0x08100010001d7882 */ /* 0x000fe20000000000 */
[----:B------:R-:W-:Y:S01]  /*2a80*/  UIADD3 UR16, UPT, UPT, UR4, 0x1804, URZ ;  /* 0x0000180404107890 */ /* 0x000fe2000fffe0ff */
[----:B------:R1:W-:Y:S01]  /*2a90*/  UTCHMMA gdesc[UR30], gdesc[UR58], tmem[UR11], tmem[UR28], idesc[UR29], UPT ;  /* 0x00ff1c3a1e0075ea */ /* 0x0003e2000b80000b */
[----:B------:R4:W-:Y:S01]  /*2aa0*/  UTCHMMA gdesc[UR24], gdesc[UR64], tmem[UR15], tmem[UR28], idesc[UR29], UPT ;  /* 0x00ff1c40180075ea */ /* 0x0009e2000b80000f */
[----:B------:R-:W-:Y:S01]  /*2ab0*/  R2UR UR41, R0 ;  /* 0x00000000002972ca */ /* 0x000fe200000e0000 */
[----:B------:R-:W-:Y:S01]  /*2ac0*/  UMOV UR67, 0x40004040 ;  /* 0x4000404000437882 */ /* 0x000fe20000000000 */
[----:B--2---:R-:W-:Y:S01]  /*2ad0*/  UMOV UR46, UR10 ;  /* 0x0000000a002e7c82 */ /* 0x004fe20008000000 */
[----:B------:R-:W-:Y:S01]  /*2ae0*/  UIADD3 UR14, UPT, UPT, UR4, 0x1806, URZ ;  /* 0x00001806040e7890 */ /* 0x000fe2000fffe0ff */
[----:B------:R-:W-:Y:S01]  /*2af0*/  UMOV UR33, 0x40004040 ;  /* 0x4000404000217882 */ /* 0x000fe20000000000 */
[----:B---3--:R-:W-:Y:S01]  /*2b00*/  UMOV UR42, UR8 ;  /* 0x00000008002a7c82 */ /* 0x008fe20008000000 */
[----:B------:R-:W-:-:S02]  /*2b10*/  UIADD3 UR10, UPT, UPT, UR4, 0x1c00, URZ ;  /* 0x00001c00040a7890 */ /* 0x000fc4000fffe0ff */
[----:B------:R-:W-:Y:S01]  /*2b20*/  UIADD3 UR8, UPT, UPT, UR4, 0x1c02, URZ ;  /* 0x00001c0204087890 */ /* 0x000fe2000fffe0ff */
[----:B------:R-:W-:Y:S01]  /*2b30*/  UMOV UR61, 0x40004040 ;  /* 0x40004040003d7882 */ /* 0x000fe20000000000 */
[----:B------:R-:W-:Y:S01]  /*2b40*/  UIADD3 UR6, UPT, UPT, UR4, 0x1c04, URZ ;  /* 0x00001c0404067890 */ /* 0x000fe2000fffe0ff */
[----:B------:R-:W-:Y:S01]  /*2b50*/  UMOV UR23, 0x40004040 ;  /* 0x4000404000177882 */ /* 0x000fe20000000000 */
[----:B------:R-:W-:Y:S01]  /*2b60*/  UMOV UR53, 0x40004040 ;  /* 0x4000404000357882 */ /* 0x000fe20000000000 */
[----:B------:R-:W-:Y:S01]  /*2b70*/  UIADD3 UR4, UPT, UPT, UR4, 0x1c06, URZ ;  /* 0x00001c0604047890 */ /* 0x000fe2000fffe0ff */
[----:B------:R-:W-:Y:S01]  /*2b80*/  UMOV UR21, 0x40004040 ;  /* 0x4000404000157882 */ /* 0x000fe20000000000 */
[----:B------:R-:W-:Y:S01]  /*2b90*/  UMOV UR47, 0x40004040 ;  /* 0x40004040002f7882 */ /* 0x000fe20000000000 */
[----:B------:R-:W-:Y:S01]  /*2ba0*/  UMOV UR43, 0x40004040 ;  /* 0x40004040002b7882 */ /* 0x000fe20000000000 */
[----:B------:R-:W-:Y:S01]  /*2bb0*/  UMOV UR17, 0x40004040 ;  /* 0x4000404000117882 */ /* 0x000fe20000000000 */
[----:B------:R-:W-:Y:S01]  /*2bc0*/  UMOV UR38, UR26 ;  /* 0x0000001a00267c82 */ /* 0x000fe20008000000 */
[----:B-1----:R-:W-:Y:S01]  /*2bd0*/  UMOV UR58, 0x0 ;  /* 0x00000000003a7882 */ /* 0x002fe20000000000 */
[----:B------:R-:W-:Y:S01]  /*2be0*/  UMOV UR59, 0x8100010 ;  /* 0x08100010003b7882 */ /* 0x000fe20000000000 */
[----:B----4-:R-:W-:Y:S01]  /*2bf0*/  UMOV UR64, 0x0 ;  /* 0x0000000000407882 */ /* 0x010fe20000000000 */
        /* <DEDUP_REMOVED lines=17> */
[----:B------:R-:W-:Y:S01]  /*2d10*/  UMOV UR26, UR40 ;  /* 0x00000028001a7c82 */ /* 0x000fe20008000000 */
[----:B------:R-:W-:Y:S01]  /*2d20*/  UMOV UR27, 0x40004040 ;  /* 0x40004040001b7882 */ /* 0x000fe20000000000 */
[----:B------:R-:W-:Y:S01]  /*2d30*/  UMOV UR30, 0x0 ;  /* 0x00000000001e7882 */ /* 0x000fe20000000000 */
[----:B------:R-:W-:Y:S01]  /*2d40*/  UMOV UR31, 0x8100010 ;  /* 0x08100010001f7882 */ /* 0x000fe20000000000 */
[----:B------:R-:W-:Y:S01]  /*2d50*/  UMOV UR5, 0x40004040 ;  /* 0x4000404000057882 */ /* 0x000fe20000000000 */
[----:B-1----:R-:W-:Y:S01]  /*2d60*/  R2UR UR59, R5 ;  /* 0x00000000053b72ca */ /* 0x002fe200000e0000 */
[----:B------:R-:W-:Y:S01]  /*2d70*/  UMOV UR68, 0x0 ;  /* 0x0000000000447882 */ /* 0x000fe20000000000 */
[----:B------:R-:W-:Y:S01]  /*2d80*/  UMOV UR69, 0x8100010 ;  /* 0x0810001000457882 */ /* 0x000fe20000000000 */
[----:B------:R-:W-:-:S10]  /*2d90*/  UMOV UR19, 0x40004040 ;  /* 0x4000404000137882 */ /* 0x000fd40000000000 */
[----:B------:R1:W-:Y:S02]  /*2da0*/  UTCHMMA gdesc[UR32], gdesc[UR66], tmem[UR59], tmem[UR64], idesc[UR65], UPT ;  /* 0x00ff4042200075ea */ /* 0x0003e4000b80003b */
[----:B-1----:R-:W-:Y:S02]  /*2db0*/  UMOV UR59, 0x8100010 ;  /* 0x08100010003b7882 */ /* 0x002fe40000000000 */
[----:B------:R1:W-:Y:S01]  /*2dc0*/  UTCHMMA gdesc[UR22], gdesc[UR60], tmem[UR77], tmem[UR58], idesc[UR59], UPT ;  /* 0x00ff3a3c160075ea */ /* 0x0003e2000b80004d */
        /* <DEDUP_REMOVED lines=8> */
[----:B------:R-:W-:Y:S05]  /*2e50*/  BRA.U UP3, `(.L_x_48) ;  /* 0x0000000103047547 */ /* 0x000fea000b800000 */
[----:B-1----:R-:W-:Y:S05]  /*2e60*/  BPT.TRAP 0x1 ;  /* 0x000000040000795c */ /* 0x002fea0000300000 */
.L_x_48:
[----:B-1----:R-:W-:-:S09]  /*2e70*/  UIADD3 UR4, UPT, UPT, UR12, 0x58060, URZ ;  /* 0x000580600c047890 */ /* 0x002fd2000fffe0ff */
[----:B------:R1:W-:Y:S01]  /*2e80*/  UTCBAR [UR4], URZ ;  /* 0x000000ff040073e9 */ /* 0x0003e200080000ff */
[----:B------:R-:W-:Y:S05]  /*2e90*/  BRA.U !UP1, `(.L_x_49) ;  /* 0x0000000109047547 */ /* 0x000fea000b800000 */
[----:B-1----:R-:W-:Y:S05]  /*2ea0*/  BPT.TRAP 0x1 ;  /* 0x000000040000795c */ /* 0x002fea0000300000 */
.L_x_49:
[----:B-1----:R-:W-:-:S09]  /*2eb0*/  UIADD3 UR4, UPT, UPT, UR13, 0x58038, URZ ;  /* 0x000580380d047890 */ /* 0x002fd2000fffe0ff */
[----:B------:R1:W-:Y:S01]  /*2ec0*/  UTCBAR [UR4], URZ ;  /* 0x000000ff040073e9 */ /* 0x0003e200080000ff */
[----:B------:R-:W-:Y:S05]  /*2ed0*/  BRA.U !UP1, `(.L_x_50) ;  /* 0x0000000109047547 */ /* 0x000fea000b800000 */
[----:B-1----:R-:W-:Y:S05]  /*2ee0*/  BPT.TRAP 0x1 ;  /* 0x000000040000795c */ /* 0x002fea0000300000 */
.L_x_50:
[----:B-1----:R-:W-:Y:S01]  /*2ef0*/  ULEA UR4, UR62, UR12, 0x3 ;  /* 0x0000000c3e047291 */ /* 0x002fe2000f8e18ff */
[----:B------:R-:W-:-:S08]  /*2f00*/  SHF.L.U32 R2, R8, 0x1f, RZ ;  /* 0x0000001f08027819 */ /* 0x000fd000000006ff */
[----:B------:R-:W1:Y:S02]  /*2f10*/  SYNCS.PHASECHK.TRANS64.TRYWAIT P0, [UR4+0x58020], R2 ;  /* 0x05802002ff0075a7 */ /* 0x000e640008001104 */
[----:B-1----:R-:W-:Y:S05]  /*2f20*/  @!P0 BRA `(.L_x_51) ;  /* 0x000001ec00808947 */ /* 0x002fea0003800000 */
.L_x_404:
[----:B------:R-:W-:-:S04]  /*2f30*/  UIADD3 UR4, UPT, UPT, UR62, 0x1, URZ ;  /* 0x000000013e047890 */ /* 0x000fc8000fffe0ff */
[----:B------:R-:W-:-:S04]  /*2f40*/  UISETP.NE.AND UP0, UPT, UR4, 0x3, UPT ;  /* 0x000000030400788c */ /* 0x000fc8000bf05270 */
[----:B------:R-:W-:Y:S02]  /*2f50*/  USEL UR5, URZ, 0x1, UP0 ;  /* 0x00000001ff057887 */ /* 0x000fe40008000000 */
[----:B------:R-:W-:-:S04]  /*2f60*/  USEL UR63, UR4, URZ, UP0 ;  /* 0x000000ff043f7287 */ /* 0x000fc80008000000 */
[----:B------:R-:W-:Y:S01]  /*2f70*/  LOP3.LUT R8, R8, UR5, RZ, 0x3c, !PT ;  /* 0x0000000508087c12 */ /* 0x000fe2000f8e3cff */
[----:B------:R-:W-:Y:S05]  /*2f80*/  BRA.U UP5, `(.L_x_52) ;  /* 0x0000000105047547 */ /* 0x000fea000b800000 */
[----:B------:R-:W-:Y:S05]  /*2f90*/  BPT.TRAP 0x1 ;  /* 0x000000040000795c */ /* 0x000fea0000300000 */
.L_x_52:
[----:B-1----:R-:W-:-:S04]  /*2fa0*/  SHF.L.U32 R2, R12, 0x1f, RZ ;  /* 0x0000001f0c027819 */ /* 0x002fc800000006ff */
[----:B------:R-:W1:Y:S02]  /*2fb0*/  SYNCS.PHASECHK.TRANS64.TRYWAIT P0, [UR12+0x580a0], R2 ;  /* 0x0580a002ff0075a7 */ /* 0x000e64000800110c */
[----:B-1----:R-:W-:Y:S05]  /*2fc0*/  @!P0 BRA `(.L_x_53) ;  /* 0x000001ec00708947 */ /* 0x002fea0003800000 */
.L_x_406:
[----:B------:R-:W-:Y:S05]  /*2fd0*/  BRA.U UP4, `(.L_x_54) ;  /* 0x0000000104047547 */ /* 0x000fea000b800000 */
[----:B------:R-:W-:Y:S05]  /*2fe0*/  BPT.TRAP 0x1 ;  /* 0x000000040000795c */ /* 0x000fea0000300000 */
.L_x_54:
[----:B------:R-:W-:Y:S01]  /*2ff0*/  LOP3.LUT R6, R9, 0x1, RZ, 0x3c, !PT ;  /* 0x0000000109067812 */ /* 0x000fe200078e3cff */
[----:B------:R-:W-:Y:S01]  /*3000*/  IMAD.MOV.U32 R3, RZ, RZ, 0x20 ;  /* 0x00000020ff037424 */ /* 0x000fe200078e00ff */
[----:B-1----:R-:W-:Y:S02]  /*3010*/  MOV R2, 0x100 ;  /* 0x0000010000027802 */ /* 0x002fe40000000f00 */
[----:B------:R-:W-:-:S04]  /*3020*/  SHF.L.U32 R0, R6, 0x1f, RZ ;  /* 0x0000001f06007819 */ /* 0x000fc800000006ff */
[----:B------:R1:W2:Y:S02]  /*3030*/  SYNCS.PHASECHK.TRANS64.TRYWAIT P0, [UR12+0x58058], R0 ;  /* 0x05805800ff0075a7 */ /* 0x0002a4000800110c */
[----:B-1----:R-:W-:Y:S01]  /*3040*/  IMAD.MOV.U32 R0, RZ, RZ, 0x28 ;  /* 0x00000028ff007424 */ /* 0x002fe200078e00ff */
[----:B--2---:R-:W-:Y:S06]  /*3050*/  @!P0 BRA `(.L_x_55) ;  /* 0x000001ec00648947 */ /* 0x004fec0003800000 */
.L_x_408:
[----:B------:R-:W-:Y:S01]  /*3060*/  R2UR UR19, R0 ;  /* 0x00000000001372ca */ /* 0x000fe200000e0000 */
[----:B------:R-:W-:Y:S01]  /*3070*/  IMAD.MOV.U32 R0, RZ, RZ, 0x30 ;  /* 0x00000030ff007424 */ /* 0x000fe200078e00ff */
[----:B------:R-:W-:Y:S01]  /*3080*/  R2UR UR20, R3 ;  /* 0x00000000031472ca */ /* 0x000fe200000e0000 */
[----:B------:R-:W-:Y:S01]  /*3090*/  IMAD.MOV.U32 R3, RZ, RZ, 0x100 ;  /* 0x00000100ff037424 */ /* 0x000fe200078e00ff */
[----:B------:R-:W-:Y:S01]  /*30a0*/  R2UR UR21, R2 ;  /* 0x00000000021572ca */ /* 0x000fe200000e0000 */
[----:B------:R-:W-:Y:S01]  /*30b0*/  ULOP3.LUT UR13, UR70, 0x2000000, URZ, 0xfc, !UPT ;  /* 0x02000000460d7892 */ /* 0x000fe2000f8efcff */
[----:B------:R-:W-:Y:S01]  /*30c0*/  R2UR UR16, R0 ;  /* 0x00000000001072ca */ /* 0x000fe200000e0000 */
[----:B------:R-:W-:Y:S01]  /*30d0*/  IMAD.MOV.U32 R2, RZ, RZ, 0x38 ;  /* 0x00000038ff027424 */ /* 0x000fe200078e00ff */
[C---:B------:R-:W-:Y:S01]  /*30e0*/  R2UR UR18, R3.reuse ;  /* 0x00000000031272ca */ /* 0x040fe200000e0000 */
[----:B------:R-:W-:Y:S01]  /*30f0*/  IMAD.MOV.U32 R0, RZ, RZ, 0x100 ;  /* 0x00000100ff007424 */ /* 0x000fe200078e00ff */
[----:B------:R-:W-:Y:S01]  /*3100*/  ULEA UR4, UR62, UR13, 0xb ;  /* 0x0000000d3e047291 */ /* 0x000fe2000f8e58ff */
[----:B------:R-:W-:Y:S01]  /*3110*/  R2UR UR17, R3 ;  /* 0x00000000031172ca */ /* 0x000fe200000e0000 */
[----:B------:R-:W-:Y:S01]  /*3120*/  UMOV UR28, 0x0 ;  /* 0x00000000001c7882 */ /* 0x000fe20000000000 */
[----:B------:R-:W-:Y:S01]  /*3130*/  R2UR UR14, R2 ;  /* 0x00000000020e72ca */ /* 0x000fe200000e0000 */
[----:B------:R-:W-:Y:S01]  /*3140*/  UIADD3 UR10, UPT, UPT, UR4, 0x80, URZ ;  /* 0x00000080040a7890 */ /* 0x000fe2000fffe0ff */
[----:B------:R-:W-:Y:S01]  /*3150*/  R2UR UR15, R0 ;  /* 0x00000000000f72ca */ /* 0x000fe200000e0000 */
[----:B------:R-:W-:-:S02]  /*3160*/  UIADD3 UR8, UPT, UPT, UR4, 0x100, URZ ;  /* 0x0000010004087890 */ /* 0x000fc4000fffe0ff */
[----:B------:R-:W-:Y:S01]  /*3170*/  UIADD3 UR6, UPT, UPT, UR4, 0x180, URZ ;  /* 0x0000018004067890 */ /* 0x000fe2000fffe0ff */
        /* <DEDUP_REMOVED lines=8> */
[----:B------:R2:W-:Y:S01]  /*3200*/  UTCHMMA tmem[UR20], gdesc[UR4], tmem[UR21], tmem[UR28], idesc[UR29], !UPT ;  /* 0x00ff1c04140079ea */ /* 0x0005e2000f800015 */
[----:B------:R-:W-:Y:S01]  /*3210*/  UMOV UR22, 0x0 ;  /* 0x0000000000167882 */ /* 0x000fe20000000000 */
[----:B------:R-:W-:Y:S01]  /*3220*/  UMOV UR23, 0x8410010 ;  /* 0x0841001000177882 */ /* 0x000fe20000000000 */
[----:B------:R-:W-:Y:S01]  /*3230*/  UMOV UR7, 0x40004040 ;  /* 0x4000404000077882 */ /* 0x000fe20000000000 */
[----:B------:R2:W-:Y:S01]  /*3240*/  UTCHMMA tmem[UR19], gdesc[UR10], tmem[UR18], tmem[UR26], idesc[UR27], UPT ;  /* 0x00ff1a0a130079ea */ /* 0x0005e2000b800012 */
[----:B------:R2:W-:Y:S01]  /*3250*/  UTCHMMA tmem[UR16], gdesc[UR8], tmem[UR17], tmem[UR24], idesc[UR25], UPT ;  /* 0x00ff1808100079ea */ /* 0x0005e2000b800011 */
[----:B------:R2:W-:Y:S01]  /*3260*/  UTCHMMA tmem[UR14], gdesc[UR6], tmem[UR15], tmem[UR22], idesc[UR23], UPT ;  /* 0x00ff16060e0079ea */ /* 0x0005e2000b80000f */
[----:B------:R-:W-:Y:S05]  /*3270*/  BRA.U UP5, `(.L_x_56) ;  /* 0x0000000105047547 */ /* 0x000fea000b800000 */
[----:B--2---:R-:W-:Y:S05]  /*3280*/  BPT.TRAP 0x1 ;  /* 0x000000040000795c */ /* 0x004fea0000300000 */
.L_x_56:
[----:B--2---:R-:W2:Y:S01]  /*3290*/  LDCU UR5, c[0x0][0x384] ;  /* 0x00007080ff0577ac */ /* 0x004ea20008000800 */
[----:B------:R-:W-:Y:S01]  /*32a0*/  LOP3.LUT R0, R10, 0x1, RZ, 0x3c, !PT ;  /* 0x000000010a007812 */ /* 0x000fe200078e3cff */
[----:B------:R-:W-:Y:S01]  /*32b0*/  UIADD3 UR4, UPT, UPT, UR12, 0x58090, URZ ;  /* 0x000580900c047890 */ /* 0x000fe2000fffe0ff */
[----:B------:R-:W-:Y:S01]  /*32c0*/  UMOV UR70, URZ ;  /* 0x000000ff00467c82 */ /* 0x000fe20008000000 */
[----:B------:R-:W-:Y:S01]  /*32d0*/  UMOV UR77, UR76 ;  /* 0x0000004c004d7c82 */ /* 0x000fe20008000000 */
[----:B------:R-:W-:-:S06]  /*32e0*/  UMOV UR75, UR62 ;  /* 0x0000003e004b7c82 */ /* 0x000fcc0008000000 */
[----:B------:R3:W-:Y:S01]  /*32f0*/  UTCBAR [UR4], URZ ;  /* 0x000000ff040073e9 */ /* 0x0007e200080000ff */
[----:B--2---:R-:W-:-:S09]  /*3300*/  UISETP.GE.AND UP0, UPT, UR5, 0x41, UPT ;  /* 0x000000410500788c */ /* 0x004fd2000bf06270 */
[----:B------:R-:W-:Y:S05]  /*3310*/  BRA.U !UP0, `(.L_x_57) ;  /* 0x0000001d086c7547 */ /* 0x000fea000b800000 */
[----:B---3--:R-:W2:Y:S01]  /*3320*/  LDCU UR4, c[0x0][0x384] ;  /* 0x00007080ff0477ac */ /* 0x008ea20008000800 */
[----:B------:R-:W-:Y:S01]  /*3330*/  UMOV UR70, URZ ;  /* 0x000000ff00467c82 */ /* 0x000fe20008000000 */
[----:B------:R-:W-:Y:S01]  /*3340*/  UMOV UR75, UR62 ;  /* 0x0000003e004b7c82 */ /* 0x000fe20008000000 */
[----:B------:R-:W-:Y:S01]  /*3350*/  UMOV UR72, UR62 ;  /* 0x0000003e00487c82 */ /* 0x000fe20008000000 */
[----:B--2---:R-:W-:-:S04]  /*3360*/  UIADD3 UR5, UPT, UPT, UR4, 0x3f, URZ ;  /* 0x0000003f04057890 */ /* 0x004fc8000fffe0ff */
[----:B------:R-:W-:-:S04]  /*3370*/  USHF.R.S32.HI UR4, URZ, 0x1f, UR5 ;  /* 0x0000001fff047899 */ /* 0x000fc80008011405 */
[----:B------:R-:W-:-:S04]  /*3380*/  ULEA.HI UR4, UR4, UR5, URZ, 0x6 ;  /* 0x0000000504047291 */ /* 0x000fc8000f8f30ff */
[----:B------:R-:W-:-:S04]  /*3390*/  USHF.R.S32.HI UR4, URZ, 0x6, UR4 ;  /* 0x00000006ff047899 */ /* 0x000fc80008011404 */
[----:B------:R-:W-:-:S04]  /*33a0*/  UISETP.LT.AND UP0, UPT, UR4, 0x2, UPT ;  /* 0x000000020400788c */ /* 0x000fc8000bf01270 */
[----:B------:R-:W-:-:S04]  /*33b0*/  USEL UR5, UR4, 0x2, UP0 ;  /* 0x0000000204057887 */ /* 0x000fc80008000000 */
[----:B------:R-:W-:-:S04]  /*33c0*/  UIADD3 UR4, UPT, UPT, -UR5, UR76, UR4 ;  /* 0x0000004c05047290 */ /* 0x000fc8000fffe104 */
[----:B------:R-:W-:-:S12]  /*33d0*/  UIADD3 UR77, UPT, UPT, UR4, 0x1, URZ ;  /* 0x00000001044d7890 */ /* 0x000fd8000fffe0ff */
.L_x_76:
[----:B------:R-:W-:Y:S01]  /*33e0*/  MOV R9, R6 ;  /* 0x0000000600097202 */ /* 0x000fe20000000f00 */
[----:B------:R-:W-:Y:S01]  /*33f0*/  UIADD3 UR76, UPT, UPT, UR76, 0x1, URZ ;  /* 0x000000014c4c7890 */ /* 0x000fe2000fffe0ff */
[----:B------:R-:W-:Y:S03]  /*3400*/  MOV R10, R0 ;  /* 0x00000000000a7202 */ /* 0x000fe60000000f00 */
[----:B------:R-:W-:Y:S01]  /*3410*/  UISETP.NE.AND UP2, UPT, UR76, UR77, UPT ;  /* 0x0000004d4c00728c */ /* 0x000fe2000bf45270 */
[----:B--2---:R-:W-:Y:S05]  /*3420*/  BRA.U !UP1, `(.L_x_58) ;  /* 0x0000000109047547 */ /* 0x004fea000b800000 */
[----:B------:R-:W-:Y:S05]  /*3430*/  BPT.TRAP 0x1 ;  /* 0x000000040000795c */ /* 0x000fea0000300000 */
.L_x_58:
[----:B------:R-:W2:Y:S01]  /*3440*/  S2UR UR4, SR_CgaCtaId ;  /* 0x00000000000479c3 */ /* 0x000ea20000008800 */
[----:B------:R-:W-:Y:S01]  /*3450*/  UMOV UR12, 0x400 ;  /* 0x00000400000c7882 */ /* 0x000fe20000000000 */
[----:B------:R-:W-:Y:S01]  /*3460*/  SHF.L.U32 R2, R8, 0x1f, RZ ;  /* 0x0000001f08027819 */ /* 0x000fe200000006ff */
[----:B--2---:R-:W-:Y:S04]  /*3470*/  ULEA UR12, UR4, UR12, 0x18 ;  /* 0x0000000c040c7291 */ /* 0x004fe8000f8ec0ff */
[----:B------:R-:W-:Y:S09]  /*3480*/  ULEA UR4, UR63, UR12, 0x3 ;  /* 0x0000000c3f047291 */ /* 0x000ff2000f8e18ff */
[----:B------:R-:W2:Y:S02]  /*3490*/  SYNCS.PHASECHK.TRANS64.TRYWAIT P0, [UR4+0x58020], R2 ;  /* 0x05802002ff0075a7 */ /* 0x000ea40008001104 */
[----:B--2---:R-:W-:Y:S05]  /*34a0*/  @!P0 BRA `(.L_x_59) ;  /* 0x000001e8006c8947 */ /* 0x004fea0003800000 */
.L_x_410:
[----:B------:R-:W-:Y:S01]  /*34b0*/  UIADD3 UR15, UPT, UPT, UR12, 0x20000, URZ ;  /* 0x000200000c0f7890 */ /* 0x000fe2000fffe0ff */
[----:B--2---:R-:W-:Y:S01]  /*34c0*/  IMAD.MOV.U32 R0, RZ, RZ, RZ ;  /* 0x000000ffff007224 */ /* 0x004fe200078e00ff */
[----:B------:R-:W-:Y:S01]  /*34d0*/  USHF.R.U32.HI UR11, URZ, 0x4, UR12 ;  /* 0x00000004ff0b7899 */ /* 0x000fe2000801160c */
[----:B------:R-:W-:Y:S01]  /*34e0*/  IMAD.MOV.U32 R2, RZ, RZ, RZ ;  /* 0x000000ffff027224 */ /* 0x000fe200078e00ff */
[----:B------:R-:W-:Y:S02]  /*34f0*/  USHF.R.U32.HI UR4, URZ, 0x4, UR12 ;  /* 0x00000004ff047899 */ /* 0x000fe4000801160c */
[----:B------:R-:W-:Y:S01]  /*3500*/  USHF.R.U32.HI UR24, URZ, 0x4, UR12 ;  /* 0x00000004ff187899 */ /* 0x000fe2000801160c */
[C---:B------:R-:W-:Y:S01]  /*3510*/  R2UR UR35, R0.reuse ;  /* 0x00000000002372ca */ /* 0x040fe200000e0000 */
[----:B------:R-:W-:Y:S01]  /*3520*/  USHF.R.U32.HI UR25, URZ, 0x4, UR15 ;  /* 0x00000004ff197899 */ /* 0x000fe2000801160f */
[----:B------:R-:W-:Y:S01]  /*3530*/  R2UR UR48, R0 ;  /* 0x00000000003072ca */ /* 0x000fe200000e0000 */
[----:B------:R-:W-:Y:S01]  /*3540*/  USHF.R.U32.HI UR7, URZ, 0x4, UR12 ;  /* 0x00000004ff077899 */ /* 0x000fe2000801160c */
[----:B------:R-:W-:Y:S01]  /*3550*/  R2UR UR52, R2 ;  /* 0x00000000023472ca */ /* 0x000fe200000e0000 */
[----:B------:R-:W-:Y:S01]  /*3560*/  ULOP3.LUT UR36, UR11, 0x3fff, URZ, 0xc0, !UPT ;  /* 0x00003fff0b247892 */ /* 0x000fe2000f8ec0ff */
[----:B------:R-:W-:Y:S01]  /*3570*/  R2UR UR56, R0 ;  /* 0x00000000003872ca */ /* 0x000fe200000e0000 */
[----:B------:R-:W-:Y:S01]  /*3580*/  USHF.R.U32.HI UR21, URZ, 0x4, UR12 ;  /* 0x00000004ff157899 */ /* 0x000fe2000801160c */
[----:B------:R-:W-:Y:S01]  /*3590*/  R2UR UR60, R2 ;  /* 0x00000000023c72ca */ /* 0x000fe200000e0000 */
[----:B------:R-:W-:Y:S01]  /*35a0*/  ULOP3.LUT UR11, UR4, 0x3fff, URZ, 0xc0, !UPT ;  /* 0x00003fff040b7892 */ /* 0x000fe2000f8ec0ff */
[----:B------:R-:W-:Y:S01]  /*35b0*/  R2UR UR71, R0 ;  /* 0x00000000004772ca */ /* 0x000fe200000e0000 */
[----:B------:R-:W-:Y:S01]  /*35c0*/  ULOP3.LUT UR4, UR24, 0x3fff, URZ, 0xc0, !UPT ;  /* 0x00003fff18047892 */ /* 0x000fe2000f8ec0ff */
[----:B------:R-:W-:Y:S01]  /*35d0*/  R2UR UR74, R2 ;  /* 0x00000000024a72ca */ /* 0x000fe200000e0000 */
[----:B------:R-:W-:Y:S01]  /*35e0*/  USHF.R.U32.HI UR14, URZ, 0x4, UR12 ;  /* 0x00000004ff0e7899 */ /* 0x000fe2000801160c */
[----:B------:R-:W-:Y:S01]  /*35f0*/  R2UR UR73, R0 ;  /* 0x00000000004972ca */ /* 0x000fe200000e0000 */
[----:B------:R-:W-:Y:S01]  /*3600*/  ULOP3.LUT UR67, UR25, 0x3fff, URZ, 0xc0, !UPT ;  /* 0x00003fff19437892 */ /* 0x000fe2000f8ec0ff */
[C---:B------:R-:W-:Y:S01]  /*3610*/  R2UR UR25, R2.reuse ;  /* 0x00000000021972ca */ /* 0x040fe200000e0000 */
[----:B------:R-:W-:Y:S01]  /*3620*/  ULOP3.LUT UR19, UR7, 0x3fff, URZ, 0xc0, !UPT ;  /* 0x00003fff07137892 */ /* 0x000fe2000f8ec0ff */
[----:B------:R-:W-:Y:S01]  /*3630*/  R2UR UR62, R2 ;  /* 0x00000000023e72ca */ /* 0x000fe200000e0000 */
[----:B------:R-:W-:Y:S01]  /*3640*/  ULOP3.LUT UR7, UR21, 0x3fff, URZ, 0xc0, !UPT ;  /* 0x00003fff15077892 */ /* 0x000fe2000f8ec0ff */
        /* <DEDUP_REMOVED lines=9> */
[----:B------:R-:W-:Y:S02]  /*36e0*/  ULOP3.LUT UR15, UR14, 0x3fff, URZ, 0xc0, !UPT ;  /* 0x00003fff0e0f7892 */ /* 0x000fe4000f8ec0ff */
[----:B------:R-:W-:Y:S02]  /*36f0*/  ULOP3.LUT UR4, UR67, 0x10000, URZ, 0xfc, !UPT ;  /* 0x0001000043047892 */ /* 0x000fe4000f8efcff */
[----:B------:R-:W-:Y:S02]  /*3700*/  USHF.R.U32.HI UR9, URZ, 0x4, UR12 ;  /* 0x00000004ff097899 */ /* 0x000fe4000801160c */
[----:B------:R-:W-:Y:S02]  /*3710*/  USHF.R.U32.HI UR17, URZ, 0x4, UR12 ;  /* 0x00000004ff117899 */ /* 0x000fe4000801160c */
[----:B------:R-:W-:Y:S02]  /*3720*/  ULOP3.LUT UR18, UR6, 0x3fff, URZ, 0xc0, !UPT ;  /* 0x00003fff06127892 */ /* 0x000fe4000f8ec0ff */
[----:B------:R-:W-:Y:S02]  /*3730*/  ULOP3.LUT UR14, UR5, 0x3fff, URZ, 0xc0, !UPT ;  /* 0x00003fff050e7892 */ /* 0x000fe4000f8ec0ff */
[----:B------:R-:W-:Y:S02]  /*3740*/  ULOP3.LUT UR5, UR22, 0x3fff, URZ, 0xc0, !UPT ;  /* 0x00003fff16057892 */ /* 0x000fe4000f8ec0ff */
[----:B------:R-:W-:Y:S02]  /*3750*/  ULOP3.LUT UR6, UR15, 0x10000, URZ, 0xfc, !UPT ;  /* 0x000100000f067892 */ /* 0x000fe4000f8efcff */
[----:B------:R-:W-:Y:S02]  /*3760*/  ULEA UR4, UR63, UR4, 0xb ;  /* 0x000000043f047291 */ /* 0x000fe4000f8e58ff */
[----:B------:R-:W-:Y:S02]  /*3770*/  ULOP3.LUT UR32, UR9, 0x3fff, URZ, 0xc0, !UPT ;  /* 0x00003fff09207892 */ /* 0x000fe4000f8ec0ff */
[----:B------:R-:W-:Y:S02]  /*3780*/  ULOP3.LUT UR9, UR17, 0x3fff, URZ, 0xc0, !UPT ;  /* 0x00003fff11097892 */ /* 0x000fe4000f8ec0ff */
[----:B------:R-:W-:Y:S02]  /*3790*/  ULOP3.LUT UR15, UR7, 0x10000, URZ, 0xfc, !UPT ;  /* 0x00010000070f7892 */ /* 0x000fe4000f8efcff */
[----:B------:R-:W-:Y:S02]  /*37a0*/  ULOP3.LUT UR17, UR5, 0x10000, URZ, 0xfc, !UPT ;  /* 0x0001000005117892 */ /* 0x000fe4000f8efcff */
[----:B------:R-:W-:Y:S02]  /*37b0*/  USHF.R.U32.HI UR13, URZ, 0x4, UR12 ;  /* 0x00000004ff0d7899 */ /* 0x000fe4000801160c */
[----:B------:R-:W-:Y:S02]  /*37c0*/  USHF.R.U32.HI UR8, URZ, 0x4, UR12 ;  /* 0x00000004ff087899 */ /* 0x000fe4000801160c */
[----:B------:R-:W-:Y:S02]  /*37d0*/  USHF.R.U32.HI UR20, URZ, 0x4, UR12 ;  /* 0x00000004ff147899 */ /* 0x000fe4000801160c */
[----:B------:R-:W-:Y:S02]  /*37e0*/  ULOP3.LUT UR13, UR13, 0x3fff, URZ, 0xc0, !UPT ;  /* 0x00003fff0d0d7892 */ /* 0x000fe4000f8ec0ff */
[----:B------:R-:W-:Y:S02]  /*37f0*/  USHF.R.U32.HI UR10, URZ, 0x4, UR12 ;  /* 0x00000004ff0a7899 */ /* 0x000fe4000801160c */
[----:B------:R-:W-:Y:S02]  /*3800*/  USHF.R.U32.HI UR16, URZ, 0x4, UR12 ;  /* 0x00000004ff107899 */ /* 0x000fe4000801160c */
[----:B------:R-:W-:Y:S02]  /*3810*/  ULOP3.LUT UR23, UR8, 0x3fff, URZ, 0xc0, !UPT ;  /* 0x00003fff08177892 */ /* 0x000fe4000f8ec0ff */
        /* <DEDUP_REMOVED lines=8> */
[----:B------:R-:W-:Y:S01]  /*38a0*/  UIADD3 UR8, UPT, UPT, UR13, 0x2, URZ ;  /* 0x000000020d087890 */ /* 0x000fe2000fffe0ff */
[----:B------:R-:W-:Y:S01]  /*38b0*/  R2UR UR13, R0 ;  /* 0x00000000000d72ca */ /* 0x000fe200000e0000 */
[----:B------:R-:W-:Y:S02]  /*38c0*/  UIADD3 UR38, UPT, UPT, UR4, 0x2, URZ ;  /* 0x0000000204267890 */ /* 0x000fe4000fffe0ff */
[----:B------:R-:W-:Y:S02]  /*38d0*/  UIADD3 UR36, UPT, UPT, UR36, 0x4, URZ ;  /* 0x0000000424247890 */ /* 0x000fe4000fffe0ff */
[----:B------:R-:W-:Y:S02]  /*38e0*/  UIADD3 UR26, UPT, UPT, UR18, 0x406, URZ ;  /* 0x00000406121a7890 */ /* 0x000fe4000fffe0ff */
[----:B------:R-:W-:Y:S02]  /*38f0*/  UIADD3 UR18, UPT, UPT, UR9, 0x806, URZ ;  /* 0x0000080609127890 */ /* 0x000fe4000fffe0ff */
[----:B------:R-:W-:Y:S02]  /*3900*/  ULOP3.LUT UR34, UR34, 0x10000, URZ, 0xfc, !UPT ;  /* 0x0001000022227892 */ /* 0x000fe4000f8efcff */
[----:B------:R-:W-:Y:S02]  /*3910*/  ULOP3.LUT UR32, UR32, 0x10000, URZ, 0xfc, !UPT ;  /* 0x0001000020207892 */ /* 0x000fe4000f8efcff */
[----:B------:R-:W-:Y:S02]  /*3920*/  UIADD3 UR34, UPT, UPT, UR34, 0x6, URZ ;  /* 0x0000000622227890 */ /* 0x000fe4000fffe0ff */
[----:B------:R-:W-:Y:S02]  /*3930*/  UIADD3 UR46, UPT, UPT, UR4, 0x6, URZ ;  /* 0x00000006042e7890 */ /* 0x000fe4000fffe0ff */
[----:B------:R-:W-:Y:S02]  /*3940*/  ULOP3.LUT UR23, UR23, 0x10000, URZ, 0xfc, !UPT ;  /* 0x0001000017177892 */ /* 0x000fe4000f8efcff */
[----:B------:R-:W-:Y:S02]  /*3950*/  ULOP3.LUT UR19, UR19, 0x10000, URZ, 0xfc, !UPT ;  /* 0x0001000013137892 */ /* 0x000fe4000f8efcff */
[----:B------:R-:W-:Y:S02]  /*3960*/  UIADD3 UR32, UPT, UPT, UR32, 0x400, URZ ;  /* 0x0000040020207890 */ /* 0x000fe4000fffe0ff */
[----:B------:R-:W-:Y:S02]  /*3970*/  UIADD3 UR44, UPT, UPT, UR4, 0x200, URZ ;  /* 0x00000200042c7890 */ /* 0x000fe4000fffe0ff */
[----:B------:R-:W-:Y:S02]  /*3980*/  ULOP3.LUT UR14, UR14, 0x10000, URZ, 0xfc, !UPT ;  /* 0x000100000e0e7892 */ /* 0x000fe4000f8efcff */
[----:B------:R-:W-:Y:S02]  /*3990*/  UIADD3 UR30, UPT, UPT, UR23, 0x402, URZ ;  /* 0x00000402171e7890 */ /* 0x000fe4000fffe0ff */
[----:B------:R-:W-:Y:S02]  /*39a0*/  UIADD3 UR28, UPT, UPT, UR19, 0x404, URZ ;  /* 0x00000404131c7890 */ /* 0x000fe4000fffe0ff */
[----:B------:R-:W-:Y:S02]  /*39b0*/  UIADD3 UR24, UPT, UPT, UR14, 0x800, URZ ;  /* 0x000008000e187890 */ /* 0x000fe4000fffe0ff */
[----:B------:R-:W-:Y:S02]  /*39c0*/  ULOP3.LUT UR11, UR11, 0x10000, URZ, 0xfc, !UPT ;  /* 0x000100000b0b7892 */ /* 0x000fe4000f8efcff */
[----:B------:R-:W-:Y:S02]  /*39d0*/  ULOP3.LUT UR10, UR10, 0x10000, URZ, 0xfc, !UPT ;  /* 0x000100000a0a7892 */ /* 0x000fe4000f8efcff */
[----:B------:R-:W-:Y:S02]  /*39e0*/  UIADD3 UR22, UPT, UPT, UR11, 0x802, URZ ;  /* 0x000008020b167890 */ /* 0x000fe4000fffe0ff */
[----:B------:R-:W-:Y:S02]  /*39f0*/  UIADD3 UR20, UPT, UPT, UR10, 0x804, URZ ;  /* 0x000008040a147890 */ /* 0x000fe4000fffe0ff */
[----:B------:R-:W-:Y:S02]  /*3a00*/  UIADD3 UR16, UPT, UPT, UR16, 0xc00, URZ ;  /* 0x00000c0010107890 */ /* 0x000fe4000fffe0ff */
[----:B------:R-:W-:Y:S02]  /*3a10*/  UIADD3 UR14, UPT, UPT, UR15, 0xc02, URZ ;  /* 0x00000c020f0e7890 */ /* 0x000fe4000fffe0ff */
[----:B------:R-:W-:Y:S01]  /*3a20*/  UIADD3 UR10, UPT, UPT, UR17, 0xc04, URZ ;  /* 0x00000c04110a7890 */ /* 0x000fe2000fffe0ff */
[----:B------:R-:W-:Y:S01]  /*3a30*/  UMOV UR40, 0x0 ;  /* 0x0000000000287882 */ /* 0x000fe20000000000 */
[----:B------:R-:W-:Y:S01]  /*3a40*/  UMOV UR41, 0x8100010 ;  /* 0x0810001000297882 */ /* 0x000fe20000000000 */
[----:B------:R-:W-:Y:S01]  /*3a50*/  UMOV UR7, 0x40004040 ;  /* 0x4000404000077882 */ /* 0x000fe20000000000 */
[----:B------:R-:W-:Y:S01]  /*3a60*/  UMOV UR5, 0x40004040 ;  /* 0x4000404000057882 */ /* 0x000fe20000000000 */
[----:B------:R-:W-:Y:S01]  /*3a70*/  UMOV UR42, 0x0 ;  /* 0x00000000002a7882 */ /* 0x000fe20000000000 */
[----:B------:R2:W-:Y:S01]  /*3a80*/  UTCHMMA gdesc[UR6], gdesc[UR4], tmem[UR35], tmem[UR40], idesc[UR41], !UPT ;  /* 0x00ff2804060075ea */ /* 0x0005e2000f800023 */
[----:B------:R-:W-:Y:S01]  /*3a90*/  UMOV UR43, 0x8100010 ;  /* 0x08100010002b7882 */ /* 0x000fe20000000000 */
[----:B------:R-:W-:Y:S01]  /*3aa0*/  UMOV UR9, 0x40004040 ;  /* 0x4000404000097882 */ /* 0x000fe20000000000 */
[----:B------:R-:W-:Y:S01]  /*3ab0*/  UMOV UR39, 0x40004040 ;  /* 0x4000404000277882 */ /* 0x000fe20000000000 */
        /* <DEDUP_REMOVED lines=21> */
[----:B--2---:R-:W-:Y:S02]  /*3c10*/  UIADD3 UR40, UPT, UPT, UR4, 0x4, URZ ;  /* 0x0000000404287890 */ /* 0x004fe4000fffe0ff */
[----:B------:R-:W-:Y:S01]  /*3c20*/  UIADD3 UR6, UPT, UPT, UR21, 0xc06, URZ ;  /* 0x00000c0615067890 */ /* 0x000fe2000fffe0ff */
[----:B------:R-:W-:Y:S01]  /*3c30*/  UMOV UR41, 0x40004040 ;  /* 0x4000404000297882 */ /* 0x000fe20000000000 */
[----:B---3--:R-:W-:Y:S01]  /*3c40*/  UIADD3 UR42, UPT, UPT, UR4, 0x202, URZ ;  /* 0x00000202042a7890 */ /* 0x008fe2000fffe0ff */
[----:B------:R-:W-:Y:S01]  /*3c50*/  UMOV UR35, 0x40004040 ;  /* 0x4000404000237882 */ /* 0x000fe20000000000 */
[----:B------:R-:W-:Y:S03]  /*3c60*/  UMOV UR8, 0x0 ;  /* 0x0000000000087882 */ /* 0x000fe60000000000 */
[----:B------:R2:W-:Y:S01]  /*3c70*/  UTCHMMA gdesc[UR36], gdesc[UR40], tmem[UR48], tmem[UR50], idesc[UR51], UPT ;  /* 0x00ff3228240075ea */ /* 0x0005e2000b800030 */
[----:B------:R3:W-:Y:S01]  /*3c80*/  UTCHMMA gdesc[UR34], gdesc[UR46], tmem[UR52], tmem[UR54], idesc[UR55], UPT ;  /* 0x00ff362e220075ea */ /* 0x0007e2000b800034 */
[----:B------:R4:W-:Y:S01]  /*3c90*/  UTCHMMA gdesc[UR32], gdesc[UR44], tmem[UR56], tmem[UR58], idesc[UR59], UPT ;  /* 0x00ff3a2c200075ea */ /* 0x0009e2000b800038 */
[----:B------:R-:W-:Y:S01]  /*3ca0*/  UMOV UR9, 0x8100010 ;  /* 0x0810001000097882 */ /* 0x000fe20000000000 */
[----:B------:R-:W-:Y:S01]  /*3cb0*/  UMOV UR43, 0x40004040 ;  /* 0x40004040002b7882 */ /* 0x000fe20000000000 */
[----:B------:R-:W-:Y:S01]  /*3cc0*/  UMOV UR25, 0x40004040 ;  /* 0x4000404000197882 */ /* 0x000fe20000000000 */
[----:B------:R5:W-:Y:S01]  /*3cd0*/  UTCHMMA gdesc[UR30], gdesc[UR42], tmem[UR60], tmem[UR8], idesc[UR9], UPT ;  /* 0x00ff082a1e0075ea */ /* 0x000be2000b80003c */
[----:B------:R-:W-:Y:S01]  /*3ce0*/  UMOV UR21, 0x40004040 ;  /* 0x4000404000157882 */ /* 0x000fe20000000000 */
[----:B------:R-:W-:Y:S01]  /*3cf0*/  UMOV UR11, 0x40004040 ;  /* 0x40004040000b7882 */ /* 0x000fe20000000000 */
[----:B------:R-:W-:Y:S01]  /*3d00*/  UMOV UR61, 0x40004040 ;  /* 0x40004040003d7882 */ /* 0x000fe20000000000 */
[----:B--2---:R-:W-:Y:S02]  /*3d10*/  UIADD3 UR48, UPT, UPT, UR4, 0x204, URZ ;  /* 0x0000020404307890 */ /* 0x004fe4000fffe0ff */
[----:B------:R-:W-:Y:S02]  /*3d20*/  UIADD3 UR36, UPT, UPT, UR4, 0x206, URZ ;  /* 0x0000020604247890 */ /* 0x000fe4000fffe0ff */
[----:B------:R-:W-:Y:S02]  /*3d30*/  UIADD3 UR50, UPT, UPT, UR4, 0x400, URZ ;  /* 0x0000040004327890 */ /* 0x000fe4000fffe0ff */
[----:B---3--:R-:W-:Y:S02]  /*3d40*/  UIADD3 UR52, UPT, UPT, UR4, 0x402, URZ ;  /* 0x0000040204347890 */ /* 0x008fe4000fffe0ff */
[----:B------:R-:W-:Y:S01]  /*3d50*/  UIADD3 UR34, UPT, UPT, UR4, 0x404, URZ ;  /* 0x0000040404227890 */ /* 0x000fe2000fffe0ff */
[----:B------:R2:W-:Y:S01]  /*3d60*/  UTCHMMA gdesc[UR28], gdesc[UR48], tmem[UR71], tmem[UR8], idesc[UR9], UPT ;  /* 0x00ff08301c0075ea */ /* 0x0005e2000b800047 */
[----:B------:R-:W-:Y:S01]  /*3d70*/  UIADD3 UR54, UPT, UPT, UR4, 0x406, URZ ;  /* 0x0000040604367890 */ /* 0x000fe2000fffe0ff */
[----:B------:R3:W-:Y:S01]  /*3d80*/  UTCHMMA gdesc[UR26], gdesc[UR36], tmem[UR74], tmem[UR8], idesc[UR9], UPT ;  /* 0x00ff08241a0075ea */ /* 0x0007e2000b80004a */
[----:B----4-:R-:W-:Y:S02]  /*3d90*/  UIADD3 UR32, UPT, UPT, UR4, 0x600, URZ ;  /* 0x0000060004207890 */ /* 0x010fe4000fffe0ff */
[----:B------:R-:W-:Y:S02]  /*3da0*/  UIADD3 UR56, UPT, UPT, UR4, 0x602, URZ ;  /* 0x0000060204387890 */ /* 0x000fe4000fffe0ff */
[----:B------:R-:W-:Y:S02]  /*3db0*/  UIADD3 UR58, UPT, UPT, UR4, 0x604, URZ ;  /* 0x00000604043a7890 */ /* 0x000fe4000fffe0ff */
[----:B-----5:R-:W-:Y:S01]  /*3dc0*/  UIADD3 UR60, UPT, UPT, UR4, 0x606, URZ ;  /* 0x00000606043c7890 */ /* 0x020fe2000fffe0ff */
[----:B------:R-:W-:Y:S01]  /*3dd0*/  UMOV UR51, 0x40004040 ;  /* 0x4000404000337882 */ /* 0x000fe20000000000 */
[----:B------:R-:W-:Y:S01]  /*3de0*/  UMOV UR30, 0x0 ;  /* 0x00000000001e7882 */ /* 0x000fe20000000000 */
[----:B------:R4:W-:Y:S01]  /*3df0*/  UTCHMMA gdesc[UR24], gdesc[UR50], tmem[UR73], tmem[UR8], idesc[UR9], UPT ;  /* 0x00ff0832180075ea */ /* 0x0009e2000b800049 */
[----:B------:R-:W-:Y:S01]  /*3e00*/  UMOV UR31, 0x8100010 ;  /* 0x08100010001f7882 */ /* 0x000fe20000000000 */
[----:B------:R-:W-:Y:S01]  /*3e10*/  UMOV UR55, 0x40004040 ;  /* 0x4000404000377882 */ /* 0x000fe20000000000 */
[----:B------:R-:W-:Y:S01]  /*3e20*/  UMOV UR59, 0x40004040 ;  /* 0x40004040003b7882 */ /* 0x000fe20000000000 */
[----:B--2---:R-:W-:Y:S01]  /*3e30*/  UMOV UR28, 0x0 ;  /* 0x00000000001c7882 */ /* 0x004fe20000000000 */
[----:B------:R-:W-:Y:S01]  /*3e40*/  UMOV UR29, 0x8100010 ;  /* 0x08100010001d7882 */ /* 0x000fe20000000000 */
[----:B---3--:R-:W-:Y:S01]  /*3e50*/  R2UR UR26, R14 ;  /* 0x000000000e1a72ca */ /* 0x008fe200000e0000 */
[----:B------:R-:W-:Y:S01]  /*3e60*/  UTCHMMA gdesc[UR22], gdesc[UR52], tmem[UR62], tmem[UR28], idesc[UR29], UPT ;  /* 0x00ff1c34160075ea */ /* 0x000fe2000b80003e */
[----:B------:R-:W-:Y:S01]  /*3e70*/  UTCHMMA gdesc[UR20], gdesc[UR34], tmem[UR69], tmem[UR30], idesc[UR31], UPT ;  /* 0x00ff1e22140075ea */ /* 0x000fe2000b800045 */
[----:B------:R-:W-:Y:S01]  /*3e80*/  UTCHMMA gdesc[UR18], gdesc[UR54], tmem[UR68], tmem[UR8], idesc[UR9], UPT ;  /* 0x00ff0836120075ea */ /* 0x000fe2000b800044 */
[----:B----4-:R-:W-:Y:S01]  /*3e90*/  UMOV UR24, 0x0 ;  /* 0x0000000000187882 */ /* 0x010fe20000000000 */
[----:B------:R-:W-:Y:S08]  /*3ea0*/  UMOV UR25, 0x8100010 ;  /* 0x0810001000197882 */ /* 0x000ff00000000000 */
[----:B------:R-:W-:Y:S01]  /*3eb0*/  UISETP.NE.AND UP4, UPT, UR26, URZ, UPT ;  /* 0x000000ff1a00728c */ /* 0x000fe2000bf85270 */
[----:B------:R-:W-:Y:S01]  /*3ec0*/  UTCHMMA gdesc[UR16], gdesc[UR32], tmem[UR66], tmem[UR24], idesc[UR25], UPT ;  /* 0x00ff1820100075ea */ /* 0x000fe2000b800042 */
[----:B------:R-:W-:Y:S01]  /*3ed0*/  UTCHMMA gdesc[UR14], gdesc[UR56], tmem[UR65], tmem[UR28], idesc[UR29], UPT ;  /* 0x00ff1c380e0075ea */ /* 0x000fe2000b800041 */
[----:B------:R-:W-:Y:S01]  /*3ee0*/  UTCHMMA gdesc[UR10], gdesc[UR58], tmem[UR64], tmem[UR30], idesc[UR31], UPT ;  /* 0x00ff1e3a0a0075ea */ /* 0x000fe2000b800040 */
[----:B------:R2:W-:Y:S02]  /*3ef0*/  UTCHMMA gdesc[UR6], gdesc[UR60], tmem[UR13], tmem[UR8], idesc[UR9], UPT ;  /* 0x00ff083c060075ea */ /* 0x0005e4000b80000d */
[----:B--2---:R-:W-:Y:S04]  /*3f00*/  UIADD3 UR8, UPT, UPT, UR63, 0x1, URZ ;  /* 0x000000013f087890 */ /* 0x004fe8000fffe0ff */
[----:B------:R-:W-:Y:S04]  /*3f10*/  UISETP.NE.AND UP0, UPT, UR8, 0x3, UPT ;  /* 0x000000030800788c */ /* 0x000fe8000bf05270 */
[----:B------:R-:W-:Y:S02]  /*3f20*/  USEL UR9, URZ, 0x1, UP0 ;  /* 0x00000001ff097887 */ /* 0x000fe40008000000 */
[----:B------:R-:W-:Y:S04]  /*3f30*/  USEL UR62, UR8, URZ, UP0 ;  /* 0x000000ff083e7287 */ /* 0x000fe80008000000 */
[----:B------:R-:W-:Y:S01]  /*3f40*/  LOP3.LUT R8, R8, UR9, RZ, 0x3c, !PT ;  /* 0x0000000908087c12 */ /* 0x000fe2000f8e3cff */
[----:B------:R-:W-:Y:S07]  /*3f50*/  BRA.U UP4, `(.L_x_60) ;  /* 0x0000000104047547 */ /* 0x000fee000b800000 */
[----:B------:R-:W-:Y:S05]  /*3f60*/  BPT.TRAP 0x1 ;  /* 0x000000040000795c */ /* 0x000fea0000300000 */
.L_x_60:
[----:B------:R-:W-:Y:S09]  /*3f70*/  UIADD3 UR6, UPT, UPT, UR12, 0x58050, URZ ;  /* 0x000580500c067890 */ /* 0x000ff2000fffe0ff */
[----:B------:R2:W-:Y:S01]  /*3f80*/  UTCBAR [UR6], URZ ;  /* 0x000000ff060073e9 */ /* 0x0005e200080000ff */
[----:B------:R-:W-:Y:S05]  /*3f90*/  BRA.U UP5, `(.L_x_61) ;  /* 0x0000000105047547 */ /* 0x000fea000b800000 */
[----:B--2---:R-:W-:Y:S05]  /*3fa0*/  BPT.TRAP 0x1 ;  /* 0x000000040000795c */ /* 0x004fea0000300000 */
.L_x_61:
[----:B------:R-:W-:Y:S02]  /*3fb0*/  SHF.L.U32 R2, R12, 0x1f, RZ ;  /* 0x0000001f0c027819 */ /* 0x000fe400000006ff */
[----:B--2---:R-:W-:Y:S02]  /*3fc0*/  R2UR UR6, R13 ;  /* 0x000000000d0672ca */ /* 0x004fe400000e0000 */
[----:B------:R-:W2:Y:S11]  /*3fd0*/  SYNCS.PHASECHK.TRANS64.TRYWAIT P0, [UR12+0x580a8], R2 ;  /* 0x0580a802ff0075a7 */ /* 0x000eb6000800110c */
[----:B------:R-:W-:Y:S01]  /*3fe0*/  UISETP.NE.AND UP3, UPT, UR6, URZ, UPT ;  /* 0x000000ff0600728c */ /* 0x000fe2000bf65270 */
[----:B--2---:R-:W-:Y:S10]  /*3ff0*/  @!P0 BRA `(.L_x_62) ;  /* 0x000001dc00b08947 */ /* 0x004ff40003800000 */
.L_x_412:
[----:B------:R-:W-:Y:S05]  /*4000*/  BRA.U UP3, `(.L_x_63) ;  /* 0x0000000103047547 */ /* 0x000fea000b800000 */
[----:B------:R-:W-:Y:S05]  /*4010*/  BPT.TRAP 0x1 ;  /* 0x000000040000795c */ /* 0x000fea0000300000 */
.L_x_63:
[----:B-1----:R-:W-:Y:S01]  /*4020*/  SHF.L.U32 R4, R10, 0x1f, RZ ;  /* 0x0000001f0a047819 */ /* 0x002fe200000006ff */
[----:B--2---:R-:W-:Y:S02]  /*4030*/  HFMA2 R0, -RZ, RZ, 0, 2.288818359375e-05 ;  /* 0x00000180ff007431 */ /* 0x004fe400000001ff */
[----:B------:R-:W-:Y:S01]  /*4040*/  IMAD.MOV.U32 R2, RZ, RZ, 0xa0 ;  /* 0x000000a0ff027424 */ /* 0x000fe200078e00ff */
[----:B------:R-:W1:Y:S02]  /*4050*/  SYNCS.PHASECHK.TRANS64.TRYWAIT P0, [UR12+0x58068], R4 ;  /* 0x05806804ff0075a7 */ /* 0x000e64000800110c */
[----:B-1----:R-:W-:Y:S05]  /*4060*/  @!P0 BRA `(.L_x_64) ;  /* 0x000001dc00ac8947 */ /* 0x002fea0003800000 */
.L_x_414:
[----:B------:R-:W-:Y:S01]  /*4070*/  ULEA UR6, UR72, UR67, 0xb ;  /* 0x0000004348067291 */ /* 0x000fe2000f8e58ff */
[----:B------:R-:W-:Y:S01]  /*4080*/  R2UR UR21, R2 ;  /* 0x00000000021572ca */ /* 0x000fe200000e0000 */
[----:B------:R-:W-:Y:S01]  /*4090*/  UISETP.NE.U32.AND UP0, UPT, UR70, URZ, UPT ;  /* 0x000000ff4600728c */ /* 0x000fe2000bf05070 */
[----:B------:R-:W-:Y:S01]  /*40a0*/  IMAD.MOV.U32 R2, RZ, RZ, 0xb0 ;  /* 0x000000b0ff027424 */ /* 0x000fe200078e00ff */
[----:B------:R-:W-:Y:S01]  /*40b0*/  UIADD3 UR14, UPT, UPT, UR6, 0x2000000, URZ ;  /* 0x02000000060e7890 */ /* 0x000fe2000fffe0ff */
[----:B------:R-:W-:Y:S01]  /*40c0*/  R2UR UR22, R0 ;  /* 0x00000000001672ca */ /* 0x000fe200000e0000 */
[----:B------:R-:W-:Y:S01]  /*40d0*/  UIADD3 UR10, UPT, UPT, UR6, 0x2000080, URZ ;  /* 0x02000080060a7890 */ /* 0x000fe2000fffe0ff */
[----:B-1----:R-:W-:Y:S01]  /*40e0*/  IMAD.MOV.U32 R4, RZ, RZ, 0xa8 ;  /* 0x000000a8ff047424 */ /* 0x002fe200078e00ff */
[----:B------:R-:W-:Y:S01]  /*40f0*/  UIADD3 UR8, UPT, UPT, UR6, 0x2000100, URZ ;  /* 0x0200010006087890 */ /* 0x000fe2000fffe0ff */
[----:B------:R-:W-:Y:S01]  /*4100*/  IMAD.MOV.U32 R3, RZ, RZ, 0x180 ;  /* 0x00000180ff037424 */ /* 0x000fe200078e00ff */
[----:B------:R-:W-:Y:S01]  /*4110*/  UIADD3 UR6, UPT, UPT, UR6, 0x2000180, URZ ;  /* 0x0200018006067890 */ /* 0x000fe2000fffe0ff */
[----:B------:R-:W-:Y:S01]  /*4120*/  R2UR UR17, R2 ;  /* 0x00000000021172ca */ /* 0x000fe200000e0000 */
[----:B------:R-:W-:Y:S01]  /*4130*/  IMAD.MOV.U32 R0, RZ, RZ, 0x180 ;  /* 0x00000180ff007424 */ /* 0x000fe200078e00ff */
[----:B------:R-:W-:Y:S01]  /*4140*/  R2UR UR19, R4 ;  /* 0x00000000041372ca */ /* 0x000fe200000e0000 */
[----:B------:R-:W-:Y:S01]  /*4150*/  IMAD.MOV.U32 R2, RZ, RZ, 0xb8 ;  /* 0x000000b8ff027424 */ /* 0x000fe200078e00ff */
[----:B------:R-:W-:Y:S01]  /*4160*/  R2UR UR20, R3 ;  /* 0x00000000031472ca */ /* 0x000fe200000e0000 */
[----:B------:R-:W-:Y:S01]  /*4170*/  UMOV UR30, 0x0 ;  /* 0x00000000001e7882 */ /* 0x000fe20000000000 */
[----:B------:R-:W-:Y:S01]  /*4180*/  R2UR UR18, R0 ;  /* 0x00000000001272ca */ /* 0x000fe200000e0000 */
[----:B------:R-:W-:Y:S01]  /*4190*/  UMOV UR31, 0x8410010 ;  /* 0x08410010001f7882 */ /* 0x000fe20000000000 */
[----:B------:R-:W-:Y:S01]  /*41a0*/  R2UR UR13, R2 ;  /* 0x00000000020d72ca */ /* 0x000fe200000e0000 */
[----:B------:R-:W-:Y:S01]  /*41b0*/  UMOV UR15, 0x40004040 ;  /* 0x40004040000f7882 */ /* 0x000fe20000000000 */
[----:B------:R-:W-:Y:S01]  /*41c0*/  R2UR UR16, R0 ;  /* 0x00000000001072ca */ /* 0x000fe200000e0000 */
[----:B------:R1:W-:Y:S01]  /*41d0*/  UTCHMMA tmem[UR21], gdesc[UR14], tmem[UR22], tmem[UR30], idesc[UR31], UP0 ;  /* 0x00ff1e0e150079ea */ /* 0x0003e20008000016 */
[----:B------:R-:W-:Y:S01]  /*41e0*/  UMOV UR28, 0x0 ;  /* 0x00000000001c7882 */ /* 0x000fe20000000000 */
[----:B------:R-:W-:Y:S01]  /*41f0*/  UMOV UR29, 0x8410010 ;  /* 0x08410010001d7882 */ /* 0x000fe20000000000 */
[----:B------:R-:W-:Y:S01]  /*4200*/  UMOV UR11, 0x40004040 ;  /* 0x40004040000b7882 */ /* 0x000fe20000000000 */
[----:B------:R-:W-:Y:S01]  /*4210*/  UMOV UR26, 0x0 ;  /* 0x00000000001a7882 */ /* 0x000fe20000000000 */
[----:B------:R-:W-:Y:S01]  /*4220*/  UMOV UR27, 0x8410010 ;  /* 0x08410010001b7882 */ /* 0x000fe20000000000 */
[----:B------:R1:W-:Y:S01]  /*4230*/  UTCHMMA tmem[UR19], gdesc[UR10], tmem[UR20], tmem[UR28], idesc[UR29], UPT ;  /* 0x00ff1c0a130079ea */ /* 0x0003e2000b800014 */
[----:B------:R-:W-:Y:S01]  /*4240*/  UMOV UR9, 0x40004040 ;  /* 0x4000404000097882 */ /* 0x000fe20000000000 */
[----:B------:R-:W-:Y:S01]  /*4250*/  UMOV UR24, 0x0 ;  /* 0x0000000000187882 */ /* 0x000fe20000000000 */
[----:B------:R1:W-:Y:S01]  /*4260*/  UTCHMMA tmem[UR17], gdesc[UR8], tmem[UR18], tmem[UR26], idesc[UR27], UPT ;  /* 0x00ff1a08110079ea */ /* 0x0003e2000b800012 */
[----:B------:R-:W-:Y:S01]  /*4270*/  UMOV UR25, 0x8410010 ;  /* 0x0841001000197882 */ /* 0x000fe20000000000 */
[----:B------:R-:W-:Y:S02]  /*4280*/  UMOV UR7, 0x40004040 ;  /* 0x4000404000077882 */ /* 0x000fe40000000000 */
[----:B------:R1:W-:Y:S01]  /*4290*/  UTCHMMA tmem[UR13], gdesc[UR6], tmem[UR16], tmem[UR24], idesc[UR25], UPT ;  /* 0x00ff18060d0079ea */ /* 0x0003e2000b800010 */
[----:B------:R-:W-:Y:S05]  /*42a0*/  BRA.U UP5, `(.L_x_65) ;  /* 0x0000000105047547 */ /* 0x000fea000b800000 */
[----:B-1----:R-:W-:Y:S05]  /*42b0*/  BPT.TRAP 0x1 ;  /* 0x000000040000795c */ /* 0x002fea0000300000 */
.L_x_65:
[----:B------:R-:W-:Y:S01]  /*42c0*/  LOP3.LUT R12, R12, 0x1, RZ, 0x3c, !PT ;  /* 0x000000010c0c7812 */ /* 0x000fe200078e3cff */
[----:B-1----:R-:W-:Y:S09]  /*42d0*/  UIADD3 UR6, UPT, UPT, UR12, 0x58098, URZ ;  /* 0x000580980c067890 */ /* 0x002ff2000fffe0ff */
[----:B------:R1:W-:Y:S01]  /*42e0*/  UTCBAR [UR6], URZ ;  /* 0x000000ff060073e9 */ /* 0x0003e200080000ff */
[----:B------:R-:W-:Y:S05]  /*42f0*/  BRA.U !UP1, `(.L_x_66) ;  /* 0x0000000109047547 */ /* 0x000fea000b800000 */
[----:B-1----:R-:W-:Y:S05]  /*4300*/  BPT.TRAP 0x1 ;  /* 0x000000040000795c */ /* 0x002fea0000300000 */
.L_x_66:
[----:B------:R-:W-:Y:S01]  /*4310*/  USHF.R.U32.HI UR13, URZ, 0x4, UR12 ;  /* 0x00000004ff0d7899 */ /* 0x000fe2000801160c */
[----:B------:R-:W-:Y:S01]  /*4320*/  IMAD.MOV.U32 R2, RZ, RZ, 0x80 ;  /* 0x00000080ff027424 */ /* 0x000fe200078e00ff */
[----:B------:R-:W-:Y:S01]  /*4330*/  ULEA UR5, UR75, UR12, 0x3 ;  /* 0x0000000c4b057291 */ /* 0x000fe2000f8e18ff */
[----:B------:R-:W-:Y:S01]  /*4340*/  IMAD.MOV.U32 R0, RZ, RZ, 0x80 ;  /* 0x00000080ff007424 */ /* 0x000fe200078e00ff */
[----:B------:R-:W-:Y:S02]  /*4350*/  ULOP3.LUT UR13, UR13, 0x3fff, URZ, 0xc0, !UPT ;  /* 0x00003fff0d0d7892 */ /* 0x000fe4000f8ec0ff */
[----:B-1----:R-:W-:Y:S01]  /*4360*/  USHF.R.U32.HI UR6, URZ, 0x4, UR12 ;  /* 0x00000004ff067899 */ /* 0x002fe2000801160c */
[----:B------:R-:W-:Y:S01]  /*4370*/  R2UR UR25, R2 ;  /* 0x00000000021972ca */ /* 0x000fe200000e0000 */
[----:B------:R-:W-:Y:S01]  /*4380*/  ULOP3.LUT UR13, UR13, 0x10000, URZ, 0xfc, !UPT ;  /* 0x000100000d0d7892 */ /* 0x000fe2000f8efcff */
[----:B------:R-:W-:Y:S01]  /*4390*/  R2UR UR26, R0 ;  /* 0x00000000001a72ca */ /* 0x000fe200000e0000 */
[----:B------:R-:W-:Y:S01]  /*43a0*/  UIADD3 UR15, UPT, UPT, UR5, 0x58038, URZ ;  /* 0x00058038050f7890 */ /* 0x000fe2000fffe0ff */
[----:B------:R-:W-:Y:S01]  /*43b0*/  R2UR UR27, R2 ;  /* 0x00000000021b72ca */ /* 0x000fe200000e0000 */
[----:B------:R-:W-:Y:S01]  /*43c0*/  ULOP3.LUT UR5, UR6, 0x3fff, URZ, 0xc0, !UPT ;  /* 0x00003fff06057892 */ /* 0x000fe2000f8ec0ff */
[----:B------:R-:W-:Y:S01]  /*43d0*/  R2UR UR30, R0 ;  /* 0x00000000001e72ca */ /* 0x000fe200000e0000 */
[----:B------:R-:W-:Y:S01]  /*43e0*/  UIADD3 UR6, UPT, UPT, UR13, 0x1000, URZ ;  /* 0x000010000d067890 */ /* 0x000fe2000fffe0ff */
[----:B------:R-:W-:Y:S01]  /*43f0*/  R2UR UR65, R2 ;  /* 0x00000000024172ca */ /* 0x000fe200000e0000 */
[----:B------:R-:W-:Y:S01]  /*4400*/  USHF.R.U32.HI UR14, URZ, 0x4, UR12 ;  /* 0x00000004ff0e7899 */ /* 0x000fe2000801160c */
[C---:B------:R-:W-:Y:S01]  /*4410*/  R2UR UR69, R0.reuse ;  /* 0x00000000004572ca */ /* 0x040fe200000e0000 */
[----:B------:R-:W-:Y:S01]  /*4420*/  USHF.R.U32.HI UR16, URZ, 0x4, UR12 ;  /* 0x00000004ff107899 */ /* 0x000fe2000801160c */
[----:B------:R1:W-:Y:S01]  /*4430*/  UTCBAR [UR15], URZ ;  /* 0x000000ff0f0073e9 */ /* 0x0003e200080000ff */
        /* <DEDUP_REMOVED lines=20> */
[----:B------:R-:W-:Y:S01]  /*4580*/  UMOV UR10, UR4 ;  /* 0x00000004000a7c82 */ /* 0x000fe20008000000 */
[----:B------:R-:W-:Y:S02]  /*4590*/  ULOP3.LUT UR4, UR5, 0x10000, URZ, 0xfc, !UPT ;  /* 0x0001000005047892 */ /* 0x000fe4000f8efcff */
[----:B-1----:R-:W-:Y:S02]  /*45a0*/  ULOP3.LUT UR15, UR19, 0x3fff, URZ, 0xc0, !UPT ;  /* 0x00003fff130f7892 */ /* 0x002fe4000f8ec0ff */
[----:B------:R-:W-:Y:S02]  /*45b0*/  UIADD3 UR4, UPT, UPT, UR4, 0x1002, URZ ;  /* 0x0000100204047890 */ /* 0x000fe4000fffe0ff */
[----:B------:R-:W-:Y:S02]  /*45c0*/  ULOP3.LUT UR19, UR23, 0x3fff, URZ, 0xc0, !UPT ;  /* 0x00003fff17137892 */ /* 0x000fe4000f8ec0ff */
[----:B------:R-:W-:Y:S02]  /*45d0*/  ULOP3.LUT UR15, UR15, 0x10000, URZ, 0xfc, !UPT ;  /* 0x000100000f0f7892 */ /* 0x000fe4000f8efcff */
[----:B------:R-:W-:Y:S01]  /*45e0*/  ULOP3.LUT UR19, UR19, 0x10000, URZ, 0xfc, !UPT ;  /* 0x0001000013137892 */ /* 0x000fe2000f8efcff */
[----:B------:R-:W-:Y:S01]  /*45f0*/  UMOV UR28, 0x0 ;  /* 0x00000000001c7882 */ /* 0x000fe20000000000 */
[----:B------:R-:W-:Y:S01]  /*4600*/  UMOV UR29, 0x8100010 ;  /* 0x08100010001d7882 */ /* 0x000fe20000000000 */
[----:B------:R-:W-:Y:S01]  /*4610*/  UMOV UR11, 0x40004040 ;  /* 0x40004040000b7882 */ /* 0x000fe20000000000 */
[----:B------:R-:W-:Y:S01]  /*4620*/  UMOV UR7, 0x40004040 ;  /* 0x4000404000077882 */ /* 0x000fe20000000000 */
[----:B------:R-:W-:Y:S01]  /*4630*/  UMOV UR70, 0x0 ;  /* 0x0000000000467882 */ /* 0x000fe20000000000 */
[----:B------:R1:W-:Y:S01]  /*4640*/  UTCHMMA gdesc[UR6], gdesc[UR10], tmem[UR25], tmem[UR28], idesc[UR29], !UPT ;  /* 0x00ff1c0a060075ea */ /* 0x0003e2000f800019 */
[----:B------:R-:W-:Y:S01]  /*4650*/  UMOV UR71, 0x8100010 ;  /* 0x0810001000477882 */ /* 0x000fe20000000000 */
[----:B------:R-:W-:Y:S01]  /*4660*/  UMOV UR8, UR38 ;  /* 0x0000002600087c82 */ /* 0x000fe20008000000 */
        /* <DEDUP_REMOVED lines=17> */
[----:B-1----:R-:W-:Y:S02]  /*4780*/  ULOP3.LUT UR6, UR14, 0x10000, URZ, 0xfc, !UPT ;  /* 0x000100000e067892 */ /* 0x002fe4000f8efcff */
[----:B------:R-:W-:Y:S02]  /*4790*/  ULOP3.LUT UR7, UR16, 0x3fff, URZ, 0xc0, !UPT ;  /* 0x00003fff10077892 */ /* 0x000fe4000f8ec0ff */
[----:B------:R-:W-:Y:S02]  /*47a0*/  UIADD3 UR6, UPT, UPT, UR6, 0x1004, URZ ;  /* 0x0000100406067890 */ /* 0x000fe4000fffe0ff */
[----:B------:R-:W-:Y:S02]  /*47b0*/  ULOP3.LUT UR14, UR7, 0x10000, URZ, 0xfc, !UPT ;  /* 0x00010000070e7892 */ /* 0x000fe4000f8efcff */
[----:B------:R-:W-:Y:S02]  /*47c0*/  ULOP3.LUT UR16, UR17, 0x3fff, URZ, 0xc0, !UPT ;  /* 0x00003fff11107892 */ /* 0x000fe4000f8ec0ff */
[----:B--2---:R-:W-:Y:S02]  /*47d0*/  ULOP3.LUT UR4, UR18, 0x10000, URZ, 0xfc, !UPT ;  /* 0x0001000012047892 */ /* 0x004fe4000f8efcff */
[----:B------:R-:W-:Y:S02]  /*47e0*/  ULOP3.LUT UR5, UR24, 0x3fff, URZ, 0xc0, !UPT ;  /* 0x00003fff18057892 */ /* 0x000fe4000f8ec0ff */
[----:B------:R-:W-:Y:S02]  /*47f0*/  ULOP3.LUT UR16, UR16, 0x10000, URZ, 0xfc, !UPT ;  /* 0x0001000010107892 */ /* 0x000fe4000f8efcff */
[----:B------:R-:W-:Y:S02]  /*4800*/  ULOP3.LUT UR11, UR20, 0x3fff, URZ, 0xc0, !UPT ;  /* 0x00003fff140b7892 */ /* 0x000fe4000f8ec0ff */
[----:B------:R-:W-:Y:S02]  /*4810*/  ULOP3.LUT UR10, UR21, 0x3fff, URZ, 0xc0, !UPT ;  /* 0x00003fff150a7892 */ /* 0x000fe4000f8ec0ff */
[----:B------:R-:W-:Y:S02]  /*4820*/  UIADD3 UR4, UPT, UPT, UR4, 0x1006, URZ ;  /* 0x0000100604047890 */ /* 0x000fe4000fffe0ff */
[----:B------:R-:W-:Y:S02]  /*4830*/  ULOP3.LUT UR17, UR22, 0x3fff, URZ, 0xc0, !UPT ;  /* 0x00003fff16117892 */ /* 0x000fe4000f8ec0ff */
[----:B------:R-:W-:Y:S02]  /*4840*/  ULOP3.LUT UR24, UR11, 0x10000, URZ, 0xfc, !UPT ;  /* 0x000100000b187892 */ /* 0x000fe4000f8efcff */
[----:B------:R-:W-:Y:S02]  /*4850*/  ULOP3.LUT UR22, UR10, 0x10000, URZ, 0xfc, !UPT ;  /* 0x000100000a167892 */ /* 0x000fe4000f8efcff */
[----:B------:R-:W-:Y:S02]  /*4860*/  ULOP3.LUT UR17, UR17, 0x10000, URZ, 0xfc, !UPT ;  /* 0x0001000011117892 */ /* 0x000fe4000f8efcff */
[----:B------:R-:W-:Y:S02]  /*4870*/  UIADD3 UR26, UPT, UPT, UR15, 0x1404, URZ ;  /* 0x000014040f1a7890 */ /* 0x000fe4000fffe0ff */
[----:B------:R-:W-:Y:S02]  /*4880*/  UIADD3 UR24, UPT, UPT, UR24, 0x1406, URZ ;  /* 0x0000140618187890 */ /* 0x000fe4000fffe0ff */
[----:B------:R-:W-:Y:S02]  /*4890*/  UIADD3 UR22, UPT, UPT, UR22, 0x1800, URZ ;  /* 0x0000180016167890 */ /* 0x000fe4000fffe0ff */
[----:B------:R-:W-:Y:S02]  /*48a0*/  UIADD3 UR20, UPT, UPT, UR17, 0x1802, URZ ;  /* 0x0000180211147890 */ /* 0x000fe4000fffe0ff */
[----:B------:R-:W-:Y:S01]  /*48b0*/  UIADD3 UR18, UPT, UPT, UR19, 0x1804, URZ ;  /* 0x0000180413127890 */ /* 0x000fe2000fffe0ff */
[----:B------:R-:W-:Y:S01]  /*48c0*/  UMOV UR8, UR40 ;  /* 0x0000002800087c82 */ /* 0x000fe20008000000 */
[----:B------:R-:W-:Y:S01]  /*48d0*/  UMOV UR7, 0x40004040 ;  /* 0x4000404000077882 */ /* 0x000fe20000000000 */
[----:B------:R-:W-:Y:S01]  /*48e0*/  UMOV UR10, UR46 ;  /* 0x0000002e000a7c82 */ /* 0x000fe20008000000 */
[----:B------:R1:W-:Y:S01]  /*48f0*/  UTCHMMA gdesc[UR6], gdesc[UR8], tmem[UR27], tmem[UR72], idesc[UR73], UPT ;  /* 0x00ff4808060075ea */ /* 0x0003e2000b80001b */
[----:B------:R-:W-:Y:S01]  /*4900*/  UMOV UR11, 0x40004040 ;  /* 0x40004040000b7882 */ /* 0x000fe20000000000 */
[----:B------:R-:W-:Y:S01]  /*4910*/  UMOV UR28, UR44 ;  /* 0x0000002c001c7c82 */ /* 0x000fe20008000000 */
[----:B------:R-:W-:Y:S01]  /*4920*/  UMOV UR29, 0x40004040 ;  /* 0x40004040001d7882 */ /* 0x000fe20000000000 */
[----:B------:R-:W-:Y:S01]  /*4930*/  UMOV UR40, UR36 ;  /* 0x0000002400287c82 */ /* 0x000fe20008000000 */
[----:B------:R-:W-:Y:S01]  /*4940*/  UMOV UR25, 0x40004040 ;  /* 0x4000404000197882 */ /* 0x000fe20000000000 */
[----:B------:R-:W-:Y:S01]  /*4950*/  UMOV UR21, 0x40004040 ;  /* 0x4000404000157882 */ /* 0x000fe20000000000 */
[----:B------:R-:W-:Y:S01]  /*4960*/  UMOV UR19, 0x40004040 ;  /* 0x4000404000137882 */ /* 0x000fe20000000000 */
[----:B------:R-:W-:Y:S01]  /*4970*/  UMOV UR36, UR54 ;  /* 0x0000003600247c82 */ /* 0x000fe20008000000 */
[----:B------:R-:W-:Y:S01]  /*4980*/  UMOV UR17, 0x40004040 ;  /* 0x4000404000117882 */ /* 0x000fe20000000000 */
[----:B------:R-:W-:Y:S01]  /*4990*/  UMOV UR15, 0x40004040 ;  /* 0x40004040000f7882 */ /* 0x000fe20000000000 */
[----:B-1----:R-:W-:Y:S02]  /*49a0*/  UIADD3 UR8, UPT, UPT, UR14, 0x1400, URZ ;  /* 0x000014000e087890 */ /* 0x002fe4000fffe0ff */
[----:B------:R-:W-:Y:S02]  /*49b0*/  ULOP3.LUT UR7, UR5, 0x10000, URZ, 0xfc, !UPT ;  /* 0x0001000005077892 */ /* 0x000fe4000f8efcff */
[----:B------:R-:W-:Y:S02]  /*49c0*/  UIADD3 UR6, UPT, UPT, UR16, 0x1402, URZ ;  /* 0x0000140210067890 */ /* 0x000fe4000fffe0ff */
[----:B------:R-:W-:Y:S02]  /*49d0*/  UIADD3 UR16, UPT, UPT, UR7, 0x1806, URZ ;  /* 0x0000180607107890 */ /* 0x000fe4000fffe0ff */
[----:B------:R-:W-:Y:S01]  /*49e0*/  UIADD3 UR14, UPT, UPT, UR13, 0x1c00, URZ ;  /* 0x00001c000d0e7890 */ /* 0x000fe2000fffe0ff */
[----:B------:R-:W-:Y:S01]  /*49f0*/  UMOV UR5, 0x40004040 ;  /* 0x4000404000057882 */ /* 0x000fe20000000000 */
[----:B------:R-:W-:Y:S01]  /*4a00*/  UMOV UR7, 0x40004040 ;  /* 0x4000404000077882 */ /* 0x000fe20000000000 */
[----:B------:R1:W-:Y:S01]  /*4a10*/  UTCHMMA gdesc[UR4], gdesc[UR10], tmem[UR30], tmem[UR38], idesc[UR39], UPT ;  /* 0x00ff260a040075ea */ /* 0x0003e2000b80001e */
[----:B------:R2:W-:Y:S01]  /*4a20*/  UTCHMMA gdesc[UR8], gdesc[UR28], tmem[UR65], tmem[UR70], idesc[UR71], UPT ;  /* 0x00ff461c080075ea */ /* 0x0005e2000b800041 */
[----:B------:R3:W-:Y:S01]  /*4a30*/  UTCHMMA gdesc[UR6], gdesc[UR42], tmem[UR69], tmem[UR70], idesc[UR71], UPT ;  /* 0x00ff462a060075ea */ /* 0x0007e2000b800045 */
[----:B------:R-:W-:Y:S02]  /*4a40*/  UMOV UR27, 0x40004040 ;  /* 0x40004040001b7882 */ /* 0x000fe40000000000 */
[----:B------:R-:W-:Y:S01]  /*4a50*/  UTCHMMA gdesc[UR26], gdesc[UR48], tmem[UR68], tmem[UR70], idesc[UR71], UPT ;  /* 0x00ff46301a0075ea */ /* 0x000fe2000b800044 */
[----:B------:R-:W-:Y:S01]  /*4a60*/  UTCHMMA gdesc[UR24], gdesc[UR40], tmem[UR66], tmem[UR70], idesc[UR71], UPT ;  /* 0x00ff4628180075ea */ /* 0x000fe2000b800042 */
[----:B-1----:R-:W-:Y:S02]  /*4a70*/  UIADD3 UR10, UPT, UPT, UR13, 0x1c02, URZ ;  /* 0x00001c020d0a7890 */ /* 0x002fe4000fffe0ff */
[----:B--2---:R-:W-:Y:S02]  /*4a80*/  UIADD3 UR8, UPT, UPT, UR13, 0x1c04, URZ ;  /* 0x00001c040d087890 */ /* 0x004fe4000fffe0ff */
[----:B------:R-:W-:Y:S01]  /*4a90*/  UIADD3 UR4, UPT, UPT, UR13, 0x1c06, URZ ;  /* 0x00001c060d047890 */ /* 0x000fe2000fffe0ff */
[----:B---3--:R-:W-:Y:S01]  /*4aa0*/  UMOV UR6, 0x0 ;  /* 0x0000000000067882 */ /* 0x008fe20000000000 */
[----:B------:R-:W-:Y:S01]  /*4ab0*/  UMOV UR7, 0x8100010 ;  /* 0x0810001000077882 */ /* 0x000fe20000000000 */
[----:B------:R-:W-:Y:S01]  /*4ac0*/  UMOV UR42, 0x0 ;  /* 0x00000000002a7882 */ /* 0x000fe20000000000 */
[----:B------:R-:W-:Y:S01]  /*4ad0*/  UTCHMMA gdesc[UR22], gdesc[UR50], tmem[UR64], tmem[UR6], idesc[UR7], UPT ;  /* 0x00ff0632160075ea */ /* 0x000fe2000b800040 */
[----:B------:R-:W-:Y:S01]  /*4ae0*/  UMOV UR43, 0x8100010 ;  /* 0x08100010002b7882 */ /* 0x000fe20000000000 */
[----:B------:R-:W-:Y:S01]  /*4af0*/  UMOV UR38, UR34 ;  /* 0x0000002200267c82 */ /* 0x000fe20008000000 */
[----:B------:R-:W-:Y:S01]  /*4b00*/  UTCHMMA gdesc[UR20], gdesc[UR52], tmem[UR63], tmem[UR42], idesc[UR43], UPT ;  /* 0x00ff2a34140075ea */ /* 0x000fe2000b80003f */
[----:B------:R-:W-:Y:S01]  /*4b10*/  UMOV UR39, 0x40004040 ;  /* 0x4000404000277882 */ /* 0x000fe20000000000 */
[----:B------:R-:W-:Y:S01]  /*4b20*/  UMOV UR34, UR32 ;  /* 0x0000002000227c82 */ /* 0x000fe20008000000 */
[----:B------:R-:W-:Y:S01]  /*4b30*/  UTCHMMA gdesc[UR18], gdesc[UR38], tmem[UR61], tmem[UR72], idesc[UR73], UPT ;  /* 0x00ff4826120075ea */ /* 0x000fe2000b80003d */
[----:B------:R-:W-:Y:S01]  /*4b40*/  UTCHMMA gdesc[UR16], gdesc[UR36], tmem[UR59], tmem[UR70], idesc[UR71], UPT ;  /* 0x00ff4624100075ea */ /* 0x000fe2000b80003b */
[----:B------:R1:W-:Y:S01]  /*4b50*/  UTCHMMA gdesc[UR14], gdesc[UR34], tmem[UR57], tmem[UR6], idesc[UR7], UPT ;  /* 0x00ff06220e0075ea */ /* 0x0003e2000b800039 */
[----:B------:R-:W-:Y:S01]  /*4b60*/  UMOV UR32, UR56 ;  /* 0x0000003800207c82 */ /* 0x000fe20008000000 */
[----:B------:R-:W-:Y:S01]  /*4b70*/  UMOV UR30, UR58 ;  /* 0x0000003a001e7c82 */ /* 0x000fe20008000000 */
[----:B------:R2:W-:Y:S01]  /*4b80*/  UTCHMMA gdesc[UR10], gdesc[UR32], tmem[UR55], tmem[UR42], idesc[UR43], UPT ;  /* 0x00ff2a200a0075ea */ /* 0x0005e2000b800037 */
[----:B------:R2:W-:Y:S01]  /*4b90*/  UTCHMMA gdesc[UR8], gdesc[UR30], tmem[UR47], tmem[UR72], idesc[UR73], UPT ;  /* 0x00ff481e080075ea */ /* 0x0005e2000b80002f */
[----:B------:R-:W-:Y:S02]  /*4ba0*/  UMOV UR28, UR60 ;  /* 0x0000003c001c7c82 */ /* 0x000fe40008000000 */
[----:B------:R2:W-:Y:S01]  /*4bb0*/  UTCHMMA gdesc[UR4], gdesc[UR28], tmem[UR45], tmem[UR70], idesc[UR71], UPT ;  /* 0x00ff461c040075ea */ /* 0x0005e2000b80002d */
[----:B-1----:R-:W-:Y:S04]  /*4bc0*/  UIADD3 UR6, UPT, UPT, UR75, 0x1, URZ ;  /* 0x000000014b067890 */ /* 0x002fe8000fffe0ff */
[----:B------:R-:W-:Y:S04]  /*4bd0*/  UISETP.NE.AND UP0, UPT, UR6, 0x3, UPT ;  /* 0x000000030600788c */ /* 0x000fe8000bf05270 */
[----:B------:R-:W-:Y:S01]  /*4be0*/  USEL UR6, UR6, URZ, UP0 ;  /* 0x000000ff06067287 */ /* 0x000fe20008000000 */
[----:B------:R-:W-:Y:S11]  /*4bf0*/  BRA.U UP3, `(.L_x_67) ;  /* 0x0000000103047547 */ /* 0x000ff6000b800000 */
[----:B--2---:R-:W-:Y:S05]  /*4c00*/  BPT.TRAP 0x1 ;  /* 0x000000040000795c */ /* 0x004fea0000300000 */
.L_x_67:
[----:B--2---:R-:W-:Y:S09]  /*4c10*/  UIADD3 UR4, UPT, UPT, UR12, 0x58060, URZ ;  /* 0x000580600c047890 */ /* 0x004ff2000fffe0ff */
[----:B------:R1:W-:Y:S01]  /*4c20*/  UTCBAR [UR4], URZ ;  /* 0x000000ff040073e9 */ /* 0x0003e200080000ff */
[----:B------:R-:W-:Y:S05]  /*4c30*/  BRA.U !UP1, `(.L_x_68) ;  /* 0x0000000109047547 */ /* 0x000fea000b800000 */
[----:B-1----:R-:W-:Y:S05]  /*4c40*/  BPT.TRAP 0x1 ;  /* 0x000000040000795c */ /* 0x002fea0000300000 */
.L_x_68:
[----:B-1----:R-:W-:Y:S04]  /*4c50*/  ULEA UR4, UR6, UR12, 0x3 ;  /* 0x0000000c06047291 */ /* 0x002fe8000f8e18ff */
[----:B------:R-:W-:Y:S02]  /*4c60*/  UIADD3 UR5, UPT, UPT, UR4, 0x58038, URZ ;  /* 0x0005803804057890 */ /* 0x000fe4000fffe0ff */
[----:B------:R-:W-:Y:S04]  /*4c70*/  UIADD3 UR4, UPT, UPT, UR6, 0x1, URZ ;  /* 0x0000000106047890 */ /* 0x000fe8000fffe0ff */
[----:B------:R-:W-:Y:S03]  /*4c80*/  UISETP.NE.AND UP0, UPT, UR4, 0x3, UPT ;  /* 0x000000030400788c */ /* 0x000fe6000bf05270 */
[----:B------:R1:W-:Y:S01]  /*4c90*/  UTCBAR [UR5], URZ ;  /* 0x000000ff050073e9 */ /* 0x0003e200080000ff */
[----:B------:R-:W-:Y:S01]  /*4ca0*/  USEL UR75, UR4, URZ, UP0 ;  /* 0x000000ff044b7287 */ /* 0x000fe20008000000 */
[----:B------:R-:W-:Y:S11]  /*4cb0*/  BRA.U !UP1, `(.L_x_69) ;  /* 0x0000000109047547 */ /* 0x000ff6000b800000 */
[----:B-1----:R-:W-:Y:S05]  /*4cc0*/  BPT.TRAP 0x1 ;  /* 0x000000040000795c */ /* 0x002fea0000300000 */
.L_x_69:
[----:B------:R-:W-:Y:S01]  /*4cd0*/  ULEA UR4, UR62, UR12, 0x3 ;  /* 0x0000000c3e047291 */ /* 0x000fe2000f8e18ff */
[----:B------:R-:W-:Y:S08]  /*4ce0*/  SHF.L.U32 R2, R8, 0x1f, RZ ;  /* 0x0000001f08027819 */ /* 0x000ff000000006ff */
[----:B------:R-:W2:Y:S02]  /*4cf0*/  SYNCS.PHASECHK.TRANS64.TRYWAIT P0, [UR4+0x58020], R2 ;  /* 0x05802002ff0075a7 */ /* 0x000ea40008001104 */
[----:B--2---:R-:W-:Y:S05]  /*4d00*/  @!P0 BRA `(.L_x_70) ;  /* 0x000001d0009c8947 */ /* 0x004fea0003800000 */
.L_x_416:
[----:B------:R-:W-:Y:S04]  /*4d10*/  UIADD3 UR4, UPT, UPT, UR62, 0x1, URZ ;  /* 0x000000013e047890 */ /* 0x000fe8000fffe0ff */
[----:B------:R-:W-:Y:S04]  /*4d20*/  UISETP.NE.AND UP0, UPT, UR4, 0x3, UPT ;  /* 0x000000030400788c */ /* 0x000fe8000bf05270 */
[----:B-1----:R-:W-:Y:S02]  /*4d30*/  USEL UR5, URZ, 0x1, UP0 ;  /* 0x00000001ff057887 */ /* 0x002fe40008000000 */
[----:B------:R-:W-:Y:S04]  /*4d40*/  USEL UR63, UR4, URZ, UP0 ;  /* 0x000000ff043f7287 */ /* 0x000fe80008000000 */
[----:B------:R-:W-:Y:S01]  /*4d50*/  LOP3.LUT R8, R8, UR5, RZ, 0x3c, !PT ;  /* 0x0000000508087c12 */ /* 0x000fe2000f8e3cff */
[----:B------:R-:W-:Y:S05]  /*4d60*/  BRA.U UP5, `(.L_x_71) ;  /* 0x0000000105047547 */ /* 0x000fea000b800000 */
[----:B------:R-:W-:Y:S05]  /*4d70*/  BPT.TRAP 0x1 ;  /* 0x000000040000795c */ /* 0x000fea0000300000 */
.L_x_71:
[----:B--2---:R-:W-:Y:S04]  /*4d80*/  SHF.L.U32 R2, R12, 0x1f, RZ ;  /* 0x0000001f0c027819 */ /* 0x004fe800000006ff */
[----:B------:R-:W1:Y:S02]  /*4d90*/  SYNCS.PHASECHK.TRANS64.TRYWAIT P0, [UR12+0x580a0], R2 ;  /* 0x0580a002ff0075a7 */ /* 0x000e64000800110c */
[----:B-1----:R-:W-:Y:S05]  /*4da0*/  @!P0 BRA `(.L_x_72) ;  /* 0x000001d0008c8947 */ /* 0x002fea0003800000 */
.L_x_418:
[----:B------:R-:W-:Y:S05]  /*4db0*/  BRA.U UP4, `(.L_x_73) ;  /* 0x0000000104047547 */ /* 0x000fea000b800000 */
[----:B------:R-:W-:Y:S05]  /*4dc0*/  BPT.TRAP 0x1 ;  /* 0x000000040000795c */ /* 0x000fea0000300000 */
.L_x_73:
[----:B------:R-:W-:Y:S01]  /*4dd0*/  LOP3.LUT R6, R9, 0x1, RZ, 0x3c, !PT ;  /* 0x0000000109067812 */ /* 0x000fe200078e3cff */
[----:B-1----:R-:W-:Y:S02]  /*4de0*/  HFMA2 R2, -RZ, RZ, 0, 1.52587890625e-05 ;  /* 0x00000100ff027431 */ /* 0x002fe400000001ff */
[----:B------:R-:W-:Y:S01]  /*4df0*/  IMAD.MOV.U32 R3, RZ, RZ, 0x20 ;  /* 0x00000020ff037424 */ /* 0x000fe200078e00ff */
[----:B------:R-:W-:Y:S04]  /*4e00*/  SHF.L.U32 R0, R6, 0x1f, RZ ;  /* 0x0000001f06007819 */ /* 0x000fe800000006ff */
[----:B------:R1:W2:Y:S02]  /*4e10*/  SYNCS.PHASECHK.TRANS64.TRYWAIT P0, [UR12+0x58058], R0 ;  /* 0x05805800ff0075a7 */ /* 0x0002a4000800110c */
[----:B-1----:R-:W-:Y:S01]  /*4e20*/  IMAD.MOV.U32 R0, RZ, RZ, 0x28 ;  /* 0x00000028ff007424 */ /* 0x002fe200078e00ff */
[----:B--2---:R-:W-:Y:S06]  /*4e30*/  @!P0 BRA `(.L_x_74) ;  /* 0x000001d000808947 */ /* 0x004fec0003800000 */
.L_x_420:
[----:B------:R-:W-:Y:S01]  /*4e40*/  ULOP3.LUT UR13, UR67, 0x2000000, URZ, 0xfc, !UPT ;  /* 0x02000000430d7892 */ /* 0x000fe2000f8efcff */
[----:B------:R-:W-:Y:S01]  /*4e50*/  R2UR UR19, R0 ;  /* 0x00000000001372ca */ /* 0x000fe200000e0000 */
[----:B------:R-:W-:Y:S01]  /*4e60*/  IMAD.MOV.U32 R0, RZ, RZ, 0x30 ;  /* 0x00000030ff007424 */ /* 0x000fe200078e00ff */
[----:B------:R-:W-:Y:S01]  /*4e70*/  R2UR UR20, R3 ;  /* 0x00000000031472ca */ /* 0x000fe200000e0000 */
[----:B------:R-:W-:Y:S01]  /*4e80*/  ULEA UR4, UR62, UR13, 0xb ;  /* 0x0000000d3e047291 */ /* 0x000fe2000f8e58ff */
[----:B------:R-:W-:Y:S01]  /*4e90*/  IMAD.MOV.U32 R3, RZ, RZ, 0x100 ;  /* 0x00000100ff037424 */ /* 0x000fe200078e00ff */
[----:B------:R-:W-:Y:S01]  /*4ea0*/  R2UR UR21, R2 ;  /* 0x00000000021572ca */ /* 0x000fe200000e0000 */
[----:B------:R-:W-:Y:S01]  /*4eb0*/  IMAD.MOV.U32 R2, RZ, RZ, 0x38 ;  /* 0x00000038ff027424 */ /* 0x000fe200078e00ff */
[----:B------:R-:W-:Y:S01]  /*4ec0*/  UIADD3 UR10, UPT, UPT, UR4, 0x80, URZ ;  /* 0x00000080040a7890 */ /* 0x000fe2000fffe0ff */
[----:B------:R-:W-:Y:S01]  /*4ed0*/  R2UR UR16, R0 ;  /* 0x00000000001072ca */ /* 0x000fe200000e0000 */
[----:B------:R-:W-:Y:S01]  /*4ee0*/  UIADD3 UR8, UPT, UPT, UR4, 0x100, URZ ;  /* 0x0000010004087890 */ /* 0x000fe2000fffe0ff */
[----:B------:R-:W-:Y:S01]  /*4ef0*/  IMAD.MOV.U32 R0, RZ, RZ, 0x100 ;  /* 0x00000100ff007424 */ /* 0x000fe200078e00ff */
[----:B------:R-:W-:Y:S01]  /*4f00*/  UIADD3 UR6, UPT, UPT, UR4, 0x180, URZ ;  /* 0x0000018004067890 */ /* 0x000fe2000fffe0ff */
[C---:B------:R-:W-:Y:S01]  /*4f10*/  R2UR UR18, R3.reuse ;  /* 0x00000000031272ca */ /* 0x040fe200000e0000 */
[----:B------:R-:W-:Y:S01]  /*4f20*/  UMOV UR28, 0x0 ;  /* 0x00000000001c7882 */ /* 0x000fe20000000000 */
[----:B------:R-:W-:Y:S01]  /*4f30*/  R2UR UR17, R3 ;  /* 0x00000000031172ca */ /* 0x000fe200000e0000 */
[----:B------:R-:W-:Y:S01]  /*4f40*/  UMOV UR29, 0x8410010 ;  /* 0x08410010001d7882 */ /* 0x000fe20000000000 */
[----:B------:R-:W-:Y:S01]  /*4f50*/  R2UR UR14, R2 ;  /* 0x00000000020e72ca */ /* 0x000fe200000e0000 */
[----:B------:R-:W-:Y:S01]  /*4f60*/  UMOV UR5, 0x40004040 ;  /* 0x4000404000057882 */ /* 0x000fe20000000000 */
[----:B------:R-:W-:Y:S01]  /*4f70*/  R2UR UR15, R0 ;  /* 0x00000000000f72ca */ /* 0x000fe200000e0000 */
[----:B------:R2:W-:Y:S01]  /*4f80*/  UTCHMMA tmem[UR20], gdesc[UR4], tmem[UR21], tmem[UR28], idesc[UR29], UPT ;  /* 0x00ff1c04140079ea */ /* 0x0005e2000b800015 */
        /* <DEDUP_REMOVED lines=13> */
[----:B--2---:R-:W-:Y:S05]  /*5060*/  BPT.TRAP 0x1 ;  /* 0x000000040000795c */ /* 0x004fea0000300000 */
.L_x_75:
[----:B--2---:R-:W-:Y:S01]  /*5070*/  UIADD3 UR4, UPT, UPT, UR12, 0x58090, URZ ;  /* 0x000580900c047890 */ /* 0x004fe2000fffe0ff */
[----:B------:R-:W-:Y:S01]  /*5080*/  LOP3.LUT R0, R10, 0x1, RZ, 0x3c, !PT ;  /* 0x000000010a007812 */ /* 0x000fe200078e3cff */
[----:B------:R-:W-:Y:S01]  /*5090*/  UMOV UR70, 0x1 ;  /* 0x0000000100467882 */ /* 0x000fe20000000000 */
[----:B------:R-:W-:Y:S06]  /*50a0*/  UMOV UR72, UR62 ;  /* 0x0000003e00487c82 */ /* 0x000fec0008000000 */
[----:B------:R2:W-:Y:S01]  /*50b0*/  UTCBAR [UR4], URZ ;  /* 0x000000ff040073e9 */ /* 0x0005e200080000ff */
[----:B------:R-:W-:Y:S05]  /*50c0*/  BRA.U UP2, `(.L_x_76) ;  /* 0xffffffe102c47547 */ /* 0x000fea000b83ffff */
.L_x_57:
[----:B------:R-:W-:Y:S04]  /*50d0*/  BSSY.RECONVERGENT B0, `(.L_x_77) ;  /* 0x0000003000007945 */ /* 0x000fe80003800200 */
[----:B------:R-:W-:Y:S05]  /*50e0*/  @!P4 BRA `(.L_x_78) ;  /* 0x000000000004c947 */ /* 0x000fea0003800000 */
[----:B--23--:R-:W-:Y:S05]  /*50f0*/  BPT.TRAP 0x1 ;  /* 0x000000040000795c */ /* 0x00cfea0000300000 */
.L_x_78:
[----:B--23--:R-:W-:Y:S05]  /*5100*/  BSYNC.RECONVERGENT B0 ;  /* 0x0000000000007941 */ /* 0x00cfea0003800200 */
.L_x_77:
[----:B------:R-:W-:Y:S01]  /*5110*/  UIADD3 UR4, UPT, UPT, UR12, 0x58010, URZ ;  /* 0x000580100c047890 */ /* 0x000fe2000fffe0ff */
[----:B------:R-:W-:Y:S08]  /*5120*/  BSSY.RECONVERGENT B0, `(.L_x_79) ;  /* 0x0000004000007945 */ /* 0x000ff00003800200 */
[----:B------:R2:W-:Y:S01]  /*5130*/  UTCBAR [UR4], URZ ;  /* 0x000000ff040073e9 */ /* 0x0005e200080000ff */
[----:B------:R-:W-:Y:S05]  /*5140*/  @!P4 BRA `(.L_x_80) ;  /* 0x000000000004c947 */ /* 0x000fea0003800000 */
[----:B--2---:R-:W-:Y:S05]  /*5150*/  BPT.TRAP 0x1 ;  /* 0x000000040000795c */ /* 0x004fea0000300000 */
.L_x_80:
[----:B--2---:R-:W-:Y:S05]  /*5160*/  BSYNC.RECONVERGENT B0 ;  /* 0x0000000000007941 */ /* 0x004fea0003800200 */
.L_x_79:
[----:B------:R-:W-:-:S09]  /*5170*/  UIADD3 UR4, UPT, UPT, UR12, 0x58018, URZ ;  /* 0x000580180c047890 */ /* 0x000fd2000fffe0ff */
[----:B------:R2:W-:Y:S01]  /*5180*/  UTCBAR [UR4], URZ ;  /* 0x000000ff040073e9 */ /* 0x0005e200080000ff */
[----:B------:R-:W-:Y:S05]  /*5190*/  BRA.U UP5, `(.L_x_81) ;  /* 0x0000000105047547 */ /* 0x000fea000b800000 */
[----:B--2---:R-:W-:Y:S05]  /*51a0*/  BPT.TRAP 0x1 ;  /* 0x000000040000795c */ /* 0x004fea0000300000 */
.L_x_81:
[----:B------:R-:W-:-:S04]  /*51b0*/  SHF.L.U32 R3, R12, 0x1f, RZ ;  /* 0x0000001f0c037819 */ /* 0x000fc800000006ff */
[----:B------:R-:W3:Y:S02]  /*51c0*/  SYNCS.PHASECHK.TRANS64.TRYWAIT P0, [UR12+0x580a8], R3 ;  /* 0x0580a803ff0075a7 */ /* 0x000ee4000800110c */
[----:B---3--:R-:W-:Y:S05]  /*51d0*/  @!P0 BRA `(.L_x_82) ;  /* 0x000001cc00b48947 */ /* 0x008fea0003800000 */
.L_x_422:
[----:B------:R-:W-:Y:S05]  /*51e0*/  BRA.U UP3, `(.L_x_83) ;  /* 0x0000000103047547 */ /* 0x000fea000b800000 */
[----:B--2---:R-:W-:Y:S05]  /*51f0*/  BPT.TRAP 0x1 ;  /* 0x000000040000795c */ /* 0x004fea0000300000 */
.L_x_83:
[----:B-1----:R-:W-:Y:S01]  /*5200*/  SHF.L.U32 R5, R0, 0x1f, RZ ;  /* 0x0000001f00057819 */ /* 0x002fe200000006ff */
[----:B---3--:R-:W-:Y:S02]  /*5210*/  HFMA2 R2, -RZ, RZ, 0, 2.288818359375e-05 ;  /* 0x00000180ff027431 */ /* 0x008fe400000001ff */
[----:B------:R-:W-:Y:S01]  /*5220*/  IMAD.MOV.U32 R3, RZ, RZ, 0xa0 ;  /* 0x000000a0ff037424 */ /* 0x000fe200078e00ff */
[----:B------:R-:W1:Y:S01]  /*5230*/  SYNCS.PHASECHK.TRANS64.TRYWAIT P0, [UR12+0x58068], R5 ;  /* 0x05806805ff0075a7 */ /* 0x000e62000800110c */
[----:B------:R-:W-:Y:S01]  /*5240*/  IMAD.MOV.U32 R0, RZ, RZ, 0xa8 ;  /* 0x000000a8ff007424 */ /* 0x000fe200078e00ff */
[----:B-1----:R-:W-:Y:S06]  /*5250*/  @!P0 BRA `(.L_x_84) ;  /* 0x000001cc00ac8947 */ /* 0x002fec0003800000 */
.L_x_424:
[----:B------:R-:W-:Y:S01]  /*5260*/  R2UR UR18, R0 ;  /* 0x00000000001272ca */ /* 0x000fe200000e0000 */
[----:B------:R-:W-:Y:S01]  /*5270*/  IMAD.MOV.U32 R0, RZ, RZ, 0xb8 ;  /* 0x000000b8ff007424 */ /* 0x000fe200078e00ff */
[----:B------:R-:W-:Y:S01]  /*5280*/  R2UR UR19, R3 ;  /* 0x00000000031372ca */ /* 0x000fe200000e0000 */
[----:B-1----:R-:W-:Y:S01]  /*5290*/  IMAD.MOV.U32 R4, RZ, RZ, 0x180 ;  /* 0x00000180ff047424 */ /* 0x002fe200078e00ff */
[----:B------:R-:W-:Y:S01]  /*52a0*/  R2UR UR20, R2 ;  /* 0x00000000021472ca */ /* 0x000fe200000e0000 */
[----:B------:R-:W-:Y:S01]  /*52b0*/  IMAD.MOV.U32 R3, RZ, RZ, 0xb0 ;  /* 0x000000b0ff037424 */ /* 0x000fe200078e00ff */
[----:B------:R-:W-:Y:S01]  /*52c0*/  R2UR UR14, R0 ;  /* 0x00000000000e72ca */ /* 0x000fe200000e0000 */
[----:B------:R-:W-:Y:S01]  /*52d0*/  IMAD.MOV.U32 R2, RZ, RZ, 0x180 ;  /* 0x00000180ff027424 */ /* 0x000fe200078e00ff */
[----:B------:R-:W-:Y:S01]  /*52e0*/  R2UR UR17, R4 ;  /* 0x00000000041172ca */ /* 0x000fe200000e0000 */
[----:B------:R-:W-:Y:S01]  /*52f0*/  IMAD.MOV.U32 R0, RZ, RZ, 0x180 ;  /* 0x00000180ff007424 */ /* 0x000fe200078e00ff */
[----:B--2---:R-:W-:Y:S01]  /*5300*/  ULEA UR4, UR62, UR13, 0xb ;  /* 0x0000000d3e047291 */ /* 0x004fe2000f8e58ff */
[----:B------:R-:W-:Y:S01]  /*5310*/  R2UR UR15, R3 ;  /* 0x00000000030f72ca */ /* 0x000fe200000e0000 */
[----:B------:R-:W-:Y:S01]  /*5320*/  UISETP.NE.U32.AND UP0, UPT, UR70, URZ, UPT ;  /* 0x000000ff4600728c */ /* 0x000fe2000bf05070 */
        /* <DEDUP_REMOVED lines=14> */
[----:B------:R1:W-:Y:S01]  /*5410*/  UTCHMMA tmem[UR19], gdesc[UR4], tmem[UR20], tmem[UR28], idesc[UR29], UP0 ;  /* 0x00ff1c04130079ea */ /* 0x0003e20008000014 */
[----:B------:R-:W-:Y:S01]  /*5420*/  UMOV UR22, 0x0 ;  /* 0x0000000000167882 */ /* 0x000fe20000000000 */
[----:B------:R-:W-:Y:S01]  /*5430*/  UMOV UR23, 0x8410010 ;  /* 0x0841001000177882 */ /* 0x000fe20000000000 */
[----:B------:R-:W-:Y:S01]  /*5440*/  UMOV UR7, 0x40004040 ;  /* 0x4000404000077882 */ /* 0x000fe20000000000 */
[----:B------:R1:W-:Y:S01]  /*5450*/  UTCHMMA tmem[UR18], gdesc[UR10], tmem[UR17], tmem[UR26], idesc[UR27], UPT ;  /* 0x00ff1a0a120079ea */ /* 0x0003e2000b800011 */
[----:B------:R1:W-:Y:S01]  /*5460*/  UTCHMMA tmem[UR15], gdesc[UR8], tmem[UR16], tmem[UR24], idesc[UR25], UPT ;  /* 0x00ff18080f0079ea */ /* 0x0003e2000b800010 */
[----:B------:R1:W-:Y:S01]  /*5470*/  UTCHMMA tmem[UR14], gdesc[UR6], tmem[UR13], tmem[UR22], idesc[UR23], UPT ;  /* 0x00ff16060e0079ea */ /* 0x0003e2000b80000d */
[----:B------:R-:W-:Y:S05]  /*5480*/  BRA.U UP5, `(.L_x_85) ;  /* 0x0000000105047547 */ /* 0x000fea000b800000 */
[----:B-1----:R-:W-:Y:S05]  /*5490*/  BPT.TRAP 0x1 ;  /* 0x000000040000795c */ /* 0x002fea0000300000 */
.L_x_85:
[----:B-1----:R-:W-:-:S09]  /*54a0*/  UIADD3 UR4, UPT, UPT, UR12, 0x58098, URZ ;  /* 0x000580980c047890 */ /* 0x002fd2000fffe0ff */
[----:B------:R1:W-:Y:S01]  /*54b0*/  UTCBAR [UR4], URZ ;  /* 0x000000ff040073e9 */ /* 0x0003e200080000ff */
[----:B------:R-:W-:Y:S05]  /*54c0*/  BRA.U !UP1, `(.L_x_86) ;  /* 0x0000000109047547 */ /* 0x000fea000b800000 */
[----:B-1----:R-:W-:Y:S05]  /*54d0*/  BPT.TRAP 0x1 ;  /* 0x000000040000795c */ /* 0x002fea0000300000 */
.L_x_86:
[----:B-1----:R-:W-:-:S04]  /*54e0*/  ULEA UR4, UR75, UR12, 0x3 ;  /* 0x0000000c4b047291 */ /* 0x002fc8000f8e18ff */
[----:B------:R-:W-:-:S09]  /*54f0*/  UIADD3 UR4, UPT, UPT, UR4, 0x58038, URZ ;  /* 0x0005803804047890 */ /* 0x000fd2000fffe0ff */
[----:B------:R1:W-:Y:S01]  /*5500*/  UTCBAR [UR4], URZ ;  /* 0x000000ff040073e9 */ /* 0x0003e200080000ff */
[----:B------:R-:W-:Y:S05]  /*5510*/  BRA.U UP4, `(.L_x_87) ;  /* 0x0000000104047547 */ /* 0x000fea000b800000 */
[----:B-1----:R-:W-:Y:S05]  /*5520*/  BPT.TRAP 0x1 ;  /* 0x000000040000795c */ /* 0x002fea0000300000 */
.L_x_87:
[----:B-1----:R-:W-:-:S09]  /*5530*/  UIADD3 UR4, UPT, UPT, UR12, 0x58050, URZ ;  /* 0x000580500c047890 */ /* 0x002fd2000fffe0ff */
[----:B------:R1:W-:Y:S01]  /*5540*/  UTCBAR [UR4], URZ ;  /* 0x000000ff040073e9 */ /* 0x0003e200080000ff */
[----:B------:R-:W-:Y:S05]  /*5550*/  BRA.U UP3, `(.L_x_88) ;  /* 0x0000000103047547 */ /* 0x000fea000b800000 */
[----:B-1----:R-:W-:Y:S05]  /*5560*/  BPT.TRAP 0x1 ;  /* 0x000000040000795c */ /* 0x002fea0000300000 */
.L_x_88:
[----:B-1----:R-:W-:Y:S01]  /*5570*/  UIADD3 UR4, UPT, UPT, UR12, 0x58060, URZ ;  /* 0x000580600c047890 */ /* 0x002fe2000fffe0ff */
[----:B------:R-:W-:Y:S01]  /*5580*/  LOP3.LUT R12, R12, 0x1, RZ, 0x3c, !PT ;  /* 0x000000010c0c7812 */ /* 0x000fe200078e3cff */
[----:B------:R-:W-:Y:S01]  /*5590*/  UIADD3 UR76, UPT, UPT, UR77, 0x2, URZ ;  /* 0x000000024d4c7890 */ /* 0x000fe2000fffe0ff */
[----:B------:R-:W-:-:S06]  /*55a0*/  LOP3.LUT R7, R7, 0x1, RZ, 0x3c, !PT ;  /* 0x0000000107077812 */ /* 0x000fcc00078e3cff */
[----:B------:R2:W-:Y:S01]  /*55b0*/  UTCBAR [UR4], URZ ;  /* 0x000000ff040073e9 */ /* 0x0005e200080000ff */
[----:B------:R-:W-:-:S04]  /*55c0*/  NOP ;  /* 0x0000000000007918 */ /* 0x000fc80000000000 */
.L_x_29:
[----:B--2---:R-:W2:Y:S01]  /*55d0*/  LDCU UR4, c[0x0][0x370] ;  /* 0x00006e00ff0477ac */ /* 0x004ea20008000800 */
[----:B------:R-:W-:Y:S01]  /*55e0*/  R2UR UR6, R15 ;  /* 0x000000000f0672ca */ /* 0x000fe200000e0000 */
[----:B------:R-:W3:-:S12]  /*55f0*/  LDCU UR5, c[0x0][0x900] ;  /* 0x00012000ff0577ac */ /* 0x000ed80008000800 */
[----:B--2---:R-:W-:-:S04]  /*5600*/  UIADD3 UR6, UPT, UPT, UR4, UR6, URZ ;  /* 0x0000000604067290 */ /* 0x004fc8000fffe0ff */
[----:B---3--:R-:W-:Y:S02]  /*5610*/  UISETP.GE.AND UP0, UPT, UR6, UR5, UPT ;  /* 0x000000050600728c */ /* 0x008fe4000bf06270 */
[----:B------:R-:W-:-:S07]  /*5620*/  MOV R15, UR6 ;  /* 0x00000006000f7c02 */ /* 0x000fce0008000f00 */
[----:B------:R-:W-:Y:S05]  /*5630*/  BRA.U !UP0, `(.L_x_89) ;  /* 0xffffffc108947547 */ /* 0x000fea000b83ffff */
[----:B------:R-:W-:Y:S05]  /*5640*/  EXIT ;  /* 0x000000000000794d */ /* 0x000fea0003800000 */
.L_x_28:
[----:B------:R-:W-:-:S08]  /*5650*/  NOP ;  /* 0x0000000000007918 */ /* 0x000fd00000000000 */
[----:B------:R-:W1:-:S00]  /*5660*/  USETMAXREG.DEALLOC.CTAPOOL 0x60 ;  /* 0x00000060000079c8 */ /* 0x000e4000080e0500 */
[----:B-1----:R-:W1:Y:S01]  /*5670*/  LDC R0, c[0x0][0x900] ;  /* 0x00024000ff007b82 */ /* 0x002e620000000800 */
[----:B------:R-:W-:Y:S02]  /*5680*/  MOV R57, UR8 ;  /* 0x0000000800397c02 */ /* 0x000fe40008000f00 */
[----:B-1----:R-:W-:-:S13]  /*5690*/  ISETP.LE.AND P0, PT, R0, UR8, PT ;  /* 0x0000000800007c0c */ /* 0x002fda000bf03270 */
[----:B------:R-:W-:Y:S05]  /*56a0*/  @P0 EXIT ;  /* 0x000000000000094d */ /* 0x000fea0003800000 */
[----:B------:R-:W1:Y:S01]  /*56b0*/  S2UR UR5, SR_CTAID.Z ;  /* 0x00000000000579c3 */ /* 0x000e620000002700 */
[----:B------:R-:W-:Y:S01]  /*56c0*/  LOP3.LUT P0, RZ, R3, 0x7f, RZ, 0xc0, !PT ;  /* 0x0000007f03ff7812 */ /* 0x000fe2000780c0ff */
[----:B------:R-:W-:Y:S01]  /*56d0*/  HFMA2 R16, -RZ, RZ, 0, 0 ;  /* 0x00000000ff107431 */ /* 0x000fe200000001ff */
[----:B------:R-:W-:Y:S01]  /*56e0*/  BSSY B8, `(.L_x_90) ;  /* 0x00013c8000087945 */ /* 0x000fe20003800000 */
[----:B------:R-:W-:Y:S01]  /*56f0*/  IMAD.MOV.U32 R56, RZ, RZ, 0x1 ;  /* 0x00000001ff387424 */ /* 0x000fe200078e00ff */
[----:B------:R-:W-:Y:S01]  /*5700*/  MOV R23, RZ ;  /* 0x000000ff00177202 */ /* 0x000fe20000000f00 */
[----:B------:R-:W2:Y:S02]  /*5710*/  LDCU.64 UR40, c[0x0][0x358] ;  /* 0x00006b00ff2877ac */ /* 0x000ea40008000a00 */
[----:B------:R-:W1:Y:S01]  /*5720*/  LDC R2, c[0x0][0x370] ;  /* 0x0000dc00ff027b82 */ /* 0x000e620000000800 */
[----:B------:R-:W3:Y:S01]  /*5730*/  LDCU UR4, c[0x0][0x374] ;  /* 0x00006e80ff0477ac */ /* 0x000ee20008000800 */
[----:B------:R-:W-:Y:S01]  /*5740*/  UMOV UR36, URZ ;  /* 0x000000ff00247c82 */ /* 0x000fe20008000000 */
[----:B------:R-:W-:-:S05]  /*5750*/  UMOV UR38, URZ ;  /* 0x000000ff00267c82 */ /* 0x000fca0008000000 */
[----:B------:R-:W4:Y:S01]  /*5760*/  S2UR UR6, SR_CTAID.Y ;  /* 0x00000000000679c3 */ /* 0x000f220000002600 */
[----:B-1----:R-:W-:-:S04]  /*5770*/  IMAD R0, R2, UR5, RZ ;  /* 0x0000000502007c24 */ /* 0x002fc8000f8e02ff */
[----:B------:R-:W-:Y:S02]  /*5780*/  IMAD.MOV R0, RZ, RZ, -R0 ;  /* 0x000000ffff007224 */ /* 0x000fe400078e0a00 */
[----:B----4-:R-:W-:Y:S02]  /*5790*/  IMAD R2, R2, UR6, R57 ;  /* 0x0000000602027c24 */ /* 0x010fe4000f8e0239 */
[----:B---3--:R-:W-:-:S05]  /*57a0*/  IMAD R0, R0, UR4, RZ ;  /* 0x0000000400007c24 */ /* 0x008fca000f8e02ff */
[----:B------:R-:W-:-:S04]  /*57b0*/  ISETP.NE.OR P0, PT, R2, R0, P0 ;  /* 0x000000000200720c */ /* 0x000fc80000705670 */
[----:B--2---:R-:W-:-:S09]  /*57c0*/  P2R R58, PR, RZ, 0x1 ;  /* 0x00000001ff3a7803 */ /* 0x004fd20000000000 */
.L_x_292:
[----:B------:R-:W-:Y:S05]  /*57d0*/  YIELD ;  /* 0x0000000000007946 */ /* 0x000fea0003800000 */
[----:B------:R-:W1:Y:S01]  /*57e0*/  LDC R6, c[0x0][0x904] ;  /* 0x00024100ff067b82 */ /* 0x000e620000000800 */
[----:B--2---:R-:W2:Y:S01]  /*57f0*/  LDCU.64 UR4, c[0x0][0x908] ;  /* 0x00012100ff0477ac */ /* 0x004ea20008000a00 */
[----:B------:R-:W-:Y:S01]  /*5800*/  BSSY B7, `(.L_x_91) ;  /* 0x00013b0000077945 */ /* 0x000fe20003800000 */
[----:B---3--:R-:W3:Y:S05]  /*5810*/  LDCU.64 UR6, c[0x0][0x920] ;  /* 0x00012400ff0677ac */ /* 0x008eea0008000a00 */
[----:B----4-:R-:W4:Y:S08]  /*5820*/  LDC.64 R4, c[0x0][0x918] ;  /* 0x00024600ff047b82 */ /* 0x010f300000000a00 */
[----:B------:R-:W5:Y:S01]  /*5830*/  LDC.64 R2, c[0x0][0x910] ;  /* 0x00024400ff027b82 */ /* 0x000f620000000a00 */
[----:B--2---:R-:W-:Y:S01]  /*5840*/  IMAD.HI.U32 R22, R57, UR4, RZ ;  /* 0x0000000439167c27 */ /* 0x004fe2000f8e00ff */
[----:B------:R-:W2:Y:S04]  /*5850*/  LDCU UR4, c[0x0][0x380] ;  /* 0x00007000ff0477ac */ /* 0x000ea80008000800 */
[----:B------:R-:W-:-:S02]  /*5860*/  SHF.R.U32.HI R22, RZ, UR5, R22 ;  /* 0x00000005ff167c19 */ /* 0x000fc40008011616 */
[----:B-1----:R-:W-:-:S04]  /*5870*/  ISETP.NE.AND P0, PT, R6, 0x1, PT ;  /* 0x000000010600780c */ /* 0x002fc80003f05270 */
[----:B------:R-:W-:Y:S02]  /*5880*/  SEL R22, R57, R22, !P0 ;  /* 0x0000001639167207 */ /* 0x000fe40004000000 */
[----:B----4-:R-:W-:-:S03]  /*5890*/  ISETP.NE.AND P0, PT, R5, 0x1, PT ;  /* 0x000000010500780c */ /* 0x010fc60003f05270 */
[----:B---3--:R-:W-:-:S04]  /*58a0*/  IMAD.HI.U32 R0, R22, UR6, RZ ;  /* 0x0000000616007c27 */ /* 0x008fc8000f8e00ff */
[----:B------:R-:W-:Y:S01]  /*58b0*/  IMAD.MOV R7, RZ, RZ, -R22 ;  /* 0x000000ffff077224 */ /* 0x000fe200078e0a16 */
[----:B------:R-:W-:-:S03]  /*58c0*/  SHF.R.U32.HI R0, RZ, UR7, R0 ;  /* 0x00000007ff007c19 */ /* 0x000fc60008011600 */
[----:B------:R-:W-:Y:S01]  /*58d0*/  IMAD R7, R6, R7, R57 ;  /* 0x0000000706077224 */ /* 0x000fe200078e0239 */
[----:B------:R-:W-:Y:S02]  /*58e0*/  SEL R0, R22, R0, !P0 ;  /* 0x0000000016007207 */ /* 0x000fe40004000000 */
[----:B-----5:R-:W-:Y:S01]  /*58f0*/  ISETP.NE.AND P0, PT, R2, 0x1, PT ;  /* 0x000000010200780c */ /* 0x020fe20003f05270 */
[----:B------:R-:W-:Y:S02]  /*5900*/  IMAD.SHL.U32 R7, R7, 0x100, RZ ;  /* 0x0000010007077824 */ /* 0x000fe400078e00ff */
[----:B------:R-:W-:-:S05]  /*5910*/  IMAD.HI.U32 R3, R0, R3, RZ ;  /* 0x0000000300037227 */ /* 0x000fca00078e00ff */
[----:B------:R-:W-:Y:S01]  /*5920*/  SHF.R.U32.HI R3, RZ, R4, R3 ;  /* 0x00000004ff037219 */ /* 0x000fe20000011603 */
[----:B------:R-:W-:-:S03]  /*5930*/  IMAD.MOV R4, RZ, RZ, -R0 ;  /* 0x000000ffff047224 */ /* 0x000fc600078e0a00 */
[----:B------:R-:W-:Y:S01]  /*5940*/  SEL R3, R0, R3, !P0 ;  /* 0x0000000300037207 */ /* 0x000fe20004000000 */
[----:B------:R-:W-:Y:S01]  /*5950*/  IMAD R22, R5, R4, R22 ;  /* 0x0000000405167224 */ /* 0x000fe200078e0216 */
[----:B--2---:R-:W-:-:S03]  /*5960*/  ISETP.GE.AND P0, PT, R7, UR4, PT ;  /* 0x0000000407007c0c */ /* 0x004fc6000bf06270 */
[----:B------:R-:W-:-:S04]  /*5970*/  IMAD.MOV R3, RZ, RZ, -R3 ;  /* 0x000000ffff037224 */ /* 0x000fc800078e0a03 */
[----:B------:R-:W-:-:S06]  /*5980*/  IMAD R2, R2, R3, R0 ;  /* 0x0000000302027224 */ /* 0x000fcc00078e0200 */
[----:B------:R-:W-:Y:S05]  /*5990*/  @P0 BRA `(.L_x_92) ;  /* 0x0000013800580947 */ /* 0x000fea0003800000 */
[----:B------:R-:W1:Y:S02]  /*59a0*/  LDC R4, c[0x0][0x384] ;  /* 0x0000e100ff047b82 */ /* 0x000e640000000800 */
[----:B-1----:R-:W-:-:S13]  /*59b0*/  ISETP.NE.AND P0, PT, R4, RZ, PT ;  /* 0x000000ff0400720c */ /* 0x002fda0003f05270 */
[----:B------:R-:W-:Y:S05]  /*59c0*/  @P0 BRA `(.L_x_93) ;  /* 0x0000008000440947 */ /* 0x000fea0003800000 */
[----:B------:R-:W-:-:S09]  /*59d0*/  UISETP.NE.AND UP0, UPT, UR37, URZ, UPT ;  /* 0x000000ff2500728c */ /* 0x000fd2000bf05270 */
[----:B------:R-:W-:Y:S05]  /*59e0*/  BRA.U UP0, `(.L_x_94) ;  /* 0x0000000100047547 */ /* 0x000fea000b800000 */
[----:B------:R-:W-:Y:S05]  /*59f0*/  BPT.TRAP 0x1 ;  /* 0x000000040000795c */ /* 0x000fea0000300000 */
.L_x_94:
[----:B------:R-:W1:Y:S01]  /*5a00*/  S2R R17, SR_CgaCtaId ;  /* 0x0000000000117919 */ /* 0x000e620000008800 */
[----:B------:R-:W-:Y:S01]  /*5a10*/  MOV R3, 0x400 ;  /* 0x0000040000037802 */ /* 0x000fe20000000f00 */
[----:B------:R-:W-:Y:S01]  /*5a20*/  BSSY B0, `(.L_x_95) ;  /* 0x0000005000007945 */ /* 0x000fe20003800000 */
[----:B------:R-:W-:Y:S02]  /*5a30*/  SHF.L.U32 R0, R56, 0x1f, RZ ;  /* 0x0000001f38007819 */ /* 0x000fe400000006ff */
[----:B-1----:R-:W-:-:S04]  /*5a40*/  LEA R17, R17, R3, 0x18 ;  /* 0x0000000311117211 */ /* 0x002fc800078ec0ff */
[----:B------:R-:W1:Y:S02]  /*5a50*/  SYNCS.PHASECHK.TRANS64.TRYWAIT P0, [R17+URZ+0x580c0], R0 ;  /* 0x0580c000110075a7 */ /* 0x000e6400080011ff */
[----:B-1----:R-:W-:Y:S05]  /*5a60*/  @!P0 BRA `(.L_x_96) ;  /* 0x000001c400c08947 */ /* 0x002fea0003800000 */
.L_x_425:
[----:B------:R-:W-:Y:S05]  /*5a70*/  BSYNC B0 ;  /* 0x0000000000007941 */ /* 0x000fea0003800000 */
.L_x_95:
[----:B------:R-:W-:Y:S01]  /*5a80*/  ISETP.NE.AND P0, PT, R58, RZ, PT ;  /* 0x000000ff3a00720c */ /* 0x000fe20003f05270 */
[----:B------:R-:W-:-:S12]  /*5a90*/  BSSY.RECONVERGENT B6, `(.L_x_97) ;  /* 0x0000233000067945 */ /* 0x000fd80003800200 */
[----:B------:R-:W-:Y:S05]  /*5aa0*/  @P0 BRA `(.L_x_98) ;  /* 0x0000002000c40947 */ /* 0x000fea0003800000 */
[----:B------:R-:W2:Y:S01]  /*5ab0*/  LDC.64 R4, c[0x4][0xa0] ;  /* 0x01002800ff047b82 */ /* 0x000ea20000000a00 */
[----:B------:R-:W-:Y:S01]  /*5ac0*/  MOV R18, 0x0 ;  /* 0x0000000000127802 */ /* 0x000fe20000000f00 */
[----:B------:R-:W3:Y:S01]  /*5ad0*/  LDCU.64 UR4, c[0x4][0xd0] ;  /* 0x01001a00ff0477ac */ /* 0x000ee20008000a00 */
[----:B------:R-:W-:Y:S02]  /*5ae0*/  MOV R6, UR42 ;  /* 0x0000002a00067c02 */ /* 0x000fe40008000f00 */
[----:B------:R-:W-:-:S03]  /*5af0*/  MOV R7, UR39 ;  /* 0x0000002700077c02 */ /* 0x000fc60008000f00 */
[----:B------:R4:W1:Y:S01]  /*5b00*/  LDC.64 R8, c[0x4][R18] ;  /* 0x0100000012087b82 */ /* 0x0008620000000a00 */
[----:B--2---:R3:W-:Y:S02]  /*5b10*/  STL.64 [R1], R4 ;  /* 0x0000000401007387 */ /* 0x0047e40000100a00 */
[----:B---3--:R-:W-:Y:S02]  /*5b20*/  IMAD.U32 R4, RZ, RZ, UR4 ;  /* 0x00000004ff047e24 */ /* 0x008fe4000f8e00ff */
[----:B-1--4-:R-:W-:-:S03]  /*5b30*/  IMAD.U32 R5, RZ, RZ, UR5 ;  /* 0x00000005ff057e24 */ /* 0x012fc6000f8e00ff */
[----:B------:R-:W-:-:S07]  /*5b40*/  LEPC R20, `(.L_x_99) ;  /* 0x000000001014794e */ /* 0x000fce0000000000 */
[----:B------:R-:W-:Y:S05]  /*5b50*/  CALL.ABS.NOINC R8 ;  /* 0x0000000008007343 */ /* 0x000fea0003c00000 */
.L_x_99:
[----:B------:R1:W2:Y:S01]  /*5b60*/  LDC.64 R8, c[0x4][R18] ;  /* 0x0100000012087b82 */ /* 0x0002a20000000a00 */
[----:B------:R-:W3:Y:S01]  /*5b70*/  LDCU.64 UR4, c[0x4][0xe8] ;  /* 0x01001d00ff0477ac */ /* 0x000ee20008000a00 */
[----:B------:R-:W-:Y:S01]  /*5b80*/  IMAD.MOV.U32 R4, RZ, RZ, 0x3 ;  /* 0x00000003ff047424 */ /* 0x000fe200078e00ff */
[----:B------:R-:W-:Y:S01]  /*5b90*/  MOV R6, UR42 ;  /* 0x0000002a00067c02 */ /* 0x000fe20008000f00 */
[----:B------:R-:W-:Y:S01]  /*5ba0*/  IMAD.MOV.U32 R5, RZ, RZ, 0x4 ;  /* 0x00000004ff057424 */ /* 0x000fe200078e00ff */
[----:B------:R-:W-:Y:S02]  /*5bb0*/  MOV R7, UR39 ;  /* 0x0000002700077c02 */ /* 0x000fe40008000f00 */
[----:B------:R-:W-:Y:S04]  /*5bc0*/  STL [R1+0x8], R4 ;  /* 0x0000080401007387 */ /* 0x000fe80000100800 */
[----:B------:R3:W-:Y:S02]  /*5bd0*/  STL.64 [R1], R4 ;  /* 0x0000000401007387 */ /* 0x0007e40000100a00 */
[----:B---3--:R-:W-:Y:S01]  /*5be0*/  MOV R4, UR4 ;  /* 0x0000000400047c02 */ /* 0x008fe20008000f00 */
[----:B-1----:R-:W-:-:S02]  /*5bf0*/  IMAD.U32 R5, RZ, RZ, UR5 ;  /* 0x00000005ff057e24 */ /* 0x002fc4000f8e00ff */
[----:B------:R-:W-:-:S07]  /*5c00*/  LEPC R20, `(.L_x_100) ;  /* 0x000000001014794e */ /* 0x000fce0000000000 */
[----:B--2---:R-:W-:Y:S05]  /*5c10*/  CALL.ABS.NOINC R8 ;  /* 0x0000000008007343 */ /* 0x004fea0003c00000 */
.L_x_100:
[----:B------:R1:W2:Y:S01]  /*5c20*/  LDC.64 R8, c[0x4][R18] ;  /* 0x0100000012087b82 */ /* 0x0002a20000000a00 */
[----:B------:R-:W3:Y:S01]  /*5c30*/  LDCU.64 UR4, c[0x4][0xe0] ;  /* 0x01001c00ff0477ac */ /* 0x000ee20008000a00 */
[----:B------:R-:W-:Y:S01]  /*5c40*/  CS2R R6, SRZ ;  /* 0x0000000000067805 */ /* 0x000fe2000001ff00 */
[----:B---3--:R-:W-:Y:S01]  /*5c50*/  IMAD.U32 R4, RZ, RZ, UR4 ;  /* 0x00000004ff047e24 */ /* 0x008fe2000f8e00ff */
[----:B------:R-:W-:-:S04]  /*5c60*/  MOV R5, UR5 ;  /* 0x0000000500057c02 */ /* 0x000fc80008000f00 */
[----:B------:R-:W-:-:S07]  /*5c70*/  LEPC R20, `(.L_x_101) ;  /* 0x000000001014794e */ /* 0x000fce0000000000 */
[----:B-12---:R-:W-:Y:S05]  /*5c80*/  CALL.ABS.NOINC R8 ;  /* 0x0000000008007343 */ /* 0x006fea0003c00000 */
.L_x_101:
[----:B------:R1:W2:Y:S01]  /*5c90*/  LDC.64 R8, c[0x4][R18] ;  /* 0x0100000012087b82 */ /* 0x0002a20000000a00 */
[----:B------:R-:W3:Y:S01]  /*5ca0*/  LDCU.64 UR4, c[0x4][0xf0] ;  /* 0x01001e00ff0477ac */ /* 0x000ee20008000a00 */
[----:B------:R-:W-:Y:S01]  /*5cb0*/  CS2R R6, SRZ ;  /* 0x0000000000067805 */ /* 0x000fe2000001ff00 */
[----:B---3--:R-:W-:Y:S01]  /*5cc0*/  IMAD.U32 R4, RZ, RZ, UR4 ;  /* 0x00000004ff047e24 */ /* 0x008fe2000f8e00ff */
[----:B------:R-:W-:-:S04]  /*5cd0*/  MOV R5, UR5 ;  /* 0x0000000500057c02 */ /* 0x000fc80008000f00 */
[----:B------:R-:W-:-:S07]  /*5ce0*/  LEPC R20, `(.L_x_102) ;  /* 0x000000001014794e */ /* 0x000fce0000000000 */
[----:B-12---:R-:W-:Y:S05]  /*5cf0*/  CALL.ABS.NOINC R8 ;  /* 0x0000000008007343 */ /* 0x006fea0003c00000 */
.L_x_102:
[----:B------:R1:W2:Y:S01]  /*5d00*/  LDC.64 R8, c[0x4][R18] ;  /* 0x0100000012087b82 */ /* 0x0002a20000000a00 */
[----:B------:R-:W3:Y:S01]  /*5d10*/  LDCU.64 UR4, c[0x4][0xf8] ;  /* 0x01001f00ff0477ac */ /* 0x000ee20008000a00 */
[----:B------:R-:W-:Y:S01]  /*5d20*/  CS2R R6, SRZ ;  /* 0x0000000000067805 */ /* 0x000fe2000001ff00 */
[----:B---3--:R-:W-:Y:S01]  /*5d30*/  IMAD.U32 R4, RZ, RZ, UR4 ;  /* 0x00000004ff047e24 */ /* 0x008fe2000f8e00ff */
[----:B------:R-:W-:-:S04]  /*5d40*/  MOV R5, UR5 ;  /* 0x0000000500057c02 */ /* 0x000fc80008000f00 */
[----:B------:R-:W-:-:S07]  /*5d50*/  LEPC R20, `(.L_x_103) ;  /* 0x000000001014794e */ /* 0x000fce0000000000 */
[----:B-12---:R-:W-:Y:S05]  /*5d60*/  CALL.ABS.NOINC R8 ;  /* 0x0000000008007343 */ /* 0x006fea0003c00000 */
.L_x_103:
[----:B------:R-:W-:Y:S01]  /*5d70*/  HFMA2 R0, -RZ, RZ, 0, 9.5367431640625e-07 ;  /* 0x00000010ff007431 */ /* 0x000fe200000001ff */
[----:B------:R1:W2:Y:S01]  /*5d80*/  LDC.64 R8, c[0x4][R18] ;  /* 0x0100000012087b82 */ /* 0x0002a20000000a00 */
[----:B------:R-:W3:Y:S01]  /*5d90*/  LDCU.64 UR4, c[0x4][0xc8] ;  /* 0x01001900ff0477ac */ /* 0x000ee20008000a00 */
[----:B------:R-:W-:Y:S01]  /*5da0*/  MOV R6, UR42 ;  /* 0x0000002a00067c02 */ /* 0x000fe20008000f00 */
[----:B------:R-:W-:Y:S01]  /*5db0*/  IMAD.U32 R7, RZ, RZ, UR39 ;  /* 0x00000027ff077e24 */ /* 0x000fe2000f8e00ff */
[----:B------:R1:W-:Y:S01]  /*5dc0*/  STL [R1], R0 ;  /* 0x0000000001007387 */ /* 0x0003e20000100800 */
[----:B---3--:R-:W-:Y:S01]  /*5dd0*/  MOV R4, UR4 ;  /* 0x0000000400047c02 */ /* 0x008fe20008000f00 */
[----:B------:R-:W-:-:S04]  /*5de0*/  IMAD.U32 R5, RZ, RZ, UR5 ;  /* 0x00000005ff057e24 */ /* 0x000fc8000f8e00ff */
[----:B------:R-:W-:-:S07]  /*5df0*/  LEPC R20, `(.L_x_104) ;  /* 0x000000001014794e */ /* 0x000fce0000000000 */
[----:B-12---:R-:W-:Y:S05]  /*5e00*/  CALL.ABS.NOINC R8 ;  /* 0x0000000008007343 */ /* 0x006fea0003c00000 */
.L_x_104:
[----:B------:R-:W1:Y:S01]  /*5e10*/  S2R R0, SR_SWINHI ;  /* 0x0000000000007919 */ /* 0x000e620000002f00 */
[----:B------:R2:W3:Y:S01]  /*5e20*/  LDC.64 R8, c[0x4][R18] ;  /* 0x0100000012087b82 */ /* 0x0004e20000000a00 */
[----:B------:R-:W4:Y:S01]  /*5e30*/  LDCU.64 UR4, c[0x4][0x100] ;  /* 0x01002000ff0477ac */ /* 0x000f220008000a00 */
[----:B------:R-:W-:Y:S01]  /*5e40*/  MOV R6, UR42 ;  /* 0x0000002a00067c02 */ /* 0x000fe20008000f00 */
[----:B------:R-:W-:Y:S01]  /*5e50*/  IMAD.U32 R7, RZ, RZ, UR39 ;  /* 0x00000027ff077e24 */ /* 0x000fe2000f8e00ff */
[----:B------:R-:W-:Y:S02]  /*5e60*/  MOV R4, R17 ;  /* 0x0000001100047202 */ /* 0x000fe40000000f00 */
[----:B-1----:R-:W-:Y:S02]  /*5e70*/  MOV R5, R0 ;  /* 0x0000000000057202 */ /* 0x002fe40000000f00 */
[----:B------:R-:W-:-:S05]  /*5e80*/  IADD3 R4, P0, PT, R4, 0x38000, RZ ;  /* 0x0003800004047810 */ /* 0x000fca0007f1e0ff */
[----:B------:R-:W-:-:S05]  /*5e90*/  IMAD.X R5, RZ, RZ, R5, P0 ;  /* 0x000000ffff057224 */ /* 0x000fca00000e0605 */
[----:B------:R4:W-:Y:S02]  /*5ea0*/  STL.64 [R1], R4 ;  /* 0x0000000401007387 */ /* 0x0009e40000100a00 */
[----:B----4-:R-:W-:Y:S01]  /*5eb0*/  MOV R4, UR4 ;  /* 0x0000000400047c02 */ /* 0x010fe20008000f00 */
[----:B--23--:R-:W-:Y:S02]  /*5ec0*/  IMAD.U32 R5, RZ, RZ, UR5 ;  /* 0x00000005ff057e24 */ /* 0x00cfe4000f8e00ff */
[----:B------:R-:W-:-:S07]  /*5ed0*/  LEPC R20, `(.L_x_105) ;  /* 0x000000001014794e */ /* 0x000fce0000000000 */
[----:B------:R-:W-:Y:S05]  /*5ee0*/  CALL.ABS.NOINC R8 ;  /* 0x0000000008007343 */ /* 0x000fea0003c00000 */
.L_x_105:
[----:B------:R-:W1:Y:S01]  /*5ef0*/  LDC.64 R4, c[0x4][0xd8] ;  /* 0x01003600ff047b82 */ /* 0x000e620000000a00 */
[----:B------:R-:W2:Y:S01]  /*5f00*/  LDCU.64 UR4, c[0x4][0xd0] ;  /* 0x01001a00ff0477ac */ /* 0x000ea20008000a00 */
[----:B------:R-:W-:Y:S02]  /*5f10*/  MOV R6, UR42 ;  /* 0x0000002a00067c02 */ /* 0x000fe40008000f00 */
[----:B------:R-:W-:-:S04]  /*5f20*/  MOV R7, UR39 ;  /* 0x0000002700077c02 */ /* 0x000fc80008000f00 */
[----:B------:R3:W4:Y:S01]  /*5f30*/  LDC.64 R8, c[0x4][R18] ;  /* 0x0100000012087b82 */ /* 0x0007220000000a00 */
[----:B-1----:R2:W-:Y:S02]  /*5f40*/  STL.64 [R1], R4 ;  /* 0x0000000401007387 */ /* 0x0025e40000100a00 */
[----:B--2---:R-:W-:Y:S02]  /*5f50*/  IMAD.U32 R4, RZ, RZ, UR4 ;  /* 0x00000004ff047e24 */ /* 0x004fe4000f8e00ff */
[----:B---34-:R-:W-:-:S03]  /*5f60*/  IMAD.U32 R5, RZ, RZ, UR5 ;  /* 0x00000005ff057e24 */ /* 0x018fc6000f8e00ff */
[----:B------:R-:W-:-:S07]  /*5f70*/  LEPC R20, `(.L_x_106) ;  /* 0x000000001014794e */ /* 0x000fce0000000000 */
[----:B------:R-:W-:Y:S05]  /*5f80*/  CALL.ABS.NOINC R8 ;  /* 0x0000000008007343 */ /* 0x000fea0003c00000 */
.L_x_106:
[----:B------:R-:W-:Y:S01]  /*5f90*/  HFMA2 R0, -RZ, RZ, 0, 2.384185791015625e-06 ;  /* 0x00000028ff007431 */ /* 0x000fe200000001ff */
        /* <DEDUP_REMOVED lines=9> */
.L_x_107:
        /* <DEDUP_REMOVED lines=10> */
.L_x_108:
[----:B------:R1:W2:Y:S01]  /*60d0*/  LDC.64 R8, c[0x4][R18] ;  /* 0x0100000012087b82 */ /* 0x0002a20000000a00 */
[----:B------:R-:W3:Y:S01]  /*60e0*/  LDCU.64 UR4, c[0x4][0xe0] ;  /* 0x01001c00ff0477ac */ /* 0x000ee20008000a00 */
[----:B------:R-:W-:Y:S01]  /*60f0*/  CS2R R6, SRZ ;  /* 0x0000000000067805 */ /* 0x000fe2000001ff00 */
[----:B---3--:R-:W-:Y:S01]  /*6100*/  IMAD.U32 R4, RZ, RZ, UR4 ;  /* 0x00000004ff047e24 */ /* 0x008fe2000f8e00ff */
[----:B------:R-:W-:-:S04]  /*6110*/  MOV R5, UR5 ;  /* 0x0000000500057c02 */ /* 0x000fc80008000f00 */
[----:B------:R-:W-:-:S07]  /*6120*/  LEPC R20, `(.L_x_109) ;  /* 0x000000001014794e */ /* 0x000fce0000000000 */
[----:B-12---:R-:W-:Y:S05]  /*6130*/  CALL.ABS.NOINC R8 ;  /* 0x0000000008007343 */ /* 0x006fea0003c00000 */
.L_x_109:
[----:B------:R-:W-:Y:S01]  /*6140*/  HFMA2 R0, -RZ, RZ, 0, 4.76837158203125e-07 ;  /* 0x00000008ff007431 */ /* 0x000fe200000001ff */
        /* <DEDUP_REMOVED lines=9> */
.L_x_110:
[----:B------:R-:W-:Y:S01]  /*61e0*/  HFMA2 R0, -RZ, RZ, 0, 2.6226043701171875e-06 ;  /* 0x0000002cff007431 */ /* 0x000fe200000001ff */
        /* <DEDUP_REMOVED lines=9> */
.L_x_111:
[----:B------:R1:W2:Y:S01]  /*6280*/  LDC.64 R8, c[0x4][R18] ;  /* 0x0100000012087b82 */ /* 0x0002a20000000a00 */
[----:B------:R-:W3:Y:S01]  /*6290*/  LDCU.64 UR4, c[0x4][0xe0] ;  /* 0x01001c00ff0477ac */ /* 0x000ee20008000a00 */
[----:B------:R-:W-:Y:S01]  /*62a0*/  CS2R R6, SRZ ;  /* 0x0000000000067805 */ /* 0x000fe2000001ff00 */
[----:B---3--:R-:W-:Y:S01]  /*62b0*/  IMAD.U32 R4, RZ, RZ, UR4 ;  /* 0x00000004ff047e24 */ /* 0x008fe2000f8e00ff */
[----:B------:R-:W-:-:S04]  /*62c0*/  MOV R5, UR5 ;  /* 0x0000000500057c02 */ /* 0x000fc80008000f00 */
[----:B------:R-:W-:-:S07]  /*62d0*/  LEPC R20, `(.L_x_112) ;  /* 0x000000001014794e */ /* 0x000fce0000000000 */
[----:B-12---:R-:W-:Y:S05]  /*62e0*/  CALL.ABS.NOINC R8 ;  /* 0x0000000008007343 */ /* 0x006fea0003c00000 */
.L_x_112:
        /* <DEDUP_REMOVED lines=10> */
.L_x_113:
[----:B------:R-:W-:Y:S01]  /*6390*/  HFMA2 R0, -RZ, RZ, 0, 2.443790435791015625e-06 ;  /* 0x00000029ff007431 */ /* 0x000fe200000001ff */
        /* <DEDUP_REMOVED lines=9> */
.L_x_114:
        /* <DEDUP_REMOVED lines=10> */
.L_x_115:
        /* <DEDUP_REMOVED lines=10> */
.L_x_116:
[----:B------:R1:W2:Y:S01]  /*6570*/  LDC.64 R8, c[0x4][R18] ;  /* 0x0100000012087b82 */ /* 0x0002a20000000a00 */
[----:B------:R-:W3:Y:S01]  /*6580*/  LDCU.64 UR4, c[0x4][0xe0] ;  /* 0x01001c00ff0477ac */ /* 0x000ee20008000a00 */
[----:B------:R-:W-:Y:S01]  /*6590*/  CS2R R6, SRZ ;  /* 0x0000000000067805 */ /* 0x000fe2000001ff00 */
[----:B---3--:R-:W-:Y:S01]  /*65a0*/  IMAD.U32 R4, RZ, RZ, UR4 ;  /* 0x00000004ff047e24 */ /* 0x008fe2000f8e00ff */
[----:B------:R-:W-:-:S04]  /*65b0*/  MOV R5, UR5 ;  /* 0x0000000500057c02 */ /* 0x000fc80008000f00 */
[----:B------:R-:W-:-:S07]  /*65c0*/  LEPC R20, `(.L_x_117) ;  /* 0x000000001014794e */ /* 0x000fce0000000000 */
[----:B-12---:R-:W-:Y:S05]  /*65d0*/  CALL.ABS.NOINC R8 ;  /* 0x0000000008007343 */ /* 0x006fea0003c00000 */
.L_x_117:
[----:B------:R-:W-:Y:S01]  /*65e0*/  HFMA2 R0, -RZ, RZ, 0, 3.814697265625e-06 ;  /* 0x00000040ff007431 */ /* 0x000fe200000001ff */
        /* <DEDUP_REMOVED lines=9> */
.L_x_118:
        /* <DEDUP_REMOVED lines=10> */
.L_x_119:
[----:B------:R1:W2:Y:S01]  /*6720*/  LDC.64 R8, c[0x4][R18] ;  /* 0x0100000012087b82 */ /* 0x0002a20000000a00 */
[----:B------:R-:W3:Y:S01]  /*6730*/  LDCU.64 UR4, c[0x4][0xe0] ;  /* 0x01001c00ff0477ac */ /* 0x000ee20008000a00 */
[----:B------:R-:W-:Y:S01]  /*6740*/  CS2R R6, SRZ ;  /* 0x0000000000067805 */ /* 0x000fe2000001ff00 */
[----:B---3--:R-:W-:Y:S01]  /*6750*/  IMAD.U32 R4, RZ, RZ, UR4 ;  /* 0x00000004ff047e24 */ /* 0x008fe2000f8e00ff */
[----:B------:R-:W-:-:S04]  /*6760*/  MOV R5, UR5 ;  /* 0x0000000500057c02 */ /* 0x000fc80008000f00 */
[----:B------:R-:W-:-:S07]  /*6770*/  LEPC R20, `(.L_x_120) ;  /* 0x000000001014794e */ /* 0x000fce0000000000 */
[----:B-12---:R-:W-:Y:S05]  /*6780*/  CALL.ABS.NOINC R8 ;  /* 0x0000000008007343 */ /* 0x006fea0003c00000 */
.L_x_120:
        /* <DEDUP_REMOVED lines=10> */
.L_x_121:
        /* <DEDUP_REMOVED lines=10> */
.L_x_122:
        /* <DEDUP_REMOVED lines=10> */
.L_x_123:
        /* <DEDUP_REMOVED lines=10> */
.L_x_124:
[----:B------:R1:W2:Y:S01]  /*6a10*/  LDC.64 R8, c[0x4][R18] ;  /* 0x0100000012087b82 */ /* 0x0002a20000000a00 */
[----:B------:R-:W3:Y:S01]  /*6a20*/  LDCU.64 UR4, c[0x4][0xe0] ;  /* 0x01001c00ff0477ac */ /* 0x000ee20008000a00 */
[----:B------:R-:W-:Y:S01]  /*6a30*/  CS2R R6, SRZ ;  /* 0x0000000000067805 */ /* 0x000fe2000001ff00 */
[----:B---3--:R-:W-:Y:S01]  /*6a40*/  IMAD.U32 R4, RZ, RZ, UR4 ;  /* 0x00000004ff047e24 */ /* 0x008fe2000f8e00ff */
[----:B------:R-:W-:-:S04]  /*6a50*/  MOV R5, UR5 ;  /* 0x0000000500057c02 */ /* 0x000fc80008000f00 */
[----:B------:R-:W-:-:S07]  /*6a60*/  LEPC R20, `(.L_x_125) ;  /* 0x000000001014794e */ /* 0x000fce0000000000 */
[----:B-12---:R-:W-:Y:S05]  /*6a70*/  CALL.ABS.NOINC R8 ;  /* 0x0000000008007343 */ /* 0x006fea0003c00000 */
.L_x_125:
[----:B------:R-:W-:Y:S01]  /*6a80*/  HFMA2 R0, -RZ, RZ, 0, 5.9604644775390625e-08 ;  /* 0x00000001ff007431 */ /* 0x000fe200000001ff */
        /* <DEDUP_REMOVED lines=9> */
.L_x_126:
        /* <DEDUP_REMOVED lines=10> */
.L_x_127:
[----:B------:R1:W2:Y:S01]  /*6bc0*/  LDC.64 R8, c[0x4][R18] ;  /* 0x0100000012087b82 */ /* 0x0002a20000000a00 */
[----:B------:R-:W3:Y:S01]  /*6bd0*/  LDCU.64 UR4, c[0x4][0xe0] ;  /* 0x01001c00ff0477ac */ /* 0x000ee20008000a00 */
[----:B------:R-:W-:Y:S01]  /*6be0*/  CS2R R6, SRZ ;  /* 0x0000000000067805 */ /* 0x000fe2000001ff00 */
[----:B---3--:R-:W-:Y:S01]  /*6bf0*/  IMAD.U32 R4, RZ, RZ, UR4 ;  /* 0x00000004ff047e24 */ /* 0x008fe2000f8e00ff */
[----:B------:R-:W-:-:S04]  /*6c00*/  MOV R5, UR5 ;  /* 0x0000000500057c02 */ /* 0x000fc80008000f00 */
[----:B------:R-:W-:-:S07]  /*6c10*/  LEPC R20, `(.L_x_128) ;  /* 0x000000001014794e */ /* 0x000fce0000000000 */
[----:B-12---:R-:W-:Y:S05]  /*6c20*/  CALL.ABS.NOINC R8 ;  /* 0x0000000008007343 */ /* 0x006fea0003c00000 */
.L_x_128:
[----:B------:R-:W-:Y:S01]  /*6c30*/  HFMA2 R0, -RZ, RZ, 0, 1.1920928955078125e-07 ;  /* 0x00000002ff007431 */ /* 0x000fe200000001ff */
        /* <DEDUP_REMOVED lines=9> */
.L_x_129:
        /* <DEDUP_REMOVED lines=10> */
.L_x_130:
        /* <DEDUP_REMOVED lines=10> */
.L_x_131:
        /* <DEDUP_REMOVED lines=10> */
.L_x_132:
        /* <DEDUP_REMOVED lines=10> */
.L_x_133:
        /* <DEDUP_REMOVED lines=10> */
.L_x_134:
[----:B------:R1:W2:Y:S01]  /*6ff0*/  LDC.64 R8, c[0x4][R18] ;  /* 0x0100000012087b82 */ /* 0x0002a20000000a00 */
[----:B------:R-:W3:Y:S01]  /*7000*/  LDCU.64 UR4, c[0x4][0xe0] ;  /* 0x01001c00ff0477ac */ /* 0x000ee20008000a00 */
[----:B------:R-:W-:Y:S01]  /*7010*/  CS2R R6, SRZ ;  /* 0x0000000000067805 */ /* 0x000fe2000001ff00 */
[----:B---3--:R-:W-:Y:S01]  /*7020*/  IMAD.U32 R4, RZ, RZ, UR4 ;  /* 0x00000004ff047e24 */ /* 0x008fe2000f8e00ff */
[----:B------:R-:W-:-:S04]  /*7030*/  MOV R5, UR5 ;  /* 0x0000000500057c02 */ /* 0x000fc80008000f00 */
[----:B------:R-:W-:-:S07]  /*7040*/  LEPC R20, `(.L_x_135) ;  /* 0x000000001014794e */ /* 0x000fce0000000000 */
[----:B-12---:R-:W-:Y:S05]  /*7050*/  CALL.ABS.NOINC R8 ;  /* 0x0000000008007343 */ /* 0x006fea0003c00000 */
.L_x_135:
        /* <DEDUP_REMOVED lines=10> */
.L_x_136:
        /* <DEDUP_REMOVED lines=10> */
.L_x_137:
[----:B------:R1:W2:Y:S01]  /*71a0*/  LDC.64 R8, c[0x4][R18] ;  /* 0x0100000012087b82 */ /* 0x0002a20000000a00 */
[----:B------:R-:W3:Y:S01]  /*71b0*/  LDCU.64 UR4, c[0x4][0xe0] ;  /* 0x01001c00ff0477ac */ /* 0x000ee20008000a00 */
[----:B------:R-:W-:Y:S01]  /*71c0*/  CS2R R6, SRZ ;  /* 0x0000000000067805 */ /* 0x000fe2000001ff00 */
[----:B---3--:R-:W-:Y:S01]  /*71d0*/  IMAD.U32 R4, RZ, RZ, UR4 ;  /* 0x00000004ff047e24 */ /* 0x008fe2000f8e00ff */
[----:B------:R-:W-:-:S04]  /*71e0*/  MOV R5, UR5 ;  /* 0x0000000500057c02 */ /* 0x000fc80008000f00 */
[----:B------:R-:W-:-:S07]  /*71f0*/  LEPC R20, `(.L_x_138) ;  /* 0x000000001014794e */ /* 0x000fce0000000000 */
[----:B-12---:R-:W-:Y:S05]  /*7200*/  CALL.ABS.NOINC R8 ;  /* 0x0000000008007343 */ /* 0x006fea0003c00000 */
.L_x_138:
[----:B------:R-:W-:Y:S01]  /*7210*/  HFMA2 R0, -RZ, RZ, 0, 0.0001220703125 ;  /* 0x00000800ff007431 */ /* 0x000fe200000001ff */
        /* <DEDUP_REMOVED lines=9> */
.L_x_139:
        /* <DEDUP_REMOVED lines=10> */
.L_x_140:
        /* <DEDUP_REMOVED lines=10> */
.L_x_141:
        /* <DEDUP_REMOVED lines=10> */
.L_x_142:
[----:B------:R1:W2:Y:S01]  /*7490*/  LDC.64 R8, c[0x4][R18] ;  /* 0x0100000012087b82 */ /* 0x0002a20000000a00 */
[----:B------:R-:W3:Y:S01]  /*74a0*/  LDCU.64 UR4, c[0x4][0xe0] ;  /* 0x01001c00ff0477ac */ /* 0x000ee20008000a00 */
[----:B------:R-:W-:Y:S01]  /*74b0*/  CS2R R6, SRZ ;  /* 0x0000000000067805 */ /* 0x000fe2000001ff00 */
[----:B---3--:R-:W-:Y:S01]  /*74c0*/  IMAD.U32 R4, RZ, RZ, UR4 ;  /* 0x00000004ff047e24 */ /* 0x008fe2000f8e00ff */
[----:B------:R-:W-:-:S04]  /*74d0*/  MOV R5, UR5 ;  /* 0x0000000500057c02 */ /* 0x000fc80008000f00 */
[----:B------:R-:W-:-:S07]  /*74e0*/  LEPC R20, `(.L_x_143) ;  /* 0x000000001014794e */ /* 0x000fce0000000000 */
[----:B-12---:R-:W-:Y:S05]  /*74f0*/  CALL.ABS.NOINC R8 ;  /* 0x0000000008007343 */ /* 0x006fea0003c00000 */
.L_x_143:
        /* <DEDUP_REMOVED lines=10> */
.L_x_144:
        /* <DEDUP_REMOVED lines=10> */
.L_x_145:
[----:B------:R1:W2:Y:S01]  /*7640*/  LDC.64 R8, c[0x4][R18] ;  /* 0x0100000012087b82 */ /* 0x0002a20000000a00 */
[----:B------:R-:W3:Y:S01]  /*7650*/  LDCU.64 UR4, c[0x4][0xe0] ;  /* 0x01001c00ff0477ac */ /* 0x000ee20008000a00 */
[----:B------:R-:W-:Y:S01]  /*7660*/  CS2R R6, SRZ ;  /* 0x0000000000067805 */ /* 0x000fe2000001ff00 */
[----:B---3--:R-:W-:Y:S01]  /*7670*/  IMAD.U32 R4, RZ, RZ, UR4 ;  /* 0x00000004ff047e24 */ /* 0x008fe2000f8e00ff */
[----:B------:R-:W-:-:S04]  /*7680*/  MOV R5, UR5 ;  /* 0x0000000500057c02 */ /* 0x000fc80008000f00 */
[----:B------:R-:W-:-:S07]  /*7690*/  LEPC R20, `(.L_x_146) ;  /* 0x000000001014794e */ /* 0x000fce0000000000 */
[----:B-12---:R-:W-:Y:S05]  /*76a0*/  CALL.ABS.NOINC R8 ;  /* 0x0000000008007343 */ /* 0x006fea0003c00000 */
.L_x_146:
[----:B------:R-:W-:Y:S01]  /*76b0*/  HFMA2 R0, -RZ, RZ, 0, 3.0517578125e-05 ;  /* 0x00000200ff007431 */ /* 0x000fe200000001ff */
        /* <DEDUP_REMOVED lines=9> */
.L_x_147:
        /* <DEDUP_REMOVED lines=10> */
.L_x_148:
        /* <DEDUP_REMOVED lines=10> */
.L_x_149:
        /* <DEDUP_REMOVED lines=10> */
.L_x_150:
[----:B------:R1:W2:Y:S01]  /*7930*/  LDC.64 R8, c[0x4][R18] ;  /* 0x0100000012087b82 */ /* 0x0002a20000000a00 */
[----:B------:R-:W3:Y:S01]  /*7940*/  LDCU.64 UR4, c[0x4][0xe0] ;  /* 0x01001c00ff0477ac */ /* 0x000ee20008000a00 */
[----:B------:R-:W-:Y:S01]  /*7950*/  CS2R R6, SRZ ;  /* 0x0000000000067805 */ /* 0x000fe2000001ff00 */
[----:B---3--:R-:W-:Y:S01]  /*7960*/  IMAD.U32 R4, RZ, RZ, UR4 ;  /* 0x00000004ff047e24 */ /* 0x008fe2000f8e00ff */
[----:B------:R-:W-:-:S04]  /*7970*/  MOV R5, UR5 ;  /* 0x0000000500057c02 */ /* 0x000fc80008000f00 */
[----:B------:R-:W-:-:S07]  /*7980*/  LEPC R20, `(.L_x_151) ;  /* 0x000000001014794e */ /* 0x000fce0000000000 */
[----:B-12---:R-:W-:Y:S05]  /*7990*/  CALL.ABS.NOINC R8 ;  /* 0x0000000008007343 */ /* 0x006fea0003c00000 */
.L_x_151:
[----:B------:R1:W-:Y:S01]  /*79a0*/  STL [R1], RZ ;  /* 0x000000ff01007387 */ /* 0x0003e20000100800 */
[----:B------:R1:W2:Y:S01]  /*79b0*/  LDC.64 R8, c[0x4][R18] ;  /* 0x0100000012087b82 */ /* 0x0002a20000000a00 */
[----:B------:R-:W3:Y:S01]  /*79c0*/  LDCU.64 UR4, c[0x4][0xc8] ;  /* 0x01001900ff0477ac */ /* 0x000ee20008000a00 */
[----:B------:R-:W-:Y:S02]  /*79d0*/  MOV R6, UR42 ;  /* 0x0000002a00067c02 */ /* 0x000fe40008000f00 */
[----:B------:R-:W-:Y:S01]  /*79e0*/  MOV R7, UR39 ;  /* 0x0000002700077c02 */ /* 0x000fe20008000f00 */
[----:B---3--:R-:W-:Y:S02]  /*79f0*/  IMAD.U32 R4, RZ, RZ, UR4 ;  /* 0x00000004ff047e24 */ /* 0x008fe4000f8e00ff */
[----:B------:R-:W-:Y:S02]  /*7a00*/  IMAD.U32 R5, RZ, RZ, UR5 ;  /* 0x00000005ff057e24 */ /* 0x000fe4000f8e00ff */
[----:B------:R-:W-:-:S07]  /*7a10*/  LEPC R20, `(.L_x_152) ;  /* 0x000000001014794e */ /* 0x000fce0000000000 */
[----:B-12---:R-:W-:Y:S05]  /*7a20*/  CALL.ABS.NOINC R8 ;  /* 0x0000000008007343 */ /* 0x006fea0003c00000 */
.L_x_152:
        /* <DEDUP_REMOVED lines=10> */
.L_x_153:
[----:B------:R1:W2:Y:S01]  /*7ad0*/  LDC.64 R8, c[0x4][R18] ;  /* 0x0100000012087b82 */ /* 0x0002a20000000a00 */
[----:B------:R-:W3:Y:S01]  /*7ae0*/  LDCU.64 UR4, c[0x4][0xe0] ;  /* 0x01001c00ff0477ac */ /* 0x000ee20008000a00 */
[----:B------:R-:W-:Y:S01]  /*7af0*/  CS2R R6, SRZ ;  /* 0x0000000000067805 */ /* 0x000fe2000001ff00 */
[----:B---3--:R-:W-:Y:S01]  /*7b00*/  IMAD.U32 R4, RZ, RZ, UR4 ;  /* 0x00000004ff047e24 */ /* 0x008fe2000f8e00ff */
[----:B------:R-:W-:-:S04]  /*7b10*/  MOV R5, UR5 ;  /* 0x0000000500057c02 */ /* 0x000fc80008000f00 */
[----:B------:R-:W-:-:S07]  /*7b20*/  LEPC R20, `(.L_x_154) ;  /* 0x000000001014794e */ /* 0x000fce0000000000 */
[----:B-12---:R-:W-:Y:S05]  /*7b30*/  CALL.ABS.NOINC R8 ;  /* 0x0000000008007343 */ /* 0x006fea0003c00000 */
.L_x_154:
[----:B------:R-:W-:Y:S01]  /*7b40*/  HFMA2 R0, -RZ, RZ, 0, -0.0 ;  /* 0x00008000ff007431 */ /* 0x000fe200000001ff */
        /* <DEDUP_REMOVED lines=9> */
.L_x_155:
        /* <DEDUP_REMOVED lines=10> */
.L_x_156:
        /* <DEDUP_REMOVED lines=10> */
.L_x_157:
[----:B------:R-:W1:Y:S01]  /*7d20*/  LDC.64 R4, c[0x4][0xa8] ;  /* 0x01002a00ff047b82 */ /* 0x000e620000000a00 */
[----:B------:R-:W2:Y:S01]  /*7d30*/  LDCU.64 UR4, c[0x4][0xd0] ;  /* 0x01001a00ff0477ac */ /* 0x000ea20008000a00 */
[----:B------:R-:W-:Y:S02]  /*7d40*/  MOV R6, UR42 ;  /* 0x0000002a00067c02 */ /* 0x000fe40008000f00 */
[----:B------:R-:W-:-:S04]  /*7d50*/  MOV R7, UR39 ;  /* 0x0000002700077c02 */ /* 0x000fc80008000f00 */
[----:B------:R-:W3:Y:S01]  /*7d60*/  LDC.64 R18, c[0x4][R18] ;  /* 0x0100000012127b82 */ /* 0x000ee20000000a00 */
[----:B-1----:R2:W-:Y:S02]  /*7d70*/  STL.64 [R1], R4 ;  /* 0x0000000401007387 */ /* 0x0025e40000100a00 */
[----:B--2---:R-:W-:Y:S02]  /*7d80*/  IMAD.U32 R4, RZ, RZ, UR4 ;  /* 0x00000004ff047e24 */ /* 0x004fe4000f8e00ff */
[----:B---3--:R-:W-:-:S03]  /*7d90*/  IMAD.U32 R5, RZ, RZ, UR5 ;  /* 0x00000005ff057e24 */ /* 0x008fc6000f8e00ff */
[----:B------:R-:W-:-:S07]  /*7da0*/  LEPC R20, `(.L_x_98) ;  /* 0x000000001014794e */ /* 0x000fce0000000000 */
[----:B------:R-:W-:Y:S05]  /*7db0*/  CALL.ABS.NOINC R18 ;  /* 0x0000000012007343 */ /* 0x000fea0003c00000 */
.L_x_98:
[----:B------:R-:W-:Y:S05]  /*7dc0*/  BSYNC.RECONVERGENT B6 ;  /* 0x0000000000067941 */ /* 0x000fea0003800200 */
.L_x_97:
[----:B------:R-:W2:Y:S01]  /*7dd0*/  S2R R5, SR_TID.X ;  /* 0x0000000000057919 */ /* 0x000ea20000002100 */
[----:B------:R-:W-:Y:S01]  /*7de0*/  MOV R4, 0x400 ;  /* 0x0000040000047802 */ /* 0x000fe20000000f00 */
[----:B------:R-:W3:Y:S01]  /*7df0*/  LDCU.64 UR4, c[0x0][0x880] ;  /* 0x00011000ff0477ac */ /* 0x000ee20008000a00 */
[----:B------:R-:W4:Y:S01]  /*7e00*/  S2R R3, SR_CgaCtaId ;  /* 0x0000000000037919 */ /* 0x000f220000008800 */
[----:B-1----:R-:W1:Y:S01]  /*7e10*/  S2R R0, SR_SWINHI ;  /* 0x0000000000007919 */ /* 0x002e620000002f00 */
[----:B---3--:R-:W-:-:S04]  /*7e20*/  ISETP.NE.U32.AND P5, PT, RZ, UR4, PT ;  /* 0x00000004ff007c0c */ /* 0x008fc8000bfa5070 */
[----:B------:R-:W-:Y:S01]  /*7e30*/  ISETP.NE.AND.EX P5, PT, RZ, UR5, PT, P5 ;  /* 0x00000005ff007c0c */ /* 0x000fe2000bfa5350 */
[----:B--2---:R-:W-:Y:S01]  /*7e40*/  IMAD.SHL.U32 R5, R5, 0x2, RZ ;  /* 0x0000000205057824 */ /* 0x004fe200078e00ff */
[----:B----4-:R-:W-:-:S04]  /*7e50*/  LEA R3, R3, R4, 0x18 ;  /* 0x0000000403037211 */ /* 0x010fc800078ec0ff */
[----:B------:R-:W-:Y:S02]  /*7e60*/  LOP3.LUT R5, R5, 0xfe, RZ, 0xc0, !PT ;  /* 0x000000fe05057812 */ /* 0x000fe400078ec0ff */
[----:B------:R-:W-:Y:S02]  /*7e70*/  MOV R42, R3 ;  /* 0x00000003002a7202 */ /* 0x000fe40000000f00 */
[----:B-1----:R-:W-:-:S03]  /*7e80*/  MOV R43, R0 ;  /* 0x00000000002b7202 */ /* 0x002fc60000000f00 */
[----:B------:R-:W-:-:S03]  /*7e90*/  IMAD.WIDE.U32 R42, R5, 0x2, R42 ;  /* 0x00000002052a7825 */ /* 0x000fc600078e002a */
[C---:B------:R-:W-:Y:S02]  /*7ea0*/  IADD3 R0, P0, PT, R42.reuse, 0x38000, RZ ;  /* 0x000380002a007810 */ /* 0x040fe40007f1e0ff */
[----:B------:R-:W-:-:S03]  /*7eb0*/  IADD3 R4, P1, PT, R42, 0x39000, RZ ;  /* 0x000390002a047810 */ /* 0x000fc60007f3e0ff */
[--C-:B------:R-:W-:Y:S01]  /*7ec0*/  IMAD.X R77, RZ, RZ, R43.reuse, P0 ;  /* 0x000000ffff4d7224 */ /* 0x100fe200000e062b */
[----:B------:R-:W-:Y:S01]  /*7ed0*/  IADD3 R6, P0, PT, R42, 0x38200, RZ ;  /* 0x000382002a067810 */ /* 0x000fe20007f1e0ff */
[----:B------:R-:W-:-:S03]  /*7ee0*/  IMAD.X R73, RZ, RZ, R43, P1 ;  /* 0x000000ffff497224 */ /* 0x000fc600008e062b */
[----:B------:R-:W-:Y:S01]  /*7ef0*/  SHF.R.U64 R5, R0, 0x3, R77 ;  /* 0x0000000300057819 */ /* 0x000fe2000000124d */
[----:B------:R-:W-:Y:S01]  /*7f00*/  IMAD.X R75, RZ, RZ, R43, P0 ;  /* 0x000000ffff4b7224 */ /* 0x000fe200000e062b */
[----:B------:R-:W-:Y:S02]  /*7f10*/  IADD3 R3, P0, PT, R42, 0x39200, RZ ;  /* 0x000392002a037810 */ /* 0x000fe40007f1e0ff */
[----:B------:R-:W-:Y:S02]  /*7f20*/  LOP3.LUT R76, R0, 0x70, R5, 0x78, !PT ;  /* 0x00000070004c7812 */ /* 0x000fe400078e7805 */
[----:B------:R-:W-:Y:S01]  /*7f30*/  SHF.R.U64 R7, R6, 0x3, R75 ;  /* 0x0000000306077819 */ /* 0x000fe2000000124b */
[----:B------:R-:W-:Y:S01]  /*7f40*/  IMAD.X R85, RZ, RZ, R43, P0 ;  /* 0x000000ffff557224 */ /* 0x000fe200000e062b */
[----:B------:R-:W-:Y:S01]  /*7f50*/  IADD3 R0, P0, PT, R42, 0x3a000, RZ ;  /* 0x0003a0002a007810 */ /* 0x000fe20007f1e0ff */
[----:B------:R1:W-:Y:S01]  /*7f60*/  ST.E desc[UR40][R76.64], RZ ;  /* 0x000000ff4c007985 */ /* 0x0003e2000c101928 */
[----:B------:R-:W-:-:S02]  /*7f70*/  SHF.R.U64 R5, R4, 0x3, R73 ;  /* 0x0000000304057819 */ /* 0x000fc40000001249 */
[----:B------:R-:W-:Y:S01]  /*7f80*/  LOP3.LUT R74, R6, 0x70, R7, 0x78, !PT ;  /* 0x00000070064a7812 */ /* 0x000fe200078e7807 */
[----:B------:R-:W-:Y:S01]  /*7f90*/  IMAD.X R83, RZ, RZ, R43, P0 ;  /* 0x000000ffff537224 */ /* 0x000fe200000e062b */
[----:B------:R-:W-:Y:S02]  /*7fa0*/  LOP3.LUT R72, R4, 0x70, R5, 0x78, !PT ;  /* 0x0000007004487812 */ /* 0x000fe400078e7805 */
[C---:B------:R-:W-:Y:S01]  /*7fb0*/  IADD3 R6, P0, PT, R42.reuse, 0x3a200, RZ ;  /* 0x0003a2002a067810 */ /* 0x040fe20007f1e0ff */
[----:B------:R-:W-:Y:S01]  /*7fc0*/  ST.E desc[UR40][R74.64], RZ ;  /* 0x000000ff4a007985 */ /* 0x000fe2000c101928 */
[C---:B------:R-:W-:Y:S02]  /*7fd0*/  SHF.R.U64 R5, R3.reuse, 0x3, R85 ;  /* 0x0000000303057819 */ /* 0x040fe40000001255 */
[C---:B------:R-:W-:Y:S01]  /*7fe0*/  IADD3 R4, P1, PT, R42.reuse, 0x3b000, RZ ;  /* 0x0003b0002a047810 */ /* 0x040fe20007f3e0ff */
[----:B------:R-:W-:Y:S01]  /*7ff0*/  IMAD.X R81, RZ, RZ, R43, P0 ;  /* 0x000000ffff517224 */ /* 0x000fe200000e062b */
[----:B------:R-:W-:Y:S01]  /*8000*/  LOP3.LUT R84, R3, 0x70, R5, 0x78, !PT ;  /* 0x0000007003547812 */ /* 0x000fe200078e7805 */
[----:B------:R2:W-:Y:S01]  /*8010*/  ST.E desc[UR40][R72.64], RZ ;  /* 0x000000ff48007985 */ /* 0x0005e2000c101928 */
[----:B------:R-:W-:Y:S01]  /*8020*/  IADD3 R3, P0, PT, R42, 0x3b200, RZ ;  /* 0x0003b2002a037810 */ /* 0x000fe20007f1e0ff */
[----:B------:R-:W-:Y:S01]  /*8030*/  IMAD.X R79, RZ, RZ, R43, P1 ;  /* 0x000000ffff4f7224 */ /* 0x000fe200008e062b */
[----:B------:R-:W-:Y:S01]  /*8040*/  SHF.R.U64 R5, R0, 0x3, R83 ;  /* 0x0000000300057819 */ /* 0x000fe20000001253 */
[----:B------:R3:W-:Y:S01]  /*8050*/  ST.E desc[UR40][R84.64], RZ ;  /* 0x000000ff54007985 */ /* 0x0007e2000c101928 */
[----:B------:R-:W-:Y:S01]  /*8060*/  SHF.R.U64 R7, R6, 0x3, R81 ;  /* 0x0000000306077819 */ /* 0x000fe20000001251 */
[----:B------:R-:W-:Y:S01]  /*8070*/  IMAD.X R67, RZ, RZ, R43, P0 ;  /* 0x000000ffff437224 */ /* 0x000fe200000e062b */
[----:B------:R-:W-:-:S02]  /*8080*/  LOP3.LUT R82, R0, 0x70, R5, 0x78, !PT ;  /* 0x0000007000527812 */ /* 0x000fc400078e7805 */
[----:B------:R-:W-:Y:S02]  /*8090*/  IADD3 R0, P0, PT, R42, 0x3c000, RZ ;  /* 0x0003c0002a007810 */ /* 0x000fe40007f1e0ff */
[----:B------:R-:W-:Y:S01]  /*80a0*/  SHF.R.U64 R5, R4, 0x3, R79 ;  /* 0x0000000304057819 */ /* 0x000fe2000000124f */
[----:B------:R4:W-:Y:S01]  /*80b0*/  ST.E desc[UR40][R82.64], RZ ;  /* 0x000000ff52007985 */ /* 0x0009e2000c101928 */
[----:B------:R-:W-:Y:S01]  /*80c0*/  LOP3.LUT R80, R6, 0x70, R7, 0x78, !PT ;  /* 0x0000007006507812 */ /* 0x000fe200078e7807 */
[----:B------:R-:W-:Y:S01]  /*80d0*/  IMAD.X R65, RZ, RZ, R43, P0 ;  /* 0x000000ffff417224 */ /* 0x000fe200000e062b */
[----:B------:R-:W-:Y:S02]  /*80e0*/  LOP3.LUT R78, R4, 0x70, R5, 0x78, !PT ;  /* 0x00000070044e7812 */ /* 0x000fe400078e7805 */
[----:B------:R-:W-:Y:S01]  /*80f0*/  IADD3 R6, P0, PT, R42, 0x3c200, RZ ;  /* 0x0003c2002a067810 */ /* 0x000fe20007f1e0ff */
[----:B------:R5:W-:Y:S01]  /*8100*/  ST.E desc[UR40][R80.64], RZ ;  /* 0x000000ff50007985 */ /* 0x000be2000c101928 */
[----:B------:R-:W-:-:S02]  /*8110*/  SHF.R.U64 R5, R3, 0x3, R67 ;  /* 0x0000000303057819 */ /* 0x000fc40000001243 */
[C---:B------:R-:W-:Y:S01]  /*8120*/  IADD3 R4, P1, PT, R42.reuse, 0x3d000, RZ ;  /* 0x0003d0002a047810 */ /* 0x040fe20007f3e0ff */
[----:B------:R-:W-:Y:S01]  /*8130*/  IMAD.X R63, RZ, RZ, R43, P0 ;  /* 0x000000ffff3f7224 */ /* 0x000fe200000e062b */
[----:B------:R-:W-:Y:S01]  /*8140*/  LOP3.LUT R66, R3, 0x70, R5, 0x78, !PT ;  /* 0x0000007003427812 */ /* 0x000fe200078e7805 */
[----:B------:R-:W-:Y:S01]  /*8150*/  ST.E desc[UR40][R78.64], RZ ;  /* 0x000000ff4e007985 */ /* 0x000fe2000c101928 */
        /* <DEDUP_REMOVED lines=14> */
[----:B------:R-:W-:Y:S01]  /*8240*/  ST.E desc[UR40][R62.64], RZ ;  /* 0x000000ff3e007985 */ /* 0x000fe2000c101928 */
[----:B------:R-:W-:-:S02]  /*8250*/  SHF.R.U64 R5, R3, 0x3, R55 ;  /* 0x0000000303057819 */ /* 0x000fc40000001237 */
        /* <DEDUP_REMOVED lines=13> */
[----:B------:R-:W-:Y:S01]  /*8330*/  ST.E desc[UR40][R52.64], RZ ;  /* 0x000000ff34007985 */ /* 0x000fe2000c101928 */
        /* <DEDUP_REMOVED lines=13> */
[----:B------:R-:W-:Y:S01]  /*8410*/  ST.E desc[UR40][R46.64], RZ ;  /* 0x000000ff2e007985 */ /* 0x000fe2000c101928 */
        /* <DEDUP_REMOVED lines=69> */
[----:B------:R-:W-:Y:S01]  /*8870*/  SHF.R.U64 R6, R3, 0x3, R9 ;  /* 0x0000000303067819 */ /* 0x000fe20000001209 */
[----:B------:R5:W-:Y:S01]  /*8880*/  ST.E desc[UR40][R12.64], RZ ;  /* 0x000000ff0c007985 */ /* 0x000be2000c101928 */
[----:B------:R-:W-:-:S02]  /*8890*/  IADD3 R5, P0, PT, R42, 0x38600, RZ ;  /* 0x000386002a057810 */ /* 0x000fc40007f1e0ff */
[----:B------:R-:W-:Y:S01]  /*88a0*/  LOP3.LUT R8, R3, 0x70, R6, 0x78, !PT ;  /* 0x0000007003087812 */ /* 0x000fe200078e7806 */
[----:B------:R-:W-:Y:S01]  /*88b0*/  ST.E desc[UR40][R10.64], RZ ;  /* 0x000000ff0a007985 */ /* 0x000fe2000c101928 */
[----:B------:R-:W-:Y:S01]  /*88c0*/  SHF.R.U64 R3, R0, 0x3, R7 ;  /* 0x0000000300037819 */ /* 0x000fe20000001207 */
[----:B------:R-:W-:Y:S01]  /*88d0*/  IMAD.X R71, RZ, RZ, R43, P0 ;  /* 0x000000ffff477224 */ /* 0x000fe200000e062b */
[----:B------:R-:W-:Y:S01]  /*88e0*/  IADD3 R4, P1, PT, R42, 0x39400, RZ ;  /* 0x000394002a047810 */ /* 0x000fe20007f3e0ff */
[----:B------:R5:W-:Y:S01]  /*88f0*/  ST.E desc[UR40][R8.64], RZ ;  /* 0x000000ff08007985 */ /* 0x000be2000c101928 */
[----:B------:R-:W-:Y:S02]  /*8900*/  LOP3.LUT R6, R0, 0x70, R3, 0x78, !PT ;  /* 0x0000007000067812 */ /* 0x000fe400078e7803 */
[C---:B------:R-:W-:Y:S01]  /*8910*/  SHF.R.U64 R3, R5.reuse, 0x3, R71 ;  /* 0x0000000305037819 */ /* 0x040fe20000001247 */
[----:B------:R-:W-:Y:S02]  /*8920*/  IMAD.X R69, RZ, RZ, R43, P1 ;  /* 0x000000ffff457224 */ /* 0x000fe400008e062b */
[----:B------:R5:W-:Y:S01]  /*8930*/  ST.E desc[UR40][R6.64], RZ ;  /* 0x000000ff06007985 */ /* 0x000be2000c101928 */
[----:B------:R-:W-:-:S02]  /*8940*/  LOP3.LUT R70, R5, 0x70, R3, 0x78, !PT ;  /* 0x0000007005467812 */ /* 0x000fc400078e7803 */
[----:B------:R-:W-:Y:S02]  /*8950*/  IADD3 R3, P0, PT, R42, 0x39600, RZ ;  /* 0x000396002a037810 */ /* 0x000fe40007f1e0ff */
[C---:B------:R-:W-:Y:S01]  /*8960*/  SHF.R.U64 R0, R4.reuse, 0x3, R69 ;  /* 0x0000000304007819 */ /* 0x040fe20000001245 */
[----:B------:R-:W-:Y:S02]  /*8970*/  ST.E desc[UR40][R70.64], RZ ;  /* 0x000000ff46007985 */ /* 0x000fe4000c101928 */
[----:B-1----:R-:W-:Y:S01]  /*8980*/  IMAD.X R77, RZ, RZ, R43, P0 ;  /* 0x000000ffff4d7224 */ /* 0x002fe200000e062b */
[----:B------:R-:W-:Y:S02]  /*8990*/  LOP3.LUT R68, R4, 0x70, R0, 0x78, !PT ;  /* 0x0000007004447812 */ /* 0x000fe400078e7800 */
[C---:B------:R-:W-:Y:S02]  /*89a0*/  IADD3 R0, P0, PT, R42.reuse, 0x3a600, RZ ;  /* 0x0003a6002a007810 */ /* 0x040fe40007f1e0ff */
[----:B------:R-:W-:Y:S01]  /*89b0*/  IADD3 R4, P1, PT, R42, 0x3a400, RZ ;  /* 0x0003a4002a047810 */ /* 0x000fe20007f3e0ff */
[----:B------:R1:W-:Y:S01]  /*89c0*/  ST.E desc[UR40][R68.64], RZ ;  /* 0x000000ff44007985 */ /* 0x0003e2000c101928 */
[----:B------:R-:W-:Y:S01]  /*89d0*/  SHF.R.U64 R5, R3, 0x3, R77 ;  /* 0x0000000303057819 */ /* 0x000fe2000000124d */
[----:B--2---:R-:W-:-:S02]  /*89e0*/  IMAD.X R73, RZ, RZ, R43, P0 ;  /* 0x000000ffff497224 */ /* 0x004fc400000e062b */
[----:B------:R-:W-:Y:S01]  /*89f0*/  IMAD.X R75, RZ, RZ, R43, P1 ;  /* 0x000000ffff4b7224 */ /* 0x000fe200008e062b */
[----:B------:R-:W-:Y:S02]  /*8a00*/  LOP3.LUT R76, R3, 0x70, R5, 0x78, !PT ;  /* 0x00000070034c7812 */ /* 0x000fe400078e7805 */
[----:B------:R-:W-:Y:S02]  /*8a10*/  SHF.R.U64 R3, R0, 0x3, R73 ;  /* 0x0000000300037819 */ /* 0x000fe40000001249 */
[----:B------:R-:W-:Y:S01]  /*8a20*/  SHF.R.U64 R5, R4, 0x3, R75 ;  /* 0x0000000304057819 */ /* 0x000fe2000000124b */
[----:B------:R2:W-:Y:S01]  /*8a30*/  ST.E desc[UR40][R76.64], RZ ;  /* 0x000000ff4c007985 */ /* 0x0005e2000c101928 */
[----:B------:R-:W-:Y:S02]  /*8a40*/  LOP3.LUT R72, R0, 0x70, R3, 0x78, !PT ;  /* 0x0000007000487812 */ /* 0x000fe400078e7803 */
[----:B------:R-:W-:Y:S02]  /*8a50*/  IADD3 R3, P0, PT, R42, 0x3b400, RZ ;  /* 0x0003b4002a037810 */ /* 0x000fe40007f1e0ff */
[----:B------:R-:W-:-:S02]  /*8a60*/  LOP3.LUT R74, R4, 0x70, R5, 0x78, !PT ;  /* 0x00000070044a7812 */ /* 0x000fc400078e7805 */
[C---:B------:R-:W-:Y:S01]  /*8a70*/  IADD3 R4, P1, PT, R42.reuse, 0x3b600, RZ ;  /* 0x0003b6002a047810 */ /* 0x040fe20007f3e0ff */
[--C-:B---3--:R-:W-:Y:S01]  /*8a80*/  IMAD.X R85, RZ, RZ, R43.reuse, P0 ;  /* 0x000000ffff557224 */ /* 0x108fe200000e062b */
[----:B------:R-:W-:Y:S01]  /*8a90*/  IADD3 R0, P0, PT, R42, 0x3c400, RZ ;  /* 0x0003c4002a007810 */ /* 0x000fe20007f1e0ff */
[----:B------:R-:W-:Y:S02]  /*8aa0*/  ST.E desc[UR40][R74.64], RZ ;  /* 0x000000ff4a007985 */ /* 0x000fe4000c101928 */
[----:B----4-:R-:W-:Y:S01]  /*8ab0*/  IMAD.X R83, RZ, RZ, R43, P1 ;  /* 0x000000ffff537224 */ /* 0x010fe200008e062b */
[C---:B------:R-:W-:Y:S01]  /*8ac0*/  SHF.R.U64 R5, R3.reuse, 0x3, R85 ;  /* 0x0000000303057819 */ /* 0x040fe20000001255 */
[----:B-----5:R-:W-:Y:S01]  /*8ad0*/  IMAD.X R81, RZ, RZ, R43, P0 ;  /* 0x000000ffff517224 */ /* 0x020fe200000e062b */
[----:B------:R3:W-:Y:S02]  /*8ae0*/  ST.E desc[UR40][R72.64], RZ ;  /* 0x000000ff48007985 */ /* 0x0007e4000c101928 */
[----:B------:R-:W-:-:S02]  /*8af0*/  LOP3.LUT R84, R3, 0x70, R5, 0x78, !PT ;  /* 0x0000007003547812 */ /* 0x000fc400078e7805 */
[----:B------:R-:W-:Y:S02]  /*8b00*/  SHF.R.U64 R5, R4, 0x3, R83 ;  /* 0x0000000304057819 */ /* 0x000fe40000001253 */
[----:B------:R-:W-:Y:S01]  /*8b10*/  SHF.R.U64 R3, R0, 0x3, R81 ;  /* 0x0000000300037819 */ /* 0x000fe20000001251 */
[----:B------:R4:W-:Y:S01]  /*8b20*/  ST.E desc[UR40][R84.64], RZ ;  /* 0x000000ff54007985 */ /* 0x0009e2000c101928 */
[----:B------:R-:W-:Y:S02]  /*8b30*/  LOP3.LUT R82, R4, 0x70, R5, 0x78, !PT ;  /* 0x0000007004527812 */ /* 0x000fe400078e7805 */
[----:B------:R-:W-:Y:S02]  /*8b40*/  IADD3 R4, P0, PT, R42, 0x3c600, RZ ;  /* 0x0003c6002a047810 */ /* 0x000fe40007f1e0ff */
[----:B------:R-:W-:Y:S01]  /*8b50*/  LOP3.LUT R80, R0, 0x70, R3, 0x78, !PT ;  /* 0x0000007000507812 */ /* 0x000fe200078e7803 */
[----:B------:R-:W-:Y:S01]  /*8b60*/  ST.E desc[UR40][R82.64], RZ ;  /* 0x000000ff52007985 */ /* 0x000fe2000c101928 */
[C---:B------:R-:W-:Y:S01]  /*8b70*/  IADD3 R3, P1, PT, R42.reuse, 0x3d400, RZ ;  /* 0x0003d4002a037810 */ /* 0x040fe20007f3e0ff */
[--C-:B------:R-:W-:Y:S01]  /*8b80*/  IMAD.X R67, RZ, RZ, R43.reuse, P0 ;  /* 0x000000ffff437224 */ /* 0x100fe200000e062b */
[----:B------:R-:W-:Y:S01]  /*8b90*/  IADD3 R0, P0, PT, R42, 0x3d600, RZ ;  /* 0x0003d6002a007810 */ /* 0x000fe20007f1e0ff */
[----:B------:R5:W-:Y:S02]  /*8ba0*/  ST.E desc[UR40][R80.64], RZ ;  /* 0x000000ff50007985 */ /* 0x000be4000c101928 */
[----:B------:R-:W-:Y:S01]  /*8bb0*/  IMAD.X R79, RZ, RZ, R43, P1 ;  /* 0x000000ffff4f7224 */ /* 0x000fe200008e062b */
[----:B------:R-:W-:Y:S01]  /*8bc0*/  SHF.R.U64 R5, R4, 0x3, R67 ;  /* 0x0000000304057819 */ /* 0x000fe20000001243 */
[----:B------:R-:W-:-:S03]  /*8bd0*/  IMAD.X R65, RZ, RZ, R43, P0 ;  /* 0x000000ffff417224 */ /* 0x000fc600000e062b */
[----:B------:R-:W-:Y:S02]  /*8be0*/  LOP3.LUT R66, R4, 0x70, R5, 0x78, !PT ;  /* 0x0000007004427812 */ /* 0x000fe400078e7805 */
[C---:B------:R-:W-:Y:S02]  /*8bf0*/  SHF.R.U64 R4, R0.reuse, 0x3, R65 ;  /* 0x0000000300047819 */ /* 0x040fe40000001241 */
[C---:B------:R-:W-:Y:S01]  /*8c00*/  SHF.R.U64 R5, R3.reuse, 0x3, R79 ;  /* 0x0000000303057819 */ /* 0x040fe2000000124f */
[----:B------:R5:W-:Y:S01]  /*8c10*/  ST.E desc[UR40][R66.64], RZ ;  /* 0x000000ff42007985 */ /* 0x000be2000c101928 */
[----:B------:R-:W-:Y:S02]  /*8c20*/  LOP3.LUT R64, R0, 0x70, R4, 0x78, !PT ;  /* 0x0000007000407812 */ /* 0x000fe400078e7804 */
[----:B------:R-:W-:Y:S02]  /*8c30*/  IADD3 R0, P0, PT, R42, 0x3e400, RZ ;  /* 0x0003e4002a007810 */ /* 0x000fe40007f1e0ff */
[----:B------:R-:W-:-:S02]  /*8c40*/  LOP3.LUT R78, R3, 0x70, R5, 0x78, !PT ;  /* 0x00000070034e7812 */ /* 0x000fc400078e7805 */
[C---:B------:R-:W-:Y:S01]  /*8c50*/  IADD3 R4, P1, PT, R42.reuse, 0x3e600, RZ ;  /* 0x0003e6002a047810 */ /* 0x040fe20007f3e0ff */
[--C-:B------:R-:W-:Y:S01]  /*8c60*/  IMAD.X R61, RZ, RZ, R43.reuse, P0 ;  /* 0x000000ffff3d7224 */ /* 0x100fe200000e062b */
[----:B------:R-:W-:Y:S01]  /*8c70*/  IADD3 R3, P0, PT, R42, 0x3f400, RZ ;  /* 0x0003f4002a037810 */ /* 0x000fe20007f1e0ff */
[----:B------:R-:W-:Y:S02]  /*8c80*/  ST.E desc[UR40][R78.64], RZ ;  /* 0x000000ff4e007985 */ /* 0x000fe4000c101928 */
[----:B------:R-:W-:Y:S01]  /*8c90*/  IMAD.X R63, RZ, RZ, R43, P1 ;  /* 0x000000ffff3f7224 */ /* 0x000fe200008e062b */
[C---:B------:R-:W-:Y:S01]  /*8ca0*/  SHF.R.U64 R5, R0.reuse, 0x3, R61 ;  /* 0x0000000300057819 */ /* 0x040fe2000000123d */
[----:B------:R-:W-:Y:S01]  /*8cb0*/  IMAD.X R55, RZ, RZ, R43, P0 ;  /* 0x000000ffff377224 */ /* 0x000fe200000e062b */
[----:B------:R5:W-:Y:S02]  /*8cc0*/  ST.E desc[UR40][R64.64], RZ ;  /* 0x000000ff40007985 */ /* 0x000be4000c101928 */
[----:B------:R-:W-:-:S02]  /*8cd0*/  LOP3.LUT R60, R0, 0x70, R5, 0x78, !PT ;  /* 0x00000070003c7812 */ /* 0x000fc400078e7805 */
[C---:B------:R-:W-:Y:S02]  /*8ce0*/  SHF.R.U64 R0, R3.reuse, 0x3, R55 ;  /* 0x0000000303007819 */ /* 0x040fe40000001237 */
[----:B------:R-:W-:Y:S01]  /*8cf0*/  SHF.R.U64 R5, R4, 0x3, R63 ;  /* 0x0000000304057819 */ /* 0x000fe2000000123f */
[----:B------:R5:W-:Y:S01]  /*8d00*/  ST.E desc[UR40][R60.64], RZ ;  /* 0x000000ff3c007985 */ /* 0x000be2000c101928 */
[----:B------:R-:W-:Y:S02]  /*8d10*/  LOP3.LUT R54, R3, 0x70, R0, 0x78, !PT ;  /* 0x0000007003367812 */ /* 0x000fe400078e7800 */
[----:B------:R-:W-:Y:S02]  /*8d20*/  IADD3 R0, P0, PT, R42, 0x3f600, RZ ;  /* 0x0003f6002a007810 */ /* 0x000fe40007f1e0ff */
[----:B------:R-:W-:Y:S02]  /*8d30*/  LOP3.LUT R62, R4, 0x70, R5, 0x78, !PT ;  /* 0x00000070043e7812 */ /* 0x000fe400078e7805 */
        /* <DEDUP_REMOVED lines=106> */
[--C-:B-1----:R-:W-:Y:S01]  /*93e0*/  IMAD.X R69, RZ, RZ, R43.reuse, P0 ;  /* 0x000000ffff457224 */ /* 0x102fe200000e062b */
[----:B------:R-:W-:Y:S01]  /*93f0*/  IADD3 R3, P0, PT, R42, 0x3b800, RZ ;  /* 0x0003b8002a037810 */ /* 0x000fe20007f1e0ff */
[----:B------:R-:W-:Y:S02]  /*9400*/  ST.E desc[UR40][R10.64], RZ ;  /* 0x000000ff0a007985 */ /* 0x000fe4000c101928 */
[----:B--2---:R-:W-:Y:S01]  /*9410*/  IMAD.X R77, RZ, RZ, R43, P1 ;  /* 0x000000ffff4d7224 */ /* 0x004fe200008e062b */
        /* <DEDUP_REMOVED lines=11> */
[--C-:B---3--:R-:W-:Y:S01]  /*94d0*/  IMAD.X R73, RZ, RZ, R43.reuse, P0 ;  /* 0x000000ffff497224 */ /* 0x108fe200000e062b */
[----:B------:R-:W-:Y:S01]  /*94e0*/  IADD3 R3, P0, PT, R42, 0x3ca00, RZ ;  /* 0x0003ca002a037810 */ /* 0x000fe20007f1e0ff */
[----:B------:R-:W-:Y:S02]  /*94f0*/  ST.E desc[UR40][R76.64], RZ ;  /* 0x000000ff4c007985 */ /* 0x000fe4000c101928 */
[----:B----4-:R-:W-:Y:S01]  /*9500*/  IMAD.X R85, RZ, RZ, R43, P1 ;  /* 0x000000ffff557224 */ /* 0x010fe200008e062b */
        /* <DEDUP_REMOVED lines=11> */
[--C-:B-----5:R-:W-:Y:S01]  /*95c0*/  IMAD.X R81, RZ, RZ, R43.reuse, P0 ;  /* 0x000000ffff517224 */ /* 0x120fe200000e062b */
        /* <DEDUP_REMOVED lines=106> */
[----:B------:R1:W-:Y:S02]  /*9c70*/  ST.E desc[UR40][R32.64], RZ ;  /* 0x000000ff20007985 */ /* 0x0003e4000c101928 */
        /* <DEDUP_REMOVED lines=29> */
[----:B------:R1:W-:Y:S02]  /*9e50*/  ST.E desc[UR40][R18.64], RZ ;  /* 0x000000ff12007985 */ /* 0x0003e4000c101928 */
        /* <DEDUP_REMOVED lines=14> */
[----:B------:R1:W-:Y:S02]  /*9f40*/  ST.E desc[UR40][R68.64], RZ ;  /* 0x000000ff44007985 */ /* 0x0003e4000c101928 */
[----:B------:R-:W-:Y:S01]  /*9f50*/  IMAD.X R77, RZ, RZ, R43, P1 ;  /* 0x000000ffff4d7224 */ /* 0x000fe200008e062b */
[C---:B------:R-:W-:Y:S01]  /*9f60*/  SHF.R.U64 R5, R0.reuse, 0x3, R71 ;  /* 0x0000000300057819 */ /* 0x040fe20000001247 */
[----:B----4-:R-:W-:Y:S01]  /*9f70*/  IMAD.X R73, RZ, RZ, R43, P0 ;  /* 0x000000ffff497224 */ /* 0x010fe200000e062b */
        /* <DEDUP_REMOVED lines=108> */
[C---:B------:R-:W-:Y:S01]  /*a640*/  SHF.R.U64 R0, R4.reuse, 0x3, R29 ;  /* 0x0000000304007819 */ /* 0x040fe2000000121d */
[----:B------:R1:W-:Y:S01]  /*a650*/  ST.E desc[UR40][R30.64], RZ ;  /* 0x000000ff1e007985 */ /* 0x0003e2000c101928 */
[----:B------:R-:W-:Y:S02]  /*a660*/  LOP3.LUT R38, R3, 0x70, R5, 0x78, !PT ;  /* 0x0000007003267812 */ /* 0x000fe400078e7805 */
[----:B------:R-:W-:-:S03]  /*a670*/  LOP3.LUT R28, R4, 0x70, R0, 0x78, !PT ;  /* 0x00000070041c7812 */ /* 0x000fc600078e7800 */
[----:B------:R1:W-:Y:S04]  /*a680*/  ST.E desc[UR40][R38.64], RZ ;  /* 0x000000ff26007985 */ /* 0x0003e8000c101928 */
[----:B------:R1:W-:Y:S01]  /*a690*/  ST.E desc[UR40][R28.64], RZ ;  /* 0x000000ff1c007985 */ /* 0x0003e2000c101928 */
[----:B------:R-:W-:Y:S05]  /*a6a0*/  @!P5 BRA `(.L_x_158) ;  /* 0x0000000000d0d947 */ /* 0x000fea0003800000 */
[----:B------:R-:W2:Y:S01]  /*a6b0*/  LDC R4, c[0x0][0x904] ;  /* 0x00024100ff047b82 */ /* 0x000ea20000000800 */
[----:B------:R-:W3:Y:S01]  /*a6c0*/  LDCU.64 UR4, c[0x0][0x908] ;  /* 0x00012100ff0477ac */ /* 0x000ee20008000a00 */
[----:B------:R-:W4:Y:S01]  /*a6d0*/  S2R R0, SR_TID.X ;  /* 0x0000000000007919 */ /* 0x000f220000002100 */
[----:B------:R-:W-:Y:S01]  /*a6e0*/  BSSY.RECONVERGENT B0, `(.L_x_158) ;  /* 0x0000030000007945 */ /* 0x000fe20003800200 */
[----:B---3--:R-:W-:Y:S01]  /*a6f0*/  IMAD.HI.U32 R3, R57, UR4, RZ ;  /* 0x0000000439037c27 */ /* 0x008fe2000f8e00ff */
[----:B------:R-:W3:Y:S01]  /*a700*/  LDCU UR4, c[0x0][0x380] ;  /* 0x00007000ff0477ac */ /* 0x000ee20008000800 */
[----:B--2---:R-:W-:-:S03]  /*a710*/  ISETP.NE.AND P0, PT, R4, 0x1, PT ;  /* 0x000000010400780c */ /* 0x004fc60003f05270 */
[----:B------:R-:W-:-:S04]  /*a720*/  SHF.R.U32.HI R3, RZ, UR5, R3 ;  /* 0x00000005ff037c19 */ /* 0x000fc80008011603 */
[----:B------:R-:W-:Y:S02]  /*a730*/  SEL R3, R57, R3, !P0 ;  /* 0x0000000339037207 */ /* 0x000fe40004000000 */
[----:B----4-:R-:W-:-:S03]  /*a740*/  LOP3.LUT R0, R0, 0x7f, RZ, 0xc0, !PT ;  /* 0x0000007f00007812 */ /* 0x010fc600078ec0ff */
[----:B------:R-:W-:-:S04]  /*a750*/  IMAD.MOV R3, RZ, RZ, -R3 ;  /* 0x000000ffff037224 */ /* 0x000fc800078e0a03 */
[----:B------:R-:W-:-:S04]  /*a760*/  IMAD R3, R4, R3, R57 ;  /* 0x0000000304037224 */ /* 0x000fc800078e0239 */
[----:B------:R-:W-:-:S05]  /*a770*/  IMAD R3, R3, 0x100, R0 ;  /* 0x0000010003037824 */ /* 0x000fca00078e0200 */
[----:B---3--:R-:W-:-:S13]  /*a780*/  ISETP.GE.AND P0, PT, R3, UR4, PT ;  /* 0x0000000403007c0c */ /* 0x008fda000bf06270 */
[----:B------:R-:W-:Y:S05]  /*a790*/  @P0 BRA `(.L_x_159) ;  /* 0x0000000000900947 */ /* 0x000fea0003800000 */
[----:B------:R-:W1:Y:S01]  /*a7a0*/  LDC R5, c[0x0][0x38c] ;  /* 0x0000e300ff057b82 */ /* 0x000e620000000800 */
[----:B------:R-:W2:Y:S01]  /*a7b0*/  LDCU UR6, c[0x0][0x890] ;  /* 0x00011200ff0677ac */ /* 0x000ea20008000800 */
[----:B------:R-:W3:Y:S01]  /*a7c0*/  LDCU.64 UR4, c[0x0][0x888] ;  /* 0x00011100ff0477ac */ /* 0x000ee20008000a00 */
[----:B--2---:R-:W-:Y:S01]  /*a7d0*/  IMAD R3, R22, UR6, R3 ;  /* 0x0000000616037c24 */ /* 0x004fe2000f8e0203 */
[----:B-1----:R-:W-:-:S04]  /*a7e0*/  IABS R6, R5 ;  /* 0x0000000500067213 */ /* 0x002fc80000000000 */
[----:B------:R-:W1:Y:S08]  /*a7f0*/  I2F.RP R8, R6 ;  /* 0x0000000600087306 */ /* 0x000e700000209400 */
[----:B-1----:R-:W1:Y:S02]  /*a800*/  MUFU.RCP R8, R8 ;  /* 0x0000000800087308 */ /* 0x002e640000001000 */
[----:B-1----:R-:W-:-:S06]  /*a810*/  IADD3 R8, PT, PT, R8, 0xffffffe, RZ ;  /* 0x0ffffffe08087810 */ /* 0x002fcc0007ffe0ff */
[----:B------:R-:W1:Y:S02]  /*a820*/  F2I.FTZ.U32.TRUNC.NTZ R9, R8 ;  /* 0x0000000800097305 */ /* 0x000e64000021f000 */
[----:B-1----:R-:W-:Y:S01]  /*a830*/  IADD3 R0, PT, PT, RZ, -R9, RZ ;  /* 0x80000009ff007210 */ /* 0x002fe20007ffe0ff */
[----:B------:R-:W-:-:S04]  /*a840*/  IMAD.MOV.U32 R8, RZ, RZ, RZ ;  /* 0x000000ffff087224 */ /* 0x000fc800078e00ff */
[----:B------:R-:W-:Y:S01]  /*a850*/  IMAD R4, R0, R6, RZ ;  /* 0x0000000600047224 */ /* 0x000fe200078e02ff */
[----:B------:R-:W-:-:S03]  /*a860*/  IABS R0, R2 ;  /* 0x0000000200007213 */ /* 0x000fc60000000000 */
[----:B------:R-:W-:Y:S01]  /*a870*/  IMAD.HI.U32 R7, R9, R4, R8 ;  /* 0x0000000409077227 */ /* 0x000fe200078e0008 */
[----:B------:R-:W-:Y:S01]  /*a880*/  MOV R4, R0 ;  /* 0x0000000000047202 */ /* 0x000fe20000000f00 */
[----:B------:R-:W1:Y:S04]  /*a890*/  LDC.64 R8, c[0x0][0x880] ;  /* 0x00022000ff087b82 */ /* 0x000e680000000a00 */
[----:B------:R-:W-:-:S04]  /*a8a0*/  IMAD.HI.U32 R7, R7, R4, RZ ;  /* 0x0000000407077227 */ /* 0x000fc800078e00ff */
[----:B------:R-:W-:-:S04]  /*a8b0*/  IMAD.MOV R0, RZ, RZ, -R7 ;  /* 0x000000ffff007224 */ /* 0x000fc800078e0a07 */
[----:B------:R-:W-:-:S05]  /*a8c0*/  IMAD R0, R6, R0, R4 ;  /* 0x0000000006007224 */ /* 0x000fca00078e0204 */
[----:B------:R-:W-:-:S13]  /*a8d0*/  ISETP.GT.U32.AND P1, PT, R6, R0, PT ;  /* 0x000000000600720c */ /* 0x000fda0003f24070 */
[-C--:B------:R-:W-:Y:S01]  /*a8e0*/  @!P1 IADD3 R0, PT, PT, R0, -R6.reuse, RZ ;  /* 0x8000000600009210 */ /* 0x080fe20007ffe0ff */
[----:B------:R-:W-:Y:S01]  /*a8f0*/  @!P1 VIADD R7, R7, 0x1 ;  /* 0x0000000107079836 */ /* 0x000fe20000000000 */
[----:B------:R-:W-:Y:S02]  /*a900*/  ISETP.NE.AND P1, PT, R5, RZ, PT ;  /* 0x000000ff0500720c */ /* 0x000fe40003f25270 */
[----:B------:R-:W-:Y:S02]  /*a910*/  ISETP.GE.U32.AND P2, PT, R0, R6, PT ;  /* 0x000000060000720c */ /* 0x000fe40003f46070 */
[----:B------:R-:W-:-:S04]  /*a920*/  LOP3.LUT R0, R2, R5, RZ, 0x3c, !PT ;  /* 0x0000000502007212 */ /* 0x000fc800078e3cff */
[----:B------:R-:W-:-:S07]  /*a930*/  ISETP.GE.AND P0, PT, R0, RZ, PT ;  /* 0x000000ff0000720c */ /* 0x000fce0003f06270 */
[----:B------:R-:W-:-:S06]  /*a940*/  @P2 IADD3 R7, PT, PT, R7, 0x1, RZ ;  /* 0x0000000107072810 */ /* 0x000fcc0007ffe0ff */
[----:B------:R-:W-:Y:S01]  /*a950*/  @!P0 IMAD.MOV R7, RZ, RZ, -R7 ;  /* 0x000000ffff078224 */ /* 0x000fe200078e0a07 */
[----:B------:R-:W-:-:S04]  /*a960*/  @!P1 LOP3.LUT R7, RZ, R5, RZ, 0x33, !PT ;  /* 0x00000005ff079212 */ /* 0x000fc800078e33ff */
[C---:B------:R-:W-:Y:S01]  /*a970*/  IADD3 R0, PT, PT, -R7.reuse, RZ, RZ ;  /* 0x000000ff07007210 */ /* 0x040fe20007ffe1ff */
[----:B---3--:R-:W-:-:S04]  /*a980*/  IMAD R3, R7, UR5, R3 ;  /* 0x0000000507037c24 */ /* 0x008fc8000f8e0203 */
[----:B------:R-:W-:-:S04]  /*a990*/  IMAD R0, R5, R0, R2 ;  /* 0x0000000005007224 */ /* 0x000fc800078e0202 */
[----:B------:R-:W-:Y:S02]  /*a9a0*/  IMAD R3, R0, UR4, R3 ;  /* 0x0000000400037c24 */ /* 0x000fe4000f8e0203 */
[----:B------:R-:W-:Y:S02]  /*a9b0*/  IMAD.MOV.U32 R0, RZ, RZ, -0x800000 ;  /* 0xff800000ff007424 */ /* 0x000fe400078e00ff */
[----:B-1----:R-:W-:-:S05]  /*a9c0*/  IMAD.WIDE R8, R3, 0x4, R8 ;  /* 0x0000000403087825 */ /* 0x002fca00078e0208 */
[----:B------:R2:W-:Y:S02]  /*a9d0*/  STG.E desc[UR40][R8.64], R0 ;  /* 0x0000000008007986 */ /* 0x0005e4000c101928 */
.L_x_159:
[----:B------:R-:W-:Y:S05]  /*a9e0*/  BSYNC.RECONVERGENT B0 ;  /* 0x0000000000007941 */ /* 0x000fea0003800200 */
.L_x_158:
[----:B------:R-:W-:-:S09]  /*a9f0*/  UISETP.NE.AND UP0, UPT, UR37, URZ, UPT ;  /* 0x000000ff2500728c */ /* 0x000fd2000bf05270 */
[----:B------:R-:W-:Y:S05]  /*aa00*/  BRA.U UP0, `(.L_x_160) ;  /* 0x0000000100047547 */ /* 0x000fea000b800000 */
[----:B------:R-:W-:Y:S05]  /*aa10*/  BPT.TRAP 0x1 ;  /* 0x000000040000795c */ /* 0x000fea0000300000 */
.L_x_160:
[C---:B-1----:R-:W-:Y:S01]  /*aa20*/  IADD3 R6, P0, PT, R42.reuse, 0x48000, RZ ;  /* 0x000480002a067810 */ /* 0x042fe20007f1e0ff */
[----:B------:R-:W1:Y:S01]  /*aa30*/  S2UR UR4, SR_CgaCtaId ;  /* 0x00000000000479c3 */ /* 0x000e620000008800 */
[C---:B------:R-:W-:Y:S01]  /*aa40*/  IADD3 R3, P1, PT, R42.reuse, 0x48200, RZ ;  /* 0x000482002a037810 */ /* 0x040fe20007f3e0ff */
[----:B------:R-:W-:Y:S01]  /*aa50*/  UMOV UR5, 0x400 ;  /* 0x0000040000057882 */ /* 0x000fe20000000000 */
[----:B------:R-:W-:Y:S01]  /*aa60*/  STL.64 [R1+0x60], R56 ;  /* 0x0000603801007387 */ /* 0x000fe20000100a00 */
[--C-:B------:R-:W-:Y:S01]  /*aa70*/  IMAD.X R81, RZ, RZ, R43.reuse, P0 ;  /* 0x000000ffff517224 */ /* 0x100fe200000e062b */
[C---:B------:R-:W-:Y:S01]  /*aa80*/  IADD3 R5, P0, PT, R42.reuse, 0x49000, RZ ;  /* 0x000490002a057810 */ /* 0x040fe20007f1e0ff */
[----:B------:R-:W-:Y:S01]  /*aa90*/  IMAD.X R79, RZ, RZ, R43, P1 ;  /* 0x000000ffff4f7224 */ /* 0x000fe200008e062b */
[----:B--2---:R-:W-:Y:S01]  /*aaa0*/  IADD3 R0, P1, PT, R42, 0x49200, RZ ;  /* 0x000492002a007810 */ /* 0x004fe20007f3e0ff */
[----:B------:R-:W-:Y:S01]  /*aab0*/  STL.64 [R1+0x58], R22 ;  /* 0x0000581601007387 */ /* 0x000fe20000100a00 */
[C---:B------:R-:W-:Y:S01]  /*aac0*/  SHF.R.U64 R7, R6.reuse, 0x3, R81 ;  /* 0x0000000306077819 */ /* 0x040fe20000001251 */
[----:B------:R-:W-:Y:S01]  /*aad0*/  IMAD.X R77, RZ, RZ, R43, P0 ;  /* 0x000000ffff4d7224 */ /* 0x000fe200000e062b */
[C---:B------:R-:W-:Y:S01]  /*aae0*/  SHF.R.U64 R4, R3.reuse, 0x3, R79 ;  /* 0x0000000303047819 */ /* 0x040fe2000000124f */
[----:B------:R-:W-:Y:S01]  /*aaf0*/  IMAD.X R67, RZ, RZ, R43, P1 ;  /* 0x000000ffff437224 */ /* 0x000fe200008e062b */
[----:B------:R-:W-:Y:S01]  /*ab00*/  LOP3.LUT R80, R6, 0x70, R7, 0x78, !PT ;  /* 0x0000007006507812 */ /* 0x000fe200078e7807 */
[----:B------:R-:W-:Y:S01]  /*ab10*/  STL [R1+0x68], R58 ;  /* 0x0000683a01007387 */ /* 0x000fe20000100800 */
[----:B------:R-:W-:Y:S01]  /*ab20*/  LOP3.LUT R78, R3, 0x70, R4, 0x78, !PT ;  /* 0x00000070034e7812 */ /* 0x000fe200078e7804 */
[----:B------:R-:W-:Y:S01]  /*ab30*/  UISETP.NE.AND UP0, UPT, UR37, URZ, UPT ;  /* 0x000000ff2500728c */ /* 0x000fe2000bf05270 */
[----:B------:R-:W-:-:S02]  /*ab40*/  IADD3 R6, P0, PT, R42, 0x4a000, RZ ;  /* 0x0004a0002a067810 */ /* 0x000fc40007f1e0ff */
[----:B------:R-:W-:Y:S02]  /*ab50*/  IADD3 R3, P1, PT, R42, 0x4a200, RZ ;  /* 0x0004a2002a037810 */ /* 0x000fe40007f3e0ff */
[C---:B------:R-:W-:Y:S01]  /*ab60*/  SHF.R.U64 R4, R0.reuse, 0x3, R67 ;  /* 0x0000000300047819 */ /* 0x040fe20000001243 */
[----:B------:R-:W-:Y:S01]  /*ab70*/  IMAD.X R65, RZ, RZ, R43, P0 ;  /* 0x000000ffff417224 */ /* 0x000fe200000e062b */
[C---:B------:R-:W-:Y:S01]  /*ab80*/  SHF.R.U64 R7, R5.reuse, 0x3, R77 ;  /* 0x0000000305077819 */ /* 0x040fe2000000124d */
[----:B------:R-:W-:Y:S01]  /*ab90*/  IMAD.X R63, RZ, RZ, R43, P1 ;  /* 0x000000ffff3f7224 */ /* 0x000fe200008e062b */
[----:B------:R-:W-:Y:S01]  /*aba0*/  LOP3.LUT R66, R0, 0x70, R4, 0x78, !PT ;  /* 0x0000007000427812 */ /* 0x000fe200078e7804 */
[----:B-1----:R-:W-:Y:S01]  /*abb0*/  ULEA UR4, UR4, UR5, 0x18 ;  /* 0x0000000504047291 */ /* 0x002fe2000f8ec0ff */
[----:B------:R-:W-:Y:S02]  /*abc0*/  IADD3 R0, P1, PT, R42, 0x4b200, RZ ;  /* 0x0004b2002a007810 */ /* 0x000fe40007f3e0ff */
[----:B------:R-:W-:-:S02]  /*abd0*/  LOP3.LUT R76, R5, 0x70, R7, 0x78, !PT ;  /* 0x00000070054c7812 */ /* 0x000fc400078e7807 */
[----:B------:R-:W-:Y:S01]  /*abe0*/  IADD3 R5, P0, PT, R42, 0x4b000, RZ ;  /* 0x0004b0002a057810 */ /* 0x000fe20007f1e0ff */
[----:B------:R-:W-:Y:S01]  /*abf0*/  IMAD.X R55, RZ, RZ, R43, P1 ;  /* 0x000000ffff377224 */ /* 0x000fe200008e062b */
[C---:B------:R-:W-:Y:S02]  /*ac00*/  SHF.R.U64 R7, R6.reuse, 0x3, R65 ;  /* 0x0000000306077819 */ /* 0x040fe40000001241 */
[C---:B------:R-:W-:Y:S01]  /*ac10*/  SHF.R.U64 R4, R3.reuse, 0x3, R63 ;  /* 0x0000000303047819 */ /* 0x040fe2000000123f */
[----:B------:R-:W-:Y:S01]  /*ac20*/  IMAD.X R61, RZ, RZ, R43, P0 ;  /* 0x000000ffff3d7224 */ /* 0x000fe200000e062b */
[----:B------:R-:W-:Y:S01]  /*ac30*/  LOP3.LUT R64, R6, 0x70, R7, 0x78, !PT ;  /* 0x0000007006407812 */ /* 0x000fe200078e7807 */
[----:B------:R-:W-:Y:S01]  /*ac40*/  SYNCS.ARRIVE.TRANS64.A1T0 RZ, [UR4+0x580b0], RZ ;  /* 0x0580b0ffffff79a7 */ /* 0x000fe20008100004 */
[----:B------:R-:W-:Y:S01]  /*ac50*/  LOP3.LUT R62, R3, 0x70, R4, 0x78, !PT ;  /* 0x00000070033e7812 */ /* 0x000fe200078e7804 */
[----:B------:R-:W-:Y:S01]  /*ac60*/  ST.E desc[UR40][R80.64], RZ ;  /* 0x000000ff50007985 */ /* 0x000fe2000c101928 */
[----:B------:R-:W-:-:S02]  /*ac70*/  IADD3 R6, P0, PT, R42, 0x4c000, RZ ;  /* 0x0004c0002a067810 */ /* 0x000fc40007f1e0ff */
[----:B------:R-:W-:Y:S01]  /*ac80*/  IADD3 R3, P1, PT, R42, 0x4c200, RZ ;  /* 0x0004c2002a037810 */ /* 0x000fe20007f3e0ff */
[----:B------:R1:W-:Y:S01]  /*ac90*/  ST.E desc[UR40][R78.64], RZ ;  /* 0x000000ff4e007985 */ /* 0x0003e2000c101928 */
[C---:B------:R-:W-:Y:S01]  /*aca0*/  SHF.R.U64 R4, R0.reuse, 0x3, R55 ;  /* 0x0000000300047819 */ /* 0x040fe20000001237 */
[----:B------:R-:W-:Y:S01]  /*acb0*/  IMAD.X R53, RZ, RZ, R43, P0 ;  /* 0x000000ffff357224 */ /* 0x000fe200000e062b */
[C---:B------:R-:W-:Y:S01]  /*acc0*/  SHF.R.U64 R7, R5.reuse, 0x3, R61 ;  /* 0x0000000305077819 */ /* 0x040fe2000000123d */
[----:B------:R-:W-:Y:S01]  /*acd0*/  IMAD.X R51, RZ, RZ, R43, P1 ;  /* 0x000000ffff337224 */ /* 0x000fe200008e062b */
[----:B------:R-:W-:Y:S01]  /*ace0*/  LOP3.LUT R54, R0, 0x70, R4, 0x78, !PT ;  /* 0x0000007000367812 */ /* 0x000fe200078e7804 */
[----:B------:R2:W-:Y:S01]  /*acf0*/  ST.E desc[UR40][R76.64], RZ ;  /* 0x000000ff4c007985 */ /* 0x0005e2000c101928 */
[C---:B------:R-:W-:Y:S02]  /*ad00*/  IADD3 R0, P1, PT, R42.reuse, 0x4d200, RZ ;  /* 0x0004d2002a007810 */ /* 0x040fe40007f3e0ff */
[----:B------:R-:W-:Y:S01]  /*ad10*/  LOP3.LUT R60, R5, 0x70, R7, 0x78, !PT ;  /* 0x00000070053c7812 */ /* 0x000fe200078e7807 */
[----:B------:R-:W-:Y:S01]  /*ad20*/  ST.E desc[UR40][R66.64], RZ ;  /* 0x000000ff42007985 */ /* 0x000fe2000c101928 */
[----:B------:R-:W-:Y:S01]  /*ad30*/  IADD3 R5, P0, PT, R42, 0x4d000, RZ ;  /* 0x0004d0002a057810 */ /* 0x000fe20007f1e0ff */
[----:B------:R-:W-:Y:S01]  /*ad40*/  IMAD.X R47, RZ, RZ, R43, P1 ;  /* 0x000000ffff2f7224 */ /* 0x000fe200008e062b */
[C---:B------:R-:W-:Y:S01]  /*ad50*/  SHF.R.U64 R7, R6.reuse, 0x3, R53 ;  /* 0x0000000306077819 */ /* 0x040fe20000001235 */
[----:B------:R3:W-:Y:S01]  /*ad60*/  ST.E desc[UR40][R64.64], RZ ;  /* 0x000000ff40007985 */ /* 0x0007e2000c101928 */
[C---:B------:R-:W-:Y:S01]  /*ad70*/  SHF.R.U64 R4, R3.reuse, 0x3, R51 ;  /* 0x0000000303047819 */ /* 0x040fe20000001233 */
[----:B------:R-:W-:Y:S01]  /*ad80*/  IMAD.X R49, RZ, RZ, R43, P0 ;  /* 0x000000ffff317224 */ /* 0x000fe200000e062b */
[----:B------:R-:W-:Y:S01]  /*ad90*/  LOP3.LUT R52, R6, 0x70, R7, 0x78, !PT ;  /* 0x0000007006347812 */ /* 0x000fe200078e7807 */
[----:B------:R4:W-:Y:S01]  /*ada0*/  ST.E desc[UR40][R62.64], RZ ;  /* 0x000000ff3e007985 */ /* 0x0009e2000c101928 */
[----:B------:R-:W-:-:S02]  /*adb0*/  LOP3.LUT R50, R3, 0x70, R4, 0x78, !PT ;  /* 0x0000007003327812 */ /* 0x000fc400078e7804 */
[C---:B------:R-:W-:Y:S01]  /*adc0*/  IADD3 R6, P0, PT, R42.reuse, 0x4e000, RZ ;  /* 0x0004e0002a067810 */ /* 0x040fe20007f1e0ff */
[----:B------:R-:W-:Y:S01]  /*add0*/  ST.E desc[UR40][R60.64], RZ ;  /* 0x000000ff3c007985 */ /* 0x000fe2000c101928 */
[----:B------:R-:W-:Y:S02]  /*ade0*/  IADD3 R3, P1, PT, R42, 0x4e200, RZ ;  /* 0x0004e2002a037810 */ /* 0x000fe40007f3e0ff */
[C---:B------:R-:W-:Y:S01]  /*adf0*/  SHF.R.U64 R4, R0.reuse, 0x3, R47 ;  /* 0x0000000300047819 */ /* 0x040fe2000000122f */
[----:B------:R-:W-:Y:S01]  /*ae00*/  IMAD.X R45, RZ, RZ, R43, P0 ;  /* 0x000000ffff2d7224 */ /* 0x000fe200000e062b */
[----:B------:R-:W-:Y:S01]  /*ae10*/  SHF.R.U64 R7, R5, 0x3, R49 ;  /* 0x0000000305077819 */ /* 0x000fe20000001231 */
[----:B------:R-:W-:Y:S01]  /*ae20*/  IMAD.X R41, RZ, RZ, R43, P1 ;  /* 0x000000ffff297224 */ /* 0x000fe200008e062b */
[----:B------:R-:W-:Y:S01]  /*ae30*/  LOP3.LUT R46, R0, 0x70, R4, 0x78, !PT ;  /* 0x00000070002e7812 */ /* 0x000fe200078e7804 */
[----:B------:R4:W-:Y:S01]  /*ae40*/  ST.E desc[UR40][R54.64], RZ ;  /* 0x000000ff36007985 */ /* 0x0009e2000c101928 */
[----:B------:R-:W-:-:S02]  /*ae50*/  IADD3 R0, P1, PT, R42, 0x4f200, RZ ;  /* 0x0004f2002a007810 */ /* 0x000fc40007f3e0ff */
[----:B------:R-:W-:Y:S01]  /*ae60*/  LOP3.LUT R48, R5, 0x70, R7, 0x78, !PT ;  /* 0x0000007005307812 */ /* 0x000fe200078e7807 */
[----:B------:R4:W-:Y:S01]  /*ae70*/  ST.E desc[UR40][R52.64], RZ ;  /* 0x000000ff34007985 */ /* 0x0009e2000c101928 */
[----:B------:R-:W-:Y:S01]  /*ae80*/  IADD3 R5, P0, PT, R42, 0x4f000, RZ ;  /* 0x0004f0002a057810 */ /* 0x000fe20007f1e0ff */
[----:B------:R-:W-:Y:S01]  /*ae90*/  IMAD.X R37, RZ, RZ, R43, P1 ;  /* 0x000000ffff257224 */ /* 0x000fe200008e062b */
[C---:B------:R-:W-:Y:S01]  /*aea0*/  SHF.R.U64 R7, R6.reuse, 0x3, R45 ;  /* 0x0000000306077819 */ /* 0x040fe2000000122d */
[----:B------:R-:W-:Y:S01]  /*aeb0*/  ST.E desc[UR40][R50.64], RZ ;  /* 0x000000ff32007985 */ /* 0x000fe2000c101928 */
[C---:B------:R-:W-:Y:S01]  /*aec0*/  SHF.R.U64 R4, R3.reuse, 0x3, R41 ;  /* 0x0000000303047819 */ /* 0x040fe20000001229 */
[----:B------:R-:W-:Y:S01]  /*aed0*/  IMAD.X R39, RZ, RZ, R43, P0 ;  /* 0x000000ffff277224 */ /* 0x000fe200000e062b */
[----:B------:R-:W-:Y:S01]  /*aee0*/  LOP3.LUT R44, R6, 0x70, R7, 0x78, !PT ;  /* 0x00000070062c7812 */ /* 0x000fe200078e7807 */
[----:B------:R4:W-:Y:S01]  /*aef0*/  ST.E desc[UR40][R48.64], RZ ;  /* 0x000000ff30007985 */ /* 0x0009e2000c101928 */
[----:B------:R-:W-:-:S02]  /*af00*/  LOP3.LUT R40, R3, 0x70, R4, 0x78, !PT ;  /* 0x0000007003287812 */ /* 0x000fc400078e7804 */
[C---:B------:R-:W-:Y:S01]  /*af10*/  IADD3 R6, P0, PT, R42.reuse, 0x50000, RZ ;  /* 0x000500002a067810 */ /* 0x040fe20007f1e0ff */
[----:B------:R4:W-:Y:S01]  /*af20*/  ST.E desc[UR40][R46.64], RZ ;  /* 0x000000ff2e007985 */ /* 0x0009e2000c101928 */
[----:B------:R-:W-:Y:S02]  /*af30*/  IADD3 R3, P1, PT, R42, 0x50200, RZ ;  /* 0x000502002a037810 */ /* 0x000fe40007f3e0ff */
[C---:B------:R-:W-:Y:S01]  /*af40*/  SHF.R.U64 R4, R0.reuse, 0x3, R37 ;  /* 0x0000000300047819 */ /* 0x040fe20000001225 */
[----:B------:R-:W-:Y:S01]  /*af50*/  IMAD.X R35, RZ, RZ, R43, P0 ;  /* 0x000000ffff237224 */ /* 0x000fe200000e062b */
[----:B------:R-:W-:Y:S01]  /*af60*/  SHF.R.U64 R7, R5, 0x3, R39 ;  /* 0x0000000305077819 */ /* 0x000fe20000001227 */
[----:B------:R-:W-:Y:S01]  /*af70*/  IMAD.X R33, RZ, RZ, R43, P1 ;  /* 0x000000ffff217224 */ /* 0x000fe200008e062b */
[----:B------:R-:W-:Y:S01]  /*af80*/  LOP3.LUT R36, R0, 0x70, R4, 0x78, !PT ;  /* 0x0000007000247812 */ /* 0x000fe200078e7804 */
[----:B------:R-:W-:Y:S01]  /*af90*/  ST.E desc[UR40][R44.64], RZ ;  /* 0x000000ff2c007985 */ /* 0x000fe2000c101928 */
[----:B------:R-:W-:-:S02]  /*afa0*/  IADD3 R0, P1, PT, R42, 0x51200, RZ ;  /* 0x000512002a007810 */ /* 0x000fc40007f3e0ff */
[----:B------:R-:W-:Y:S01]  /*afb0*/  LOP3.LUT R38, R5, 0x70, R7, 0x78, !PT ;  /* 0x0000007005267812 */ /* 0x000fe200078e7807 */
[----:B------:R4:W-:Y:S01]  /*afc0*/  ST.E desc[UR40][R40.64], RZ ;  /* 0x000000ff28007985 */ /* 0x0009e2000c101928 */
[----:B------:R-:W-:Y:S01]  /*afd0*/  IADD3 R5, P0, PT, R42, 0x51000, RZ ;  /* 0x000510002a057810 */ /* 0x000fe20007f1e0ff */
[----:B------:R-:W-:Y:S01]  /*afe0*/  IMAD.X R29, RZ, RZ, R43, P1 ;  /* 0x000000ffff1d7224 */ /* 0x000fe200008e062b */
[C---:B------:R-:W-:Y:S01]  /*aff0*/  SHF.R.U64 R7, R6.reuse, 0x3, R35 ;  /* 0x0000000306077819 */ /* 0x040fe20000001223 */
[----:B------:R4:W-:Y:S01]  /*b000*/  ST.E desc[UR40][R38.64], RZ ;  /* 0x000000ff26007985 */ /* 0x0009e2000c101928 */
[C---:B------:R-:W-:Y:S01]  /*b010*/  SHF.R.U64 R4, R3.reuse, 0x3, R33 ;  /* 0x0000000303047819 */ /* 0x040fe20000001221 */
[----:B------:R-:W-:Y:S01]  /*b020*/  IMAD.X R31, RZ, RZ, R43, P0 ;  /* 0x000000ffff1f7224 */ /* 0x000fe200000e062b */
[----:B------:R-:W-:Y:S01]  /*b030*/  LOP3.LUT R34, R6, 0x70, R7, 0x78, !PT ;  /* 0x0000007006227812 */ /* 0x000fe200078e7807 */
[----:B------:R-:W-:Y:S01]  /*b040*/  ST.E desc[UR40][R36.64], RZ ;  /* 0x000000ff24007985 */ /* 0x000fe2000c101928 */
        /* <DEDUP_REMOVED lines=11> */
[----:B------:R-:W-:Y:S02]  /*b100*/  LOP3.LUT R30, R5, 0x70, R7, 0x78, !PT ;  /* 0x00000070051e7812 */ /* 0x000fe400078e7807 */
        /* <DEDUP_REMOVED lines=9> */
[----:B------:R-:W-:Y:S01]  /*b1a0*/  IADD3 R6, P0, PT, R42, 0x54000, RZ ;  /* 0x000540002a067810 */ /* 0x000fe20007f1e0ff */
[----:B------:R4:W-:Y:S01]  /*b1b0*/  ST.E desc[UR40][R26.64], RZ ;  /* 0x000000ff1a007985 */ /* 0x0009e2000c101928 */
[C---:B------:R-:W-:Y:S02]  /*b1c0*/  SHF.R.U64 R4, R0.reuse, 0x3, R19 ;  /* 0x0000000300047819 */ /* 0x040fe40000001213 */
[----:B------:R-:W-:Y:S01]  /*b1d0*/  SHF.R.U64 R7, R5, 0x3, R21 ;  /* 0x0000000305077819 */ /* 0x000fe20000001215 */
[----:B------:R-:W-:Y:S01]  /*b1e0*/  IMAD.X R15, RZ, RZ, R43, P0 ;  /* 0x000000ffff0f7224 */ /* 0x000fe200000e062b */
[----:B------:R-:W-:Y:S01]  /*b1f0*/  LOP3.LUT R18, R0, 0x70, R4, 0x78, !PT ;  /* 0x0000007000127812 */ /* 0x000fe200078e7804 */
[----:B------:R-:W-:Y:S01]  /*b200*/  ST.E desc[UR40][R24.64], RZ ;  /* 0x000000ff18007985 */ /* 0x000fe2000c101928 */
[C---:B------:R-:W-:Y:S02]  /*b210*/  IADD3 R3, P1, PT, R42.reuse, 0x54200, RZ ;  /* 0x000542002a037810 */ /* 0x040fe40007f3e0ff */
[----:B------:R-:W-:-:S02]  /*b220*/  IADD3 R4, P0, PT, R42, 0x55000, RZ ;  /* 0x000550002a047810 */ /* 0x000fc40007f1e0ff */
[----:B------:R-:W-:Y:S01]  /*b230*/  LOP3.LUT R20, R5, 0x70, R7, 0x78, !PT ;  /* 0x0000007005147812 */ /* 0x000fe200078e7807 */
[----:B------:R-:W-:Y:S01]  /*b240*/  IMAD.X R13, RZ, RZ, R43, P1 ;  /* 0x000000ffff0d7224 */ /* 0x000fe200008e062b */
[----:B------:R-:W-:Y:S01]  /*b250*/  SHF.R.U64 R7, R6, 0x3, R15 ;  /* 0x0000000306077819 */ /* 0x000fe2000000120f */
[----:B------:R-:W-:Y:S01]  /*b260*/  IMAD.X R11, RZ, RZ, R43, P0 ;  /* 0x000000ffff0b7224 */ /* 0x000fe200000e062b */
[----:B------:R-:W-:Y:S01]  /*b270*/  IADD3 R0, P1, PT, R42, 0x55200, RZ ;  /* 0x000552002a007810 */ /* 0x000fe20007f3e0ff */
[----:B------:R4:W-:Y:S01]  /*b280*/  ST.E desc[UR40][R20.64], RZ ;  /* 0x000000ff14007985 */ /* 0x0009e2000c101928 */
[----:B------:R-:W-:Y:S02]  /*b290*/  LOP3.LUT R14, R6, 0x70, R7, 0x78, !PT ;  /* 0x00000070060e7812 */ /* 0x000fe400078e7807 */
[C---:B------:R-:W-:Y:S01]  /*b2a0*/  SHF.R.U64 R6, R4.reuse, 0x3, R11 ;  /* 0x0000000304067819 */ /* 0x040fe2000000120b */
[----:B------:R-:W-:Y:S01]  /*b2b0*/  IMAD.X R9, RZ, RZ, R43, P1 ;  /* 0x000000ffff097224 */ /* 0x000fe200008e062b */
[----:B------:R-:W-:Y:S01]  /*b2c0*/  SHF.R.U64 R5, R3, 0x3, R13 ;  /* 0x0000000303057819 */ /* 0x000fe2000000120d */
[----:B------:R4:W-:Y:S01]  /*b2d0*/  ST.E desc[UR40][R18.64], RZ ;  /* 0x000000ff12007985 */ /* 0x0009e2000c101928 */
[----:B------:R-:W-:-:S02]  /*b2e0*/  LOP3.LUT R10, R4, 0x70, R6, 0x78, !PT ;  /* 0x00000070040a7812 */ /* 0x000fc400078e7806 */
[----:B------:R-:W-:Y:S01]  /*b2f0*/  LOP3.LUT R12, R3, 0x70, R5, 0x78, !PT ;  /* 0x00000070030c7812 */ /* 0x000fe200078e7805 */
[----:B------:R-:W-:Y:S01]  /*b300*/  ST.E desc[UR40][R14.64], RZ ;  /* 0x000000ff0e007985 */ /* 0x000fe2000c101928 */
[----:B------:R-:W-:Y:S02]  /*b310*/  IADD3 R6, P0, PT, R42, 0x56200, RZ ;  /* 0x000562002a067810 */ /* 0x000fe40007f1e0ff */
[----:B------:R-:W-:Y:S01]  /*b320*/  SHF.R.U64 R5, R0, 0x3, R9 ;  /* 0x0000000300057819 */ /* 0x000fe20000001209 */
[----:B------:R4:W-:Y:S01]  /*b330*/  ST.E desc[UR40][R12.64], RZ ;  /* 0x000000ff0c007985 */ /* 0x0009e2000c101928 */
[----:B------:R-:W-:Y:S01]  /*b340*/  IADD3 R3, P1, PT, R42, 0x56000, RZ ;  /* 0x000560002a037810 */ /* 0x000fe20007f3e0ff */
[----:B------:R-:W-:Y:S01]  /*b350*/  IMAD.X R73, RZ, RZ, R43, P0 ;  /* 0x000000ffff497224 */ /* 0x000fe200000e062b */
[----:B------:R-:W-:Y:S01]  /*b360*/  LOP3.LUT R8, R0, 0x70, R5, 0x78, !PT ;  /* 0x0000007000087812 */ /* 0x000fe200078e7805 */
[----:B------:R4:W-:Y:S01]  /*b370*/  ST.E desc[UR40][R10.64], RZ ;  /* 0x000000ff0a007985 */ /* 0x0009e2000c101928 */
[----:B------:R-:W-:Y:S01]  /*b380*/  IADD3 R0, P2, PT, R42, 0x57200, RZ ;  /* 0x000572002a007810 */ /* 0x000fe20007f5e0ff */
[----:B------:R-:W-:Y:S01]  /*b390*/  IMAD.X R75, RZ, RZ, R43, P1 ;  /* 0x000000ffff4b7224 */ /* 0x000fe200008e062b */
[----:B------:R-:W-:Y:S01]  /*b3a0*/  SHF.R.U64 R7, R6, 0x3, R73 ;  /* 0x0000000306077819 */ /* 0x000fe20000001249 */
[----:B------:R4:W-:Y:S01]  /*b3b0*/  ST.E desc[UR40][R8.64], RZ ;  /* 0x000000ff08007985 */ /* 0x0009e2000c101928 */
[----:B------:R-:W-:Y:S01]  /*b3c0*/  IADD3 R4, P1, PT, R42, 0x57000, RZ ;  /* 0x000570002a047810 */ /* 0x000fe20007f3e0ff */
[----:B------:R-:W-:Y:S01]  /*b3d0*/  IMAD.X R69, RZ, RZ, R43, P2 ;  /* 0x000000ffff457224 */ /* 0x000fe200010e062b */
[----:B------:R-:W-:-:S02]  /*b3e0*/  SHF.R.U64 R5, R3, 0x3, R75 ;  /* 0x0000000303057819 */ /* 0x000fc4000000124b */
[----:B------:R-:W-:Y:S01]  /*b3f0*/  LOP3.LUT R72, R6, 0x70, R7, 0x78, !PT ;  /* 0x0000007006487812 */ /* 0x000fe200078e7807 */
[----:B------:R-:W-:Y:S01]  /*b400*/  IMAD.X R71, RZ, RZ, R43, P1 ;  /* 0x000000ffff477224 */ /* 0x000fe200008e062b */
[----:B------:R-:W-:Y:S02]  /*b410*/  LOP3.LUT R74, R3, 0x70, R5, 0x78, !PT ;  /* 0x00000070034a7812 */ /* 0x000fe400078e7805 */
[----:B------:R-:W-:Y:S02]  /*b420*/  IADD3 R6, P0, PT, R42, 0x48400, RZ ;  /* 0x000484002a067810 */ /* 0x000fe40007f1e0ff */
[----:B------:R-:W-:Y:S01]  /*b430*/  SHF.R.U64 R3, R0, 0x3, R69 ;  /* 0x0000000300037819 */ /* 0x000fe20000001245 */
[----:B------:R-:W-:Y:S01]  /*b440*/  ST.E desc[UR40][R74.64], RZ ;  /* 0x000000ff4a007985 */ /* 0x000fe2000c101928 */
[----:B------:R-:W-:Y:S01]  /*b450*/  SHF.R.U64 R5, R4, 0x3, R71 ;  /* 0x0000000304057819 */ /* 0x000fe20000001247 */
[----:B------:R-:W-:Y:S01]  /*b460*/  IMAD.X R85, RZ, RZ, R43, P0 ;  /* 0x000000ffff557224 */ /* 0x000fe200000e062b */
[----:B------:R-:W-:Y:S01]  /*b470*/  LOP3.LUT R68, R0, 0x70, R3, 0x78, !PT ;  /* 0x0000007000447812 */ /* 0x000fe200078e7803 */
[----:B------:R4:W-:Y:S01]  /*b480*/  ST.E desc[UR40][R72.64], RZ ;  /* 0x000000ff48007985 */ /* 0x0009e2000c101928 */
[----:B------:R-:W-:-:S02]  /*b490*/  IADD3 R3, P0, PT, R42, 0x48600, RZ ;  /* 0x000486002a037810 */ /* 0x000fc40007f1e0ff */
[----:B------:R-:W-:Y:S02]  /*b4a0*/  IADD3 R0, P1, PT, R42, 0x49400, RZ ;  /* 0x000494002a007810 */ /* 0x000fe40007f3e0ff */
[----:B------:R-:W-:Y:S01]  /*b4b0*/  LOP3.LUT R70, R4, 0x70, R5, 0x78, !PT ;  /* 0x0000007004467812 */ /* 0x000fe200078e7805 */
[----:B------:R-:W-:Y:S01]  /*b4c0*/  IMAD.X R83, RZ, RZ, R43, P0 ;  /* 0x000000ffff537224 */ /* 0x000fe200000e062b */
[C---:B------:R-:W-:Y:S01]  /*b4d0*/  SHF.R.U64 R4, R6.reuse, 0x3, R85 ;  /* 0x0000000306047819 */ /* 0x040fe20000001255 */
[----:B------:R-:W-:Y:S02]  /*b4e0*/  IMAD.X R7, RZ, RZ, R43, P1 ;  /* 0x000000ffff077224 */ /* 0x000fe400008e062b */
[----:B------:R-:W-:Y:S01]  /*b4f0*/  ST.E desc[UR40][R70.64], RZ ;  /* 0x000000ff46007985 */ /* 0x000fe2000c101928 */
[C---:B------:R-:W-:Y:S02]  /*b500*/  SHF.R.U64 R5, R3.reuse, 0x3, R83 ;  /* 0x0000000303057819 */ /* 0x040fe40000001253 */
[----:B------:R-:W-:Y:S01]  /*b510*/  LOP3.LUT R84, R6, 0x70, R4, 0x78, !PT ;  /* 0x0000007006547812 */ /* 0x000fe200078e7804 */
[----:B------:R4:W-:Y:S01]  /*b520*/  ST.E desc[UR40][R68.64], RZ ;  /* 0x000000ff44007985 */ /* 0x0009e2000c101928 */
[----:B------:R-:W-:-:S02]  /*b530*/  LOP3.LUT R82, R3, 0x70, R5, 0x78, !PT ;  /* 0x0000007003527812 */ /* 0x000fc400078e7805 */
[----:B------:R-:W-:Y:S01]  /*b540*/  IADD3 R3, P0, PT, R42, 0x49600, RZ ;  /* 0x000496002a037810 */ /* 0x000fe20007f1e0ff */
[----:B------:R4:W-:Y:S01]  /*b550*/  ST.E desc[UR40][R84.64], RZ ;  /* 0x000000ff54007985 */ /* 0x0009e2000c101928 */
[----:B------:R-:W-:-:S03]  /*b560*/  SHF.R.U64 R4, R0, 0x3, R7 ;  /* 0x0000000300047819 */ /* 0x000fc60000001207 */
[----:B-1----:R-:W-:Y:S01]  /*b570*/  IMAD.X R79, RZ, RZ, R43, P0 ;  /* 0x000000ffff4f7224 */ /* 0x002fe200000e062b */
[----:B------:R-:W-:Y:S01]  /*b580*/  LOP3.LUT R6, R0, 0x70, R4, 0x78, !PT ;  /* 0x0000007000067812 */ /* 0x000fe200078e7804 */
[----:B------:R-:W-:Y:S01]  /*b590*/  ST.E desc[UR40][R82.64], RZ ;  /* 0x000000ff52007985 */ /* 0x000fe2000c101928 */
[C---:B------:R-:W-:Y:S02]  /*b5a0*/  IADD3 R0, P0, PT, R42.reuse, 0x4a600, RZ ;  /* 0x0004a6002a007810 */ /* 0x040fe40007f1e0ff */
[C---:B------:R-:W-:Y:S01]  /*b5b0*/  SHF.R.U64 R5, R3.reuse, 0x3, R79 ;  /* 0x0000000303057819 */ /* 0x040fe2000000124f */
[----:B------:R1:W-:Y:S01]  /*b5c0*/  ST.E desc[UR40][R6.64], RZ ;  /* 0x000000ff06007985 */ /* 0x0003e2000c101928 */
[----:B------:R-:W-:Y:S01]  /*b5d0*/  IADD3 R4, P1, PT, R42, 0x4a400, RZ ;  /* 0x0004a4002a047810 */ /* 0x000fe20007f3e0ff */
[----:B--2---:R-:W-:Y:S01]  /*b5e0*/  IMAD.X R77, RZ, RZ, R43, P0 ;  /* 0x000000ffff4d7224 */ /* 0x004fe200000e062b */
[----:B------:R-:W-:-:S03]  /*b5f0*/  LOP3.LUT R78, R3, 0x70, R5, 0x78, !PT ;  /* 0x00000070034e7812 */ /* 0x000fc600078e7805 */
[----:B------:R-:W-:Y:S01]  /*b600*/  IMAD.X R81, RZ, RZ, R43, P1 ;  /* 0x000000ffff517224 */ /* 0x000fe200008e062b */
[C---:B------:R-:W-:Y:S01]  /*b610*/  SHF.R.U64 R3, R0.reuse, 0x3, R77 ;  /* 0x0000000300037819 */ /* 0x040fe2000000124d */
[----:B------:R2:W-:Y:S03]  /*b620*/  ST.E desc[UR40][R78.64], RZ ;  /* 0x000000ff4e007985 */ /* 0x0005e6000c101928 */
[----:B------:R-:W-:Y:S02]  /*b630*/  LOP3.LUT R76, R0, 0x70, R3, 0x78, !PT ;  /* 0x00000070004c7812 */ /* 0x000fe400078e7803 */
[----:B------:R-:W-:Y:S02]  /*b640*/  IADD3 R0, P0, PT, R42, 0x4b400, RZ ;  /* 0x0004b4002a007810 */ /* 0x000fe40007f1e0ff */
[----:B------:R-:W-:-:S03]  /*b650*/  SHF.R.U64 R5, R4, 0x3, R81 ;  /* 0x0000000304057819 */ /* 0x000fc60000001251 */
[----:B---3--:R-:W-:Y:S01]  /*b660*/  IMAD.X R65, RZ, RZ, R43, P0 ;  /* 0x000000ffff417224 */ /* 0x008fe200000e062b */
[----:B------:R-:W-:Y:S02]  /*b670*/  IADD3 R3, P0, PT, R42, 0x4c400, RZ ;  /* 0x0004c4002a037810 */ /* 0x000fe40007f1e0ff */
[----:B------:R-:W-:Y:S02]  /*b680*/  LOP3.LUT R80, R4, 0x70, R5, 0x78, !PT ;  /* 0x0000007004507812 */ /* 0x000fe400078e7805 */
[----:B------:R-:W-:Y:S01]  /*b690*/  SHF.R.U64 R5, R0, 0x3, R65 ;  /* 0x0000000300057819 */ /* 0x000fe20000001241 */
[----:B----4-:R-:W-:Y:S01]  /*b6a0*/  IMAD.X R63, RZ, RZ, R43, P0 ;  /* 0x000000ffff3f7224 */ /* 0x010fe200000e062b */
[----:B------:R-:W-:Y:S01]  /*b6b0*/  IADD3 R4, P1, PT, R42, 0x4b600, RZ ;  /* 0x0004b6002a047810 */ /* 0x000fe20007f3e0ff */
[----:B------:R-:W-:Y:S01]  /*b6c0*/  ST.E desc[UR40][R80.64], RZ ;  /* 0x000000ff50007985 */ /* 0x000fe2000c101928 */
[----:B------:R-:W-:Y:S02]  /*b6d0*/  LOP3.LUT R64, R0, 0x70, R5, 0x78, !PT ;  /* 0x0000007000407812 */ /* 0x000fe400078e7805 */
[C---:B------:R-:W-:Y:S01]  /*b6e0*/  SHF.R.U64 R0, R3.reuse, 0x3, R63 ;  /* 0x0000000303007819 */ /* 0x040fe2000000123f */
[----:B------:R-:W-:Y:S01]  /*b6f0*/  IMAD.X R67, RZ, RZ, R43, P1 ;  /* 0x000000ffff437224 */ /* 0x000fe200008e062b */
[----:B------:R3:W-:Y:S02]  /*b700*/  ST.E desc[UR40][R76.64], RZ ;  /* 0x000000ff4c007985 */ /* 0x0007e4000c101928 */
[----:B------:R-:W-:-:S02]  /*b710*/  LOP3.LUT R62, R3, 0x70, R0, 0x78, !PT ;  /* 0x00000070033e7812 */ /* 0x000fc400078e7800 */
[----:B------:R-:W-:Y:S01]  /*b720*/  IADD3 R0, P0, PT, R42, 0x4c600, RZ ;  /* 0x0004c6002a007810 */ /* 0x000fe20007f1e0ff */
[----:B------:R4:W-:Y:S01]  /*b730*/  ST.E desc[UR40][R64.64], RZ ;  /* 0x000000ff40007985 */ /* 0x0009e2000c101928 */
[----:B------:R-:W-:-:S03]  /*b740*/  SHF.R.U64 R5, R4, 0x3, R67 ;  /* 0x0000000304057819 */ /* 0x000fc60000001243 */
[----:B------:R-:W-:Y:S01]  /*b750*/  IMAD.X R55, RZ, RZ, R43, P0 ;  /* 0x000000ffff377224 */ /* 0x000fe200000e062b */
[----:B------:R-:W-:Y:S02]  /*b760*/  IADD3 R3, P0, PT, R42, 0x4d600, RZ ;  /* 0x0004d6002a037810 */ /* 0x000fe40007f1e0ff */
[----:B------:R-:W-:Y:S02]  /*b770*/  LOP3.LUT R66, R4, 0x70, R5, 0x78, !PT ;  /* 0x0000007004427812 */ /* 0x000fe400078e7805 */
[----:B------:R-:W-:Y:S01]  /*b780*/  SHF.R.U64 R5, R0, 0x3, R55 ;  /* 0x0000000300057819 */ /* 0x000fe20000001237 */
[----:B------:R-:W-:Y:S01]  /*b790*/  IMAD.X R53, RZ, RZ, R43, P0 ;  /* 0x000000ffff357224 */ /* 0x000fe200000e062b */
        /* <DEDUP_REMOVED lines=61> */
[----:B------:R4:W-:Y:S01]  /*bb70*/  ST.E desc[UR40][R36.64], RZ ;  /* 0x000000ff24007985 */ /* 0x0009e2000c101928 */
        /* <DEDUP_REMOVED lines=18> */
[----:B------:R-:W-:Y:S02]  /*bca0*/  ST.E desc[UR40][R26.64], RZ ;  /* 0x000000ff1a007985 */ /* 0x000fe4000c101928 */
[----:B------:R-:W-:-:S02]  /*bcb0*/  LOP3.LUT R18, R3, 0x70, R0, 0x78, !PT ;  /* 0x0000007003127812 */ /* 0x000fc400078e7800 */
[----:B------:R-:W-:Y:S01]  /*bcc0*/  IADD3 R0, P0, PT, R42, 0x55600, RZ ;  /* 0x000556002a007810 */ /* 0x000fe20007f1e0ff */
[----:B------:R-:W-:Y:S01]  /*bcd0*/  ST.E desc[UR40][R20.64], RZ ;  /* 0x000000ff14007985 */ /* 0x000fe2000c101928 */
        /* <DEDUP_REMOVED lines=46> */
[----:B-1----:R-:W-:Y:S01]  /*bfc0*/  IMAD.X R7, RZ, RZ, R43, P0 ;  /* 0x000000ffff077224 */ /* 0x002fe200000e062b */
[----:B------:R-:W-:Y:S02]  /*bfd0*/  IADD3 R3, P0, PT, R42, 0x4b800, RZ ;  /* 0x0004b8002a037810 */ /* 0x000fe40007f1e0ff */
[----:B------:R-:W-:Y:S02]  /*bfe0*/  LOP3.LUT R84, R4, 0x70, R5, 0x78, !PT ;  /* 0x0000007004547812 */ /* 0x000fe400078e7805 */
[----:B------:R-:W-:Y:S01]  /*bff0*/  SHF.R.U64 R5, R0, 0x3, R7 ;  /* 0x0000000300057819 */ /* 0x000fe20000001207 */
[----:B--2---:R-:W-:Y:S01]  /*c000*/  IMAD.X R79, RZ, RZ, R43, P0 ;  /* 0x000000ffff4f7224 */ /* 0x004fe200000e062b */
        /* <DEDUP_REMOVED lines=86> */
[----:B------:R-:W-:Y:S02]  /*c570*/  LOP3.LUT R44, R4, 0x70, R5, 0x78, !PT ;  /* 0x00000070042c7812 */ /* 0x000fe400078e7805 */
[----:B------:R-:W-:Y:S02]  /*c580*/  IADD3 R4, P1, PT, R42, 0x53a00, RZ ;  /* 0x00053a002a047810 */ /* 0x000fe40007f3e0ff */
[----:B------:R-:W-:Y:S01]  /*c590*/  SHF.R.U64 R5, R0, 0x3, R37 ;  /* 0x0000000300057819 */ /* 0x000fe20000001225 */
[----:B------:R-:W-:Y:S01]  /*c5a0*/  ST.E desc[UR40][R44.64], RZ ;  /* 0x000000ff2c007985 */ /* 0x000fe2000c101928 */
[----:B------:R-:W-:Y:S01]  /*c5b0*/  IADD3 R3, P0, PT, R42, 0x54800, RZ ;  /* 0x000548002a037810 */ /* 0x000fe20007f1e0ff */
[----:B------:R-:W-:Y:S01]  /*c5c0*/  IMAD.X R33, RZ, RZ, R43, P1 ;  /* 0x000000ffff217224 */ /* 0x000fe200008e062b */
[----:B------:R-:W-:Y:S01]  /*c5d0*/  LOP3.LUT R36, R0, 0x70, R5, 0x78, !PT ;  /* 0x0000007000247812 */ /* 0x000fe200078e7805 */
[----:B------:R-:W-:Y:S02]  /*c5e0*/  ST.E desc[UR40][R34.64], RZ ;  /* 0x000000ff22007985 */ /* 0x000fe4000c101928 */
[----:B------:R-:W-:Y:S01]  /*c5f0*/  IMAD.X R29, RZ, RZ, R43, P0 ;  /* 0x000000ffff1d7224 */ /* 0x000fe200000e062b */
[----:B------:R-:W-:Y:S01]  /*c600*/  SHF.R.U64 R5, R4, 0x3, R33 ;  /* 0x0000000304057819 */ /* 0x000fe20000001221 */
[----:B------:R3:W-:Y:S01]  /*c610*/  ST.E desc[UR40][R36.64], RZ ;  /* 0x000000ff24007985 */ /* 0x0007e2000c101928 */
[----:B-1----:R-:W-:-:S02]  /*c620*/  IADD3 R41, P0, PT, R42, 0x54a00, RZ ;  /* 0x00054a002a297810 */ /* 0x002fc40007f1e0ff */
[C---:B------:R-:W-:Y:S02]  /*c630*/  SHF.R.U64 R0, R3.reuse, 0x3, R29 ;  /* 0x0000000303007819 */ /* 0x040fe4000000121d */
[----:B------:R-:W-:Y:S02]  /*c640*/  LOP3.LUT R32, R4, 0x70, R5, 0x78, !PT ;  /* 0x0000007004207812 */ /* 0x000fe400078e7805 */
[C---:B--2---:R-:W-:Y:S02]  /*c650*/  IADD3 R39, P1, PT, R42.reuse, 0x55800, RZ ;  /* 0x000558002a277810 */ /* 0x044fe40007f3e0ff */
[----:B------:R-:W-:Y:S01]  /*c660*/  IADD3 R38, P2, PT, R42, 0x55a00, RZ ;  /* 0x00055a002a267810 */ /* 0x000fe20007f5e0ff */
[----:B------:R1:W-:Y:S01]  /*c670*/  ST.E desc[UR40][R32.64], RZ ;  /* 0x000000ff20007985 */ /* 0x0003e2000c101928 */
[----:B------:R-:W-:-:S03]  /*c680*/  LOP3.LUT R28, R3, 0x70, R0, 0x78, !PT ;  /* 0x00000070031c7812 */ /* 0x000fc600078e7800 */
[----:B------:R2:W-:Y:S01]  /*c690*/  STL.64 [R1+0xa0], R38 ;  /* 0x0000a02601007387 */ /* 0x0005e20000100a00 */
[--C-:B------:R-:W-:Y:S01]  /*c6a0*/  IMAD.X R11, RZ, RZ, R43.reuse, P2 ;  /* 0x000000ffff0b7224 */ /* 0x100fe200010e062b */
[C---:B---3--:R-:W-:Y:S02]  /*c6b0*/  IADD3 R37, P3, PT, R42.reuse, 0x56800, RZ ;  /* 0x000568002a257810 */ /* 0x048fe40007f7e0ff */
[C---:B------:R-:W-:Y:S01]  /*c6c0*/  IADD3 R36, P4, PT, R42.reuse, 0x56a00, RZ ;  /* 0x00056a002a247810 */ /* 0x040fe20007f9e0ff */
[----:B------:R-:W3:Y:S04]  /*c6d0*/  S2R R0, SR_CgaCtaId ;  /* 0x0000000000007919 */ /* 0x000ee80000008800 */
[----:B------:R4:W-:Y:S01]  /*c6e0*/  STL.64 [R1+0x90], R36 ;  /* 0x0000902401007387 */ /* 0x0009e20000100a00 */
[----:B------:R-:W-:Y:S01]  /*c6f0*/  IMAD.X R9, RZ, RZ, R43, P4 ;  /* 0x000000ffff097224 */ /* 0x000fe200020e062b */
[----:B------:R-:W-:-:S02]  /*c700*/  IADD3 R31, P4, PT, R42, 0x49c00, RZ ;  /* 0x00049c002a1f7810 */ /* 0x000fc40007f9e0ff */
[----:B-1----:R-:W-:Y:S01]  /*c710*/  IADD3 R33, P2, PT, R42, 0x48c00, RZ ;  /* 0x00048c002a217810 */ /* 0x002fe20007f5e0ff */
[----:B------:R1:W-:Y:S01]  /*c720*/  ST.E desc[UR40][R28.64], RZ ;  /* 0x000000ff1c007985 */ /* 0x0003e2000c101928 */
[----:B------:R-:W-:-:S03]  /*c730*/  MOV R40, 0x400 ;  /* 0x0000040000287802 */ /* 0x000fc60000000f00 */
[----:B------:R-:W-:Y:S01]  /*c740*/  STL [R1+0x44], R11 ;  /* 0x0000440b01007387 */ /* 0x000fe20000100800 */
[--C-:B--2---:R-:W-:Y:S01]  /*c750*/  IMAD.X R39, RZ, RZ, R43.reuse, P0 ;  /* 0x000000ffff277224 */ /* 0x104fe200000e062b */
[C---:B------:R-:W-:Y:S01]  /*c760*/  IADD3 R35, P0, PT, R42.reuse, 0x57800, RZ ;  /* 0x000578002a237810 */ /* 0x040fe20007f1e0ff */
[--C-:B------:R-:W-:Y:S01]  /*c770*/  IMAD.X R5, RZ, RZ, R43.reuse, P2 ;  /* 0x000000ffff057224 */ /* 0x100fe200010e062b */
[----:B------:R-:W-:Y:S04]  /*c780*/  STL [R1+0x34], R9 ;  /* 0x0000340901007387 */ /* 0x000fe80000100800 */
[----:B------:R-:W-:Y:S01]  /*c790*/  STL [R1+0x54], R39 ;  /* 0x0000542701007387 */ /* 0x000fe20000100800 */
[----:B----4-:R-:W-:Y:S01]  /*c7a0*/  IMAD.X R37, RZ, RZ, R43, P1 ;  /* 0x000000ffff257224 */ /* 0x010fe200008e062b */
[----:B------:R-:W-:-:S05]  /*c7b0*/  IADD3 R34, P1, PT, R42, 0x57a00, RZ ;  /* 0x00057a002a227810 */ /* 0x000fca0007f3e0ff */
[----:B------:R2:W-:Y:S01]  /*c7c0*/  STL.64 [R1+0x80], R34 ;  /* 0x0000802201007387 */ /* 0x0005e20000100a00 */
[--C-:B------:R-:W-:Y:S01]  /*c7d0*/  IMAD.X R7, RZ, RZ, R43.reuse, P1 ;  /* 0x000000ffff077224 */ /* 0x100fe200008e062b */
[C---:B-1----:R-:W-:Y:S01]  /*c7e0*/  IADD3 R29, P1, PT, R42.reuse, 0x4ac00, RZ ;  /* 0x0004ac002a1d7810 */ /* 0x042fe20007f3e0ff */
[--C-:B------:R-:W-:Y:S02]  /*c7f0*/  IMAD.X R57, RZ, RZ, R43.reuse, P4 ;  /* 0x000000ffff397224 */ /* 0x100fe400020e062b */
[--C-:B--2---:R-:W-:Y:S01]  /*c800*/  IMAD.X R35, RZ, RZ, R43.reuse, P3 ;  /* 0x000000ffff237224 */ /* 0x104fe200018e062b */
[C---:B------:R-:W-:Y:S01]  /*c810*/  IADD3 R32, P3, PT, R42.reuse, 0x48e00, RZ ;  /* 0x00048e002a207810 */ /* 0x040fe20007f7e0ff */
[----:B------:R-:W-:Y:S04]  /*c820*/  STL [R1+0x24], R7 ;  /* 0x0000240701007387 */ /* 0x000fe80000100800 */
[----:B------:R1:W-:Y:S01]  /*c830*/  STL.64 [R1+0x98], R34 ;  /* 0x0000982201007387 */ /* 0x0003e20000100a00 */
[----:B------:R-:W-:Y:S01]  /*c840*/  IMAD.X R59, RZ, RZ, R43, P3 ;  /* 0x000000ffff3b7224 */ /* 0x000fe200018e062b */
[----:B------:R-:W-:-:S02]  /*c850*/  IADD3 R28, P2, PT, R42, 0x4ae00, RZ ;  /* 0x0004ae002a1c7810 */ /* 0x000fc40007f5e0ff */
[----:B------:R2:W-:Y:S04]  /*c860*/  STL.64 [R1+0x70], R32 ;  /* 0x0000702001007387 */ /* 0x0005e80000100a00 */
[----:B-1----:R1:W4:Y:S01]  /*c870*/  LDL.64 R34, [R1+0x50] ;  /* 0x0000500001227983 */ /* 0x0023220000100a00 */
[C---:B------:R-:W-:Y:S02]  /*c880*/  IADD3 R27, P3, PT, R42.reuse, 0x4bc00, RZ ;  /* 0x0004bc002a1b7810 */ /* 0x040fe40007f7e0ff */
[C---:B------:R-:W-:Y:S01]  /*c890*/  IADD3 R26, P4, PT, R42.reuse, 0x4be00, RZ ;  /* 0x0004be002a1a7810 */ /* 0x040fe20007f9e0ff */
[--C-:B--2---:R-:W-:Y:S01]  /*c8a0*/  IMAD.X R33, RZ, RZ, R43.reuse, P0 ;  /* 0x000000ffff217224 */ /* 0x104fe200000e062b */
[C---:B------:R-:W-:Y:S01]  /*c8b0*/  IADD3 R30, P0, PT, R42.reuse, 0x49e00, RZ ;  /* 0x00049e002a1e7810 */ /* 0x040fe20007f1e0ff */
[--C-:B------:R-:W-:Y:S01]  /*c8c0*/  IMAD.X R93, RZ, RZ, R43.reuse, P1 ;  /* 0x000000ffff5d7224 */ /* 0x100fe200008e062b */
[C---:B------:R-:W-:Y:S01]  /*c8d0*/  IADD3 R24, P1, PT, R42.reuse, 0x4ce00, RZ ;  /* 0x0004ce002a187810 */ /* 0x040fe20007f3e0ff */
[--C-:B------:R-:W-:Y:S01]  /*c8e0*/  IMAD.X R91, RZ, RZ, R43.reuse, P2 ;  /* 0x000000ffff5b7224 */ /* 0x100fe200010e062b */
[C---:B------:R-:W-:Y:S01]  /*c8f0*/  IADD3 R21, P2, PT, R42.reuse, 0x4dc00, RZ ;  /* 0x0004dc002a157810 */ /* 0x040fe20007f5e0ff */
[--C-:B------:R-:W-:Y:S01]  /*c900*/  IMAD.X R23, RZ, RZ, R43.reuse, P0 ;  /* 0x000000ffff177224 */ /* 0x100fe200000e062b */
[C---:B------:R-:W-:Y:S01]  /*c910*/  IADD3 R25, P0, PT, R42.reuse, 0x4cc00, RZ ;  /* 0x0004cc002a197810 */ /* 0x040fe20007f1e0ff */
[--C-:B------:R-:W-:Y:S01]  /*c920*/  IMAD.X R89, RZ, RZ, R43.reuse, P3 ;  /* 0x000000ffff597224 */ /* 0x100fe200018e062b */
[C---:B------:R-:W-:Y:S01]  /*c930*/  IADD3 R20, P3, PT, R42.reuse, 0x4de00, RZ ;  /* 0x0004de002a147810 */ /* 0x040fe20007f7e0ff */
[----:B------:R-:W-:Y:S01]  /*c940*/  IMAD.X R87, RZ, RZ, R43, P4 ;  /* 0x000000ffff577224 */ /* 0x000fe200020e062b */
[C---:B------:R-:W-:Y:S01]  /*c950*/  IADD3 R19, P4, PT, R42.reuse, 0x4ec00, RZ ;  /* 0x0004ec002a137810 */ /* 0x040fe20007f9e0ff */
[----:B----4-:R-:W-:Y:S01]  /*c960*/  IMAD.MOV.U32 R35, RZ, RZ, R39 ;  /* 0x000000ffff237224 */ /* 0x010fe200078e0027 */
[----:B------:R2:W-:Y:S04]  /*c970*/  STL [R1+0x1c], R5 ;  /* 0x00001c0501007387 */ /* 0x0005e80000100800 */
[----:B------:R-:W4:Y:S01]  /*c980*/  LDL.LU.64 R38, [R1+0xa0] ;  /* 0x0000a00001267983 */ /* 0x000f220000300a00 */
        /* <DEDUP_REMOVED lines=25> */
[C---:B--2---:R-:W-:Y:S01]  /*cb20*/  IADD3 R5, P2, PT, R42.reuse, 0x54e00, RZ ;  /* 0x00054e002a057810 */ /* 0x044fe20007f5e0ff */
[--C-:B------:R-:W-:Y:S01]  /*cb30*/  IMAD.X R55, RZ, RZ, R43.reuse, P3 ;  /* 0x000000ffff377224 */ /* 0x100fe200018e062b */
[C---:B------:R-:W-:Y:S01]  /*cb40*/  IADD3 R4, P3, PT, R42.reuse, 0x55c00, RZ ;  /* 0x00055c002a047810 */ /* 0x040fe20007f7e0ff */
[----:B------:R-:W-:Y:S01]  /*cb50*/  IMAD.X R53, RZ, RZ, R43, P4 ;  /* 0x000000ffff357224 */ /* 0x000fe200020e062b */
[----:B------:R-:W-:Y:S01]  /*cb60*/  IADD3 R3, P4, PT, R42, 0x55e00, RZ ;  /* 0x00055e002a037810 */ /* 0x000fe20007f9e0ff */
[----:B------:R2:W-:Y:S01]  /*cb70*/  STL.64 [R1+0x88], R32 ;  /* 0x0000882001007387 */ /* 0x0005e20000100a00 */
[----:B---3--:R-:W-:-:S02]  /*cb80*/  LEA R0, R0, R40, 0x18 ;  /* 0x0000002800007211 */ /* 0x008fc400078ec0ff */
[C---:B------:R-:W-:Y:S01]  /*cb90*/  SHF.R.U64 R42, R41.reuse, 0x3, R35 ;  /* 0x00000003292a7819 */ /* 0x040fe20000001223 */
[----:B------:R3:W-:Y:S03]  /*cba0*/  STL.64 [R1+0x78], R30 ;  /* 0x0000781e01007387 */ /* 0x0007e60000100a00 */
[----:B------:R-:W-:-:S05]  /*cbb0*/  LOP3.LUT R34, R41, 0x70, R42, 0x78, !PT ;  /* 0x0000007029227812 */ /* 0x000fca00078e782a */
[----:B------:R1:W-:Y:S04]  /*cbc0*/  STL [R1+0x50], R34 ;  /* 0x0000502201007387 */ /* 0x0003e80000100800 */
[----:B--2---:R2:W2:Y:S04]  /*cbd0*/  LDL.64 R32, [R1+0x40] ;  /* 0x0000400001207983 */ /* 0x0044a80000100a00 */
[----:B---3--:R3:W3:Y:S04]  /*cbe0*/  LDL.64 R30, [R1+0x30] ;  /* 0x00003000011e7983 */ /* 0x0086e80000100a00 */
[----:B-1----:R-:W3:Y:S01]  /*cbf0*/  LDL.LU.64 R34, [R1+0x98] ;  /* 0x0000980001227983 */ /* 0x002ee20000300a00 */
[----:B----4-:R-:W-:-:S04]  /*cc00*/  SHF.R.U64 R40, R39, 0x3, R37 ;  /* 0x0000000327287819 */ /* 0x010fc80000001225 */
[----:B------:R-:W-:Y:S02]  /*cc10*/  LOP3.LUT R36, R39, 0x70, R40, 0x78, !PT ;  /* 0x0000007027247812 */ /* 0x000fe400078e7828 */
[----:B------:R-:W2:Y:S04]  /*cc20*/  LDL.64 R40, [R1+0x40] ;  /* 0x0000400001287983 */ /* 0x000ea80000100a00 */
[----:B------:R1:W-:Y:S04]  /*cc30*/  STL.64 [R1+0x48], R36 ;  /* 0x0000482401007387 */ /* 0x0003e80000100a00 */
[----:B-1----:R-:W3:Y:S01]  /*cc40*/  LDL.LU.64 R36, [R1+0x90] ;  /* 0x0000900001247983 */ /* 0x002ee20000300a00 */
[----:B--2---:R-:W-:-:S05]  /*cc50*/  IMAD.MOV.U32 R33, RZ, RZ, R41 ;  /* 0x000000ffff217224 */ /* 0x004fca00078e0029 */
[----:B------:R-:W-:-:S04]  /*cc60*/  SHF.R.U64 R40, R38, 0x3, R33 ;  /* 0x0000000326287819 */ /* 0x000fc80000001221 */
[----:B------:R-:W-:Y:S02]  /*cc70*/  LOP3.LUT R32, R38, 0x70, R40, 0x78, !PT ;  /* 0x0000007026207812 */ /* 0x000fe400078e7828 */
[----:B------:R-:W2:Y:S01]  /*cc80*/  LDL.LU.64 R40, [R1+0x18] ;  /* 0x0000180001287983 */ /* 0x000ea20000300a00 */
[----:B---3--:R-:W-:-:S04]  /*cc90*/  SHF.R.U64 R39, R37, 0x3, R35 ;  /* 0x0000000325277819 */ /* 0x008fc80000001223 */
[----:B------:R-:W-:Y:S02]  /*cca0*/  LOP3.LUT R34, R37, 0x70, R39, 0x78, !PT ;  /* 0x0000007025227812 */ /* 0x000fe400078e7827 */
[----:B------:R-:W3:Y:S04]  /*ccb0*/  LDL.64 R38, [R1+0x30] ;  /* 0x0000300001267983 */ /* 0x000ee80000100a00 */
[----:B------:R1:W-:Y:S04]  /*ccc0*/  STL [R1+0x40], R32 ;  /* 0x0000402001007387 */ /* 0x0003e80000100800 */
[----:B------:R4:W-:Y:S04]  /*ccd0*/  STL.64 [R1+0x38], R34 ;  /* 0x0000382201007387 */ /* 0x0009e80000100a00 */
[----:B-1----:R-:W2:Y:S04]  /*cce0*/  LDL.LU.64 R32, [R1+0x88] ;  /* 0x0000880001207983 */ /* 0x002ea80000300a00 */
[----:B----4-:R-:W2:Y:S01]  /*ccf0*/  LDL.LU.64 R34, [R1+0x80] ;  /* 0x0000800001227983 */ /* 0x010ea20000300a00 */
[----:B---3--:R-:W-:-:S05]  /*cd00*/  IMAD.MOV.U32 R31, RZ, RZ, R39 ;  /* 0x000000ffff1f7224 */ /* 0x008fca00078e0027 */
[----:B------:R-:W-:-:S04]  /*cd10*/  SHF.R.U64 R38, R36, 0x3, R31 ;  /* 0x0000000324267819 */ /* 0x000fc8000000121f */
[----:B------:R-:W-:Y:S02]  /*cd20*/  LOP3.LUT R30, R36, 0x70, R38, 0x78, !PT ;  /* 0x00000070241e7812 */ /* 0x000fe400078e7826 */
[----:B------:R-:W3:Y:S04]  /*cd30*/  LDL.LU.64 R38, [R1+0x20] ;  /* 0x0000200001267983 */ /* 0x000ee80000300a00 */
[----:B------:R1:W-:Y:S01]  /*cd40*/  STL [R1+0x30], R30 ;  /* 0x0000301e01007387 */ /* 0x0003e20000100800 */
[----:B--2---:R-:W-:-:S04]  /*cd50*/  SHF.R.U64 R37, R35, 0x3, R33 ;  /* 0x0000000323257819 */ /* 0x004fc80000001221 */
[----:B------:R-:W-:Y:S01]  /*cd60*/  LOP3.LUT R32, R35, 0x70, R37, 0x78, !PT ;  /* 0x0000007023207812 */ /* 0x000fe200078e7825 */
[----:B-1----:R-:W2:Y:S04]  /*cd70*/  LDL.LU.64 R30, [R1+0x78] ;  /* 0x00007800011e7983 */ /* 0x002ea80000300a00 */
[----:B------:R1:W-:Y:S04]  /*cd80*/  STL.64 [R1+0x28], R32 ;  /* 0x0000282001007387 */ /* 0x0003e80000100a00 */
[----:B-1----:R-:W4:Y:S01]  /*cd90*/  LDL.LU.64 R32, [R1+0x70] ;  /* 0x0000700001207983 */ /* 0x002f220000300a00 */
[----:B---3--:R-:W-:-:S04]  /*cda0*/  SHF.R.U64 R36, R34, 0x3, R39 ;  /* 0x0000000322247819 */ /* 0x008fc80000001227 */
[----:B------:R-:W-:Y:S02]  /*cdb0*/  LOP3.LUT R38, R34, 0x70, R36, 0x78, !PT ;  /* 0x0000007022267812 */ /* 0x000fe400078e7824 */
[----:B------:R-:W3:Y:S01]  /*cdc0*/  LDL.LU.64 R36, [R1+0x50] ;  /* 0x0000500001247983 */ /* 0x000ee20000300a00 */
[C---:B----4-:R-:W-:Y:S02]  /*cdd0*/  SHF.R.U64 R35, R33.reuse, 0x3, R41 ;  /* 0x0000000321237819 */ /* 0x050fe40000001229 */
[C---:B------:R-:W-:Y:S02]  /*cde0*/  SHF.R.U64 R34, R32.reuse, 0x3, R59 ;  /* 0x0000000320227819 */ /* 0x040fe4000000123b */
[----:B------:R-:W-:Y:S02]  /*cdf0*/  LOP3.LUT R40, R33, 0x70, R35, 0x78, !PT ;  /* 0x0000007021287812 */ /* 0x000fe400078e7823 */
[----:B------:R-:W-:Y:S02]  /*ce00*/  LOP3.LUT R58, R32, 0x70, R34, 0x78, !PT ;  /* 0x00000070203a7812 */ /* 0x000fe400078e7822 */
[----:B--2---:R-:W-:Y:S01]  /*ce10*/  SHF.R.U64 R33, R31, 0x3, R57 ;  /* 0x000000031f217819 */ /* 0x004fe20000001239 */
[----:B------:R-:W2:Y:S01]  /*ce20*/  LDL.LU.64 R34, [R1+0x30] ;  /* 0x0000300001227983 */ /* 0x000ea20000300a00 */
[----:B------:R-:W-:-:S02]  /*ce30*/  SHF.R.U64 R32, R30, 0x3, R23 ;  /* 0x000000031e207819 */ /* 0x000fc40000001217 */
[----:B------:R-:W-:Y:S02]  /*ce40*/  LOP3.LUT R56, R31, 0x70, R33, 0x78, !PT ;  /* 0x000000701f387812 */ /* 0x000fe400078e7821 */
[----:B------:R-:W-:Y:S02]  /*ce50*/  LOP3.LUT R22, R30, 0x70, R32, 0x78, !PT ;  /* 0x000000701e167812 */ /* 0x000fe400078e7820 */
[C---:B------:R-:W-:Y:S01]  /*ce60*/  SHF.R.U64 R31, R29.reuse, 0x3, R93 ;  /* 0x000000031d1f7819 */ /* 0x040fe2000000125d */
[----:B------:R-:W4:Y:S01]  /*ce70*/  LDL.LU.64 R32, [R1+0x38] ;  /* 0x0000380001207983 */ /* 0x000f220000300a00 */
[C---:B------:R-:W-:Y:S02]  /*ce80*/  SHF.R.U64 R30, R28.reuse, 0x3, R91 ;  /* 0x000000031c1e7819 */ /* 0x040fe4000000125b */
[----:B------:R-:W-:Y:S02]  /*ce90*/  LOP3.LUT R92, R29, 0x70, R31, 0x78, !PT ;  /* 0x000000701d5c7812 */ /* 0x000fe400078e781f */
[----:B------:R-:W-:-:S02]  /*cea0*/  LOP3.LUT R90, R28, 0x70, R30, 0x78, !PT ;  /* 0x000000701c5a7812 */ /* 0x000fc400078e781e */
[C---:B------:R-:W-:Y:S01]  /*ceb0*/  SHF.R.U64 R29, R27.reuse, 0x3, R89 ;  /* 0x000000031b1d7819 */ /* 0x040fe20000001259 */
[----:B------:R-:W2:Y:S01]  /*cec0*/  LDL.LU.64 R30, [R1+0x40] ;  /* 0x00004000011e7983 */ /* 0x000ea20000300a00 */
[C---:B------:R-:W-:Y:S02]  /*ced0*/  SHF.R.U64 R28, R26.reuse, 0x3, R87 ;  /* 0x000000031a1c7819 */ /* 0x040fe40000001257 */
[----:B------:R-:W-:Y:S02]  /*cee0*/  LOP3.LUT R88, R27, 0x70, R29, 0x78, !PT ;  /* 0x000000701b587812 */ /* 0x000fe400078e781d */
[----:B------:R-:W-:Y:S02]  /*cef0*/  LOP3.LUT R86, R26, 0x70, R28, 0x78, !PT ;  /* 0x000000701a567812 */ /* 0x000fe400078e781c */
[----:B------:R-:W4:Y:S04]  /*cf00*/  LDL.LU.64 R28, [R1+0x48] ;  /* 0x00004800011c7983 */ /* 0x000f280000300a00 */
[----:B---3--:R1:W-:Y:S04]  /*cf10*/  ST.E desc[UR40][R36.64], RZ ;  /* 0x000000ff24007985 */ /* 0x0083e8000c101928 */
[----:B-1----:R-:W3:Y:S04]  /*cf20*/  LDL.LU.64 R36, [R1+0x28] ;  /* 0x0000280001247983 */ /* 0x002ee80000300a00 */
[----:B----4-:R-:W-:Y:S04]  /*cf30*/  ST.E desc[UR40][R28.64], RZ ;  /* 0x000000ff1c007985 */ /* 0x010fe8000c101928 */
[----:B--2---:R-:W-:Y:S04]  /*cf40*/  ST.E desc[UR40][R30.64], RZ ;  /* 0x000000ff1e007985 */ /* 0x004fe8000c101928 */
[----:B------:R-:W-:Y:S04]  /*cf50*/  ST.E desc[UR40][R32.64], RZ ;  /* 0x000000ff20007985 */ /* 0x000fe8000c101928 */
[----:B------:R-:W-:Y:S01]  /*cf60*/  ST.E desc[UR40][R34.64], RZ ;  /* 0x000000ff22007985 */ /* 0x000fe2000c101928 */
[----:B------:R-:W-:-:S02]  /*cf70*/  SHF.R.U64 R27, R25, 0x3, R85 ;  /* 0x00000003191b7819 */ /* 0x000fc40000001255 */
[C---:B------:R-:W-:Y:S02]  /*cf80*/  SHF.R.U64 R26, R24.reuse, 0x3, R83 ;  /* 0x00000003181a7819 */ /* 0x040fe40000001253 */
[----:B------:R-:W-:Y:S02]  /*cf90*/  LOP3.LUT R84, R25, 0x70, R27, 0x78, !PT ;  /* 0x0000007019547812 */ /* 0x000fe400078e781b */
[C---:B------:R-:W-:Y:S02]  /*cfa0*/  SHF.R.U64 R25, R21.reuse, 0x3, R81 ;  /* 0x0000000315197819 */ /* 0x040fe40000001251 */
[----:B------:R-:W-:Y:S02]  /*cfb0*/  LOP3.LUT R82, R24, 0x70, R26, 0x78, !PT ;  /* 0x0000007018527812 */ /* 0x000fe400078e781a */
[----:B------:R-:W-:Y:S02]  /*cfc0*/  LOP3.LUT R80, R21, 0x70, R25, 0x78, !PT ;  /* 0x0000007015507812 */ /* 0x000fe400078e7819 */
[----:B------:R-:W-:-:S02]  /*cfd0*/  SHF.R.U64 R24, R20, 0x3, R79 ;  /* 0x0000000314187819 */ /* 0x000fc4000000124f */
[C---:B------:R-:W-:Y:S02]  /*cfe0*/  SHF.R.U64 R21, R19.reuse, 0x3, R77 ;  /* 0x0000000313157819 */ /* 0x040fe4000000124d */
[----:B------:R-:W-:Y:S02]  /*cff0*/  LOP3.LUT R78, R20, 0x70, R24, 0x78, !PT ;  /* 0x00000070144e7812 */ /* 0x000fe400078e7818 */
[----:B------:R-:W-:Y:S02]  /*d000*/  LOP3.LUT R76, R19, 0x70, R21, 0x78, !PT ;  /* 0x00000070134c7812 */ /* 0x000fe400078e7815 */
[C---:B------:R-:W-:Y:S02]  /*d010*/  SHF.R.U64 R20, R18.reuse, 0x3, R75 ;  /* 0x0000000312147819 */ /* 0x040fe4000000124b */
[----:B------:R-:W-:Y:S01]  /*d020*/  SHF.R.U64 R19, R17, 0x3, R73 ;  /* 0x0000000311137819 */ /* 0x000fe20000001249 */
[----:B---3--:R-:W-:Y:S04]  /*d030*/  ST.E desc[UR40][R36.64], RZ ;  /* 0x000000ff24007985 */ /* 0x008fe8000c101928 */
[----:B------:R-:W-:Y:S04]  /*d040*/  ST.E desc[UR40][R38.64], RZ ;  /* 0x000000ff26007985 */ /* 0x000fe8000c101928 */
[----:B------:R-:W-:Y:S04]  /*d050*/  ST.E desc[UR40][R40.64], RZ ;  /* 0x000000ff28007985 */ /* 0x000fe8000c101928 */
[----:B------:R1:W-:Y:S04]  /*d060*/  ST.E desc[UR40][R58.64], RZ ;  /* 0x000000ff3a007985 */ /* 0x0003e8000c101928 */
[----:B------:R2:W-:Y:S04]  /*d070*/  ST.E desc[UR40][R56.64], RZ ;  /* 0x000000ff38007985 */ /* 0x0005e8000c101928 */
[----:B------:R3:W-:Y:S04]  /*d080*/  ST.E desc[UR40][R22.64], RZ ;  /* 0x000000ff16007985 */ /* 0x0007e8000c101928 */
[----:B-1----:R1:W5:Y:S04]  /*d090*/  LDL.LU R58, [R1+0x68] ;  /* 0x00006800013a7983 */ /* 0x0023680000300800 */
[----:B--2---:R1:W5:Y:S04]  /*d0a0*/  LDL.LU.64 R56, [R1+0x60] ;  /* 0x0000600001387983 */ /* 0x0043680000300a00 */
[----:B---3--:R1:W5:Y:S01]  /*d0b0*/  LDL.LU.64 R22, [R1+0x58] ;  /* 0x0000580001167983 */ /* 0x0083620000300a00 */
[----:B------:R-:W-:-:S02]  /*d0c0*/  LOP3.LUT R74, R18, 0x70, R20, 0x78, !PT ;  /* 0x00000070124a7812 */ /* 0x000fc400078e7814 */
[----:B------:R-:W-:Y:S02]  /*d0d0*/  LOP3.LUT R72, R17, 0x70, R19, 0x78, !PT ;  /* 0x0000007011487812 */ /* 0x000fe400078e7813 */
[C---:B------:R-:W-:Y:S02]  /*d0e0*/  SHF.R.U64 R18, R15.reuse, 0x3, R71 ;  /* 0x000000030f127819 */ /* 0x040fe40000001247 */
[C---:B------:R-:W-:Y:S02]  /*d0f0*/  SHF.R.U64 R17, R14.reuse, 0x3, R69 ;  /* 0x000000030e117819 */ /* 0x040fe40000001245 */
[----:B------:R-:W-:Y:S02]  /*d100*/  LOP3.LUT R70, R15, 0x70, R18, 0x78, !PT ;  /* 0x000000700f467812 */ /* 0x000fe400078e7812 */
[----:B------:R-:W-:Y:S02]  /*d110*/  LOP3.LUT R68, R14, 0x70, R17, 0x78, !PT ;  /* 0x000000700e447812 */ /* 0x000fe400078e7811 */
[C---:B------:R-:W-:Y:S01]  /*d120*/  SHF.R.U64 R15, R13.reuse, 0x3, R67 ;  /* 0x000000030d0f7819 */ /* 0x040fe20000001243 */
[----:B------:R-:W2:Y:S03]  /*d130*/  S2R R14, SR_TID.X ;  /* 0x00000000000e7919 */ /* 0x000ea60000002100 */
[----:B------:R-:W-:-:S02]  /*d140*/  LOP3.LUT R66, R13, 0x70, R15, 0x78, !PT ;  /* 0x000000700d427812 */ /* 0x000fc400078e780f */
[----:B------:R-:W3:Y:S01]  /*d150*/  S2R R13, SR_SWINHI ;  /* 0x00000000000d7919 */ /* 0x000ee20000002f00 */
[----:B------:R-:W-:Y:S01]  /*d160*/  SHF.R.U64 R15, R11, 0x3, R63 ;  /* 0x000000030b0f7819 */ /* 0x000fe2000000123f */
[----:B------:R-:W-:-:S03]  /*d170*/  IMAD.X R51, RZ, RZ, R43, P0 ;  /* 0x000000ffff337224 */ /* 0x000fc600000e062b */
[----:B------:R-:W-:Y:S02]  /*d180*/  LOP3.LUT R62, R11, 0x70, R15, 0x78, !PT ;  /* 0x000000700b3e7812 */ /* 0x000fe400078e780f */
[C---:B------:R-:W-:Y:S01]  /*d190*/  SHF.R.U64 R11, R9.reuse, 0x3, R55 ;  /* 0x00000003090b7819 */ /* 0x040fe20000001237 */
[----:B------:R-:W-:Y:S01]  /*d1a0*/  IMAD.X R47, RZ, RZ, R43, P2 ;  /* 0x000000ffff2f7224 */ /* 0x000fe200010e062b */
[C---:B------:R-:W-:Y:S02]  /*d1b0*/  SHF.R.U64 R17, R12.reuse, 0x3, R65 ;  /* 0x000000030c117819 */ /* 0x040fe40000001241 */
[----:B------:R-:W-:Y:S02]  /*d1c0*/  LOP3.LUT R54, R9, 0x70, R11, 0x78, !PT ;  /* 0x0000007009367812 */ /* 0x000fe400078e780b */
[----:B------:R-:W-:Y:S02]  /*d1d0*/  SHF.R.U64 R9, R7, 0x3, R51 ;  /* 0x0000000307097819 */ /* 0x000fe40000001233 */
[----:B------:R-:W-:-:S02]  /*d1e0*/  LOP3.LUT R64, R12, 0x70, R17, 0x78, !PT ;  /* 0x000000700c407812 */ /* 0x000fc400078e7811 */
[C---:B------:R-:W-:Y:S02]  /*d1f0*/  SHF.R.U64 R12, R10.reuse, 0x3, R61 ;  /* 0x000000030a0c7819 */ /* 0x040fe4000000123d */
[----:B------:R-:W-:Y:S02]  /*d200*/  LOP3.LUT R50, R7, 0x70, R9, 0x78, !PT ;  /* 0x0000007007327812 */ /* 0x000fe400078e7809 */
[C---:B------:R-:W-:Y:S01]  /*d210*/  SHF.R.U64 R7, R5.reuse, 0x3, R47 ;  /* 0x0000000305077819 */ /* 0x040fe2000000122f */
[----:B------:R-:W-:Y:S01]  /*d220*/  IMAD.X R49, RZ, RZ, R43, P1 ;  /* 0x000000ffff317224 */ /* 0x000fe200008e062b */
[----:B------:R-:W-:Y:S02]  /*d230*/  LOP3.LUT R60, R10, 0x70, R12, 0x78, !PT ;  /* 0x000000700a3c7812 */ /* 0x000fe400078e780c */
[----:B------:R-:W-:Y:S02]  /*d240*/  SHF.R.U64 R10, R8, 0x3, R53 ;  /* 0x00000003080a7819 */ /* 0x000fe40000001235 */
[----:B------:R-:W-:Y:S01]  /*d250*/  LOP3.LUT R46, R5, 0x70, R7, 0x78, !PT ;  /* 0x00000070052e7812 */ /* 0x000fe200078e7807 */
[----:B--2---:R-:W-:Y:S01]  /*d260*/  IMAD.SHL.U32 R5, R14, 0x2, RZ ;  /* 0x000000020e057824 */ /* 0x004fe200078e00ff */
[----:B------:R-:W-:Y:S01]  /*d270*/  LOP3.LUT R52, R8, 0x70, R10, 0x78, !PT ;  /* 0x0000007008347812 */ /* 0x000fe200078e780a */
[----:B------:R-:W-:Y:S01]  /*d280*/  IMAD.X R45, RZ, RZ, R43, P3 ;  /* 0x000000ffff2d7224 */ /* 0x000fe200018e062b */
[----:B------:R-:W-:-:S02]  /*d290*/  SHF.R.U64 R8, R6, 0x3, R49 ;  /* 0x0000000306087819 */ /* 0x000fc40000001231 */
[----:B------:R-:W-:Y:S02]  /*d2a0*/  LOP3.LUT R5, R5, 0xfe, RZ, 0xc0, !PT ;  /* 0x000000fe05057812 */ /* 0x000fe400078ec0ff */
[----:B------:R-:W-:Y:S02]  /*d2b0*/  MOV R10, R0 ;  /* 0x00000000000a7202 */ /* 0x000fe40000000f00 */
[----:B---3--:R-:W-:Y:S01]  /*d2c0*/  MOV R11, R13 ;  /* 0x0000000d000b7202 */ /* 0x008fe20000000f00 */
[----:B------:R-:W-:Y:S01]  /*d2d0*/  IMAD.X R43, RZ, RZ, R43, P4 ;  /* 0x000000ffff2b7224 */ /* 0x000fe200020e062b */
[----:B------:R-:W-:Y:S02]  /*d2e0*/  LOP3.LUT R48, R6, 0x70, R8, 0x78, !PT ;  /* 0x0000007006307812 */ /* 0x000fe400078e7808 */
[C---:B------:R-:W-:Y:S01]  /*d2f0*/  SHF.R.U64 R6, R4.reuse, 0x3, R45 ;  /* 0x0000000304067819 */ /* 0x040fe2000000122d */
[----:B------:R-:W-:Y:S01]  /*d300*/  IMAD.WIDE.U32 R10, R5, 0x2, R10 ;  /* 0x00000002050a7825 */ /* 0x000fe200078e000a */
[----:B------:R1:W-:Y:S02]  /*d310*/  ST.E desc[UR40][R92.64], RZ ;  /* 0x000000ff5c007985 */ /* 0x0003e4000c101928 */
[----:B------:R-:W-:-:S02]  /*d320*/  LOP3.LUT R44, R4, 0x70, R6, 0x78, !PT ;  /* 0x00000070042c7812 */ /* 0x000fc400078e7806 */
[----:B------:R-:W-:Y:S01]  /*d330*/  SHF.R.U64 R4, R3, 0x3, R43 ;  /* 0x0000000303047819 */ /* 0x000fe2000000122b */
[----:B------:R1:W-:Y:S01]  /*d340*/  ST.E desc[UR40][R90.64], RZ ;  /* 0x000000ff5a007985 */ /* 0x0003e2000c101928 */
[----:B------:R-:W-:-:S03]  /*d350*/  IADD3 R6, P2, PT, R10, 0x56c00, RZ ;  /* 0x00056c000a067810 */ /* 0x000fc60007f5e0ff */
[----:B------:R1:W-:Y:S01]  /*d360*/  ST.E desc[UR40][R88.64], RZ ;  /* 0x000000ff58007985 */ /* 0x0003e2000c101928 */
[----:B------:R-:W-:-:S03]  /*d370*/  LOP3.LUT R42, R3, 0x70, R4, 0x78, !PT ;  /* 0x00000070032a7812 */ /* 0x000fc600078e7804 */
[----:B------:R1:W-:Y:S01]  /*d380*/  ST.E desc[UR40][R86.64], RZ ;  /* 0x000000ff56007985 */ /* 0x0003e2000c101928 */
[----:B------:R-:W-:-:S03]  /*d390*/  IADD3 R8, P3, PT, R10, 0x56e00, RZ ;  /* 0x00056e000a087810 */ /* 0x000fc60007f7e0ff */
[----:B------:R1:W-:Y:S01]  /*d3a0*/  ST.E desc[UR40][R84.64], RZ ;  /* 0x000000ff54007985 */ /* 0x0003e2000c101928 */
[C---:B------:R-:W-:Y:S01]  /*d3b0*/  IADD3 R4, P1, PT, R10.reuse, 0x57e00, RZ ;  /* 0x00057e000a047810 */ /* 0x040fe20007f3e0ff */
[----:B------:R-:W-:Y:S02]  /*d3c0*/  IMAD.X R19, RZ, RZ, R11, P2 ;  /* 0x000000ffff137224 */ /* 0x000fe400010e060b */
[----:B------:R1:W-:Y:S01]  /*d3d0*/  ST.E desc[UR40][R82.64], RZ ;  /* 0x000000ff52007985 */ /* 0x0003e2000c101928 */
[----:B------:R-:W-:-:S03]  /*d3e0*/  IADD3 R3, P0, PT, R10, 0x57c00, RZ ;  /* 0x00057c000a037810 */ /* 0x000fc60007f1e0ff */
[----:B------:R1:W-:Y:S04]  /*d3f0*/  ST.E desc[UR40][R80.64], RZ ;  /* 0x000000ff50007985 */ /* 0x0003e8000c101928 */
[----:B------:R1:W-:Y:S01]  /*d400*/  ST.E desc[UR40][R78.64], RZ ;  /* 0x000000ff4e007985 */ /* 0x0003e2000c101928 */
[----:B------:R-:W-:-:S03]  /*d410*/  IMAD.X R13, RZ, RZ, R11, P3 ;  /* 0x000000ffff0d7224 */ /* 0x000fc600018e060b */
[----:B------:R1:W-:Y:S01]  /*d420*/  ST.E desc[UR40][R76.64], RZ ;  /* 0x000000ff4c007985 */ /* 0x0003e2000c101928 */
[----:B------:R-:W-:-:S03]  /*d430*/  IMAD.X R9, RZ, RZ, R11, P1 ;  /* 0x000000ffff097224 */ /* 0x000fc600008e060b */
[----:B------:R1:W-:Y:S01]  /*d440*/  ST.E desc[UR40][R74.64], RZ ;  /* 0x000000ff4a007985 */ /* 0x0003e2000c101928 */
[----:B------:R-:W-:Y:S01]  /*d450*/  IMAD.X R11, RZ, RZ, R11, P0 ;  /* 0x000000ffff0b7224 */ /* 0x000fe200000e060b */
[----:B------:R-:W-:Y:S02]  /*d460*/  SHF.R.U64 R5, R6, 0x3, R19 ;  /* 0x0000000306057819 */ /* 0x000fe40000001213 */
[----:B------:R1:W-:Y:S04]  /*d470*/  ST.E desc[UR40][R72.64], RZ ;  /* 0x000000ff48007985 */ /* 0x0003e8000c101928 */
[----:B------:R1:W-:Y:S04]  /*d480*/  ST.E desc[UR40][R70.64], RZ ;  /* 0x000000ff46007985 */ /* 0x0003e8000c101928 */
[----:B------:R1:W-:Y:S01]  /*d490*/  ST.E desc[UR40][R68.64], RZ ;  /* 0x000000ff44007985 */ /* 0x0003e2000c101928 */
[----:B------:R-:W-:-:S03]  /*d4a0*/  SHF.R.U64 R7, R8, 0x3, R13 ;  /* 0x0000000308077819 */ /* 0x000fc6000000120d */
[----:B------:R1:W-:Y:S01]  /*d4b0*/  ST.E desc[UR40][R66.64], RZ ;  /* 0x000000ff42007985 */ /* 0x0003e2000c101928 */
[----:B------:R-:W-:-:S03]  /*d4c0*/  LOP3.LUT R18, R6, 0x70, R5, 0x78, !PT ;  /* 0x0000007006127812 */ /* 0x000fc600078e7805 */
[----:B------:R1:W-:Y:S01]  /*d4d0*/  ST.E desc[UR40][R64.64], RZ ;  /* 0x000000ff40007985 */ /* 0x0003e2000c101928 */
[----:B------:R-:W-:-:S03]  /*d4e0*/  SHF.R.U64 R5, R3, 0x3, R11 ;  /* 0x0000000303057819 */ /* 0x000fc6000000120b */
[----:B------:R1:W-:Y:S01]  /*d4f0*/  ST.E desc[UR40][R62.64], RZ ;  /* 0x000000ff3e007985 */ /* 0x0003e2000c101928 */
[----:B------:R-:W-:-:S03]  /*d500*/  SHF.R.U64 R6, R4, 0x3, R9 ;  /* 0x0000000304067819 */ /* 0x000fc60000001209 */
[----:B------:R1:W-:Y:S01]  /*d510*/  ST.E desc[UR40][R60.64], RZ ;  /* 0x000000ff3c007985 */ /* 0x0003e2000c101928 */
[----:B------:R-:W-:-:S03]  /*d520*/  LOP3.LUT R12, R8, 0x70, R7, 0x78, !PT ;  /* 0x00000070080c7812 */ /* 0x000fc600078e7807 */
[----:B------:R1:W-:Y:S01]  /*d530*/  ST.E desc[UR40][R54.64], RZ ;  /* 0x000000ff36007985 */ /* 0x0003e2000c101928 */
[----:B------:R-:W-:-:S03]  /*d540*/  LOP3.LUT R10, R3, 0x70, R5, 0x78, !PT ;  /* 0x00000070030a7812 */ /* 0x000fc600078e7805 */
[----:B------:R1:W-:Y:S01]  /*d550*/  ST.E desc[UR40][R52.64], RZ ;  /* 0x000000ff34007985 */ /* 0x0003e2000c101928 */
[----:B------:R-:W-:-:S03]  /*d560*/  LOP3.LUT R8, R4, 0x70, R6, 0x78, !PT ;  /* 0x0000007004087812 */ /* 0x000fc600078e7806 */
[----:B------:R1:W-:Y:S04]  /*d570*/  ST.E desc[UR40][R50.64], RZ ;  /* 0x000000ff32007985 */ /* 0x0003e8000c101928 */
[----:B------:R1:W-:Y:S04]  /*d580*/  ST.E desc[UR40][R48.64], RZ ;  /* 0x000000ff30007985 */ /* 0x0003e8000c101928 */
[----:B------:R1:W-:Y:S04]  /*d590*/  ST.E desc[UR40][R46.64], RZ ;  /* 0x000000ff2e007985 */ /* 0x0003e8000c101928 */
[----:B------:R1:W-:Y:S04]  /*d5a0*/  ST.E desc[UR40][R44.64], RZ ;  /* 0x000000ff2c007985 */ /* 0x0003e8000c101928 */
[----:B------:R1:W-:Y:S04]  /*d5b0*/  ST.E desc[UR40][R42.64], RZ ;  /* 0x000000ff2a007985 */ /* 0x0003e8000c101928 */
[----:B------:R1:W-:Y:S04]  /*d5c0*/  ST.E desc[UR40][R18.64], RZ ;  /* 0x000000ff12007985 */ /* 0x0003e8000c101928 */
[----:B------:R1:W-:Y:S04]  /*d5d0*/  ST.E desc[UR40][R12.64], RZ ;  /* 0x000000ff0c007985 */ /* 0x0003e8000c101928 */
[----:B------:R1:W-:Y:S04]  /*d5e0*/  ST.E desc[UR40][R10.64], RZ ;  /* 0x000000ff0a007985 */ /* 0x0003e8000c101928 */
[----:B------:R1:W-:Y:S01]  /*d5f0*/  ST.E desc[UR40][R8.64], RZ ;  /* 0x000000ff08007985 */ /* 0x0003e2000c101928 */
[----:B------:R-:W-:Y:S01]  /*d600*/  @!PT LDS RZ, [RZ] ;  /* 0x00000000fffff984 */ /* 0x000fe20000000800 */
[----:B------:R-:W-:Y:S01]  /*d610*/  @!PT LDS RZ, [RZ] ;  /* 0x00000000fffff984 */ /* 0x000fe20000000800 */
[----:B------:R-:W-:Y:S01]  /*d620*/  @!PT LDS RZ, [RZ] ;  /* 0x00000000fffff984 */ /* 0x000fe20000000800 */
[----:B------:R-:W-:Y:S01]  /*d630*/  @!PT LDS RZ, [RZ] ;  /* 0x00000000fffff984 */ /* 0x000fe20000000800 */
[----:B------:R2:W-:Y:S06]  /*d640*/  MEMBAR.ALL.CTA ;  /* 0x0000000000007992 */ /* 0x0005ec0000008000 */
[----:B--2---:R-:W2:Y:S01]  /*d650*/  FENCE.VIEW.ASYNC.S ;  /* 0x00000000000073c6 */ /* 0x004ea20000000000 */
[----:B------:R-:W-:Y:S05]  /*d660*/  BRA.U UP0, `(.L_x_161) ;  /* 0x0000000100047547 */ /* 0x000fea000b800000 */
[----:B------:R-:W-:Y:S05]  /*d670*/  BPT.TRAP 0x1 ;  /* 0x000000040000795c */ /* 0x000fea0000300000 */
.L_x_161:
[----:B-----5:R-:W-:Y:S01]  /*d680*/  SHF.L.U32 R3, R56, 0x1f, RZ ;  /* 0x0000001f38037819 */ /* 0x020fe200000006ff */
[----:B------:R-:W-:Y:S03]  /*d690*/  BSSY B0, `(.L_x_162) ;  /* 0x0000003000007945 */ /* 0x000fe60003800000 */
[----:B--2---:R-:W2:Y:S02]  /*d6a0*/  SYNCS.PHASECHK.TRANS64.TRYWAIT P0, [R0+URZ+0x580c8], R3 ;  /* 0x0580c803000075a7 */ /* 0x004ea400080011ff */
[----:B--2---:R-:W-:Y:S05]  /*d6b0*/  @!P0 BRA `(.L_x_163) ;  /* 0x0000014800c08947 */ /* 0x004fea0003800000 */
.L_x_426:
[----:B------:R-:W-:Y:S05]  /*d6c0*/  BSYNC B0 ;  /* 0x0000000000007941 */ /* 0x000fea0003800000 */
.L_x_162:
[----:B------:R-:W-:Y:S05]  /*d6d0*/  @!P5 BRA `(.L_x_164) ;  /* 0x0000000000d0d947 */ /* 0x000fea0003800000 */
[----:B------:R-:W3:Y:S01]  /*d6e0*/  LDC R4, c[0x0][0x904] ;  /* 0x00024100ff047b82 */ /* 0x000ee20000000800 */
[----:B------:R-:W2:Y:S01]  /*d6f0*/  LDCU.64 UR4, c[0x0][0x908] ;  /* 0x00012100ff0477ac */ /* 0x000ea20008000a00 */
[----:B------:R-:W-:Y:S01]  /*d700*/  LOP3.LUT R14, R14, 0x7f, RZ, 0xc0, !PT ;  /* 0x0000007f0e0e7812 */ /* 0x000fe200078ec0ff */
[----:B------:R-:W-:Y:S01]  /*d710*/  BSSY.RECONVERGENT B0, `(.L_x_164) ;  /* 0x0000030000007945 */ /* 0x000fe20003800200 */
[----:B--2---:R-:W-:Y:S01]  /*d720*/  IMAD.HI.U32 R3, R57, UR4, RZ ;  /* 0x0000000439037c27 */ /* 0x004fe2000f8e00ff */
[----:B------:R-:W2:Y:S01]  /*d730*/  LDCU UR4, c[0x0][0x380] ;  /* 0x00007000ff0477ac */ /* 0x000ea20008000800 */
[----:B---3--:R-:W-:-:S03]  /*d740*/  ISETP.NE.AND P0, PT, R4, 0x1, PT ;  /* 0x000000010400780c */ /* 0x008fc60003f05270 */
[----:B------:R-:W-:-:S04]  /*d750*/  SHF.R.U32.HI R3, RZ, UR5, R3 ;  /* 0x00000005ff037c19 */ /* 0x000fc80008011603 */
[----:B------:R-:W-:-:S05]  /*d760*/  SEL R3, R57, R3, !P0 ;  /* 0x0000000339037207 */ /* 0x000fca0004000000 */
[----:B------:R-:W-:-:S04]  /*d770*/  IMAD.MOV R3, RZ, RZ, -R3 ;  /* 0x000000ffff037224 */ /* 0x000fc800078e0a03 */
[----:B------:R-:W-:-:S04]  /*d780*/  IMAD R3, R4, R3, R57 ;  /* 0x0000000304037224 */ /* 0x000fc800078e0239 */
[----:B------:R-:W-:-:S04]  /*d790*/  IMAD R3, R3, 0x100, R14 ;  /* 0x0000010003037824 */ /* 0x000fc800078e020e */
[----:B------:R-:W-:-:S05]  /*d7a0*/  VIADD R7, R3, 0x80 ;  /* 0x0000008003077836 */ /* 0x000fca0000000000 */
[----:B--2---:R-:W-:-:S13]  /*d7b0*/  ISETP.GE.AND P0, PT, R7, UR4, PT ;  /* 0x0000000407007c0c */ /* 0x004fda000bf06270 */
[----:B------:R-:W-:Y:S05]  /*d7c0*/  @P0 BRA `(.L_x_165) ;  /* 0x0000000000900947 */ /* 0x000fea0003800000 */
[----:B------:R-:W2:Y:S01]  /*d7d0*/  LDC R6, c[0x0][0x38c] ;  /* 0x0000e300ff067b82 */ /* 0x000ea20000000800 */
[----:B------:R-:W3:Y:S01]  /*d7e0*/  LDCU UR6, c[0x0][0x890] ;  /* 0x00011200ff0677ac */ /* 0x000ee20008000800 */
[----:B------:R-:W4:Y:S01]  /*d7f0*/  LDCU.64 UR4, c[0x0][0x888] ;  /* 0x00011100ff0477ac */ /* 0x000f220008000a00 */
[----:B---3--:R-:W-:Y:S01]  /*d800*/  IMAD R7, R22, UR6, R7 ;  /* 0x0000000616077c24 */ /* 0x008fe2000f8e0207 */
[----:B--2---:R-:W-:-:S04]  /*d810*/  IABS R5, R6 ;  /* 0x0000000600057213 */ /* 0x004fc80000000000 */
[----:B-1----:R-:W1:Y:S08]  /*d820*/  I2F.RP R8, R5 ;  /* 0x0000000500087306 */ /* 0x002e700000209400 */
        /* <DEDUP_REMOVED lines=8> */
[----:B------:R-:W-:-:S05]  /*d8b0*/  MOV R8, R3 ;  /* 0x0000000300087202 */ /* 0x000fca0000000f00 */
[----:B------:R-:W-:-:S04]  /*d8c0*/  IMAD.HI.U32 R4, R4, R8, RZ ;  /* 0x0000000804047227 */ /* 0x000fc800078e00ff */
[----:B------:R-:W-:-:S04]  /*d8d0*/  IMAD.MOV R3, RZ, RZ, -R4 ;  /* 0x000000ffff037224 */ /* 0x000fc800078e0a04 */
[C---:B------:R-:W-:Y:S02]  /*d8e0*/  IMAD R3, R5.reuse, R3, R8 ;  /* 0x0000000305037224 */ /* 0x040fe400078e0208 */
[----:B------:R-:W1:Y:S03]  /*d8f0*/  LDC.64 R8, c[0x0][0x880] ;  /* 0x00022000ff087b82 */ /* 0x000e660000000a00 */
        /* <DEDUP_REMOVED lines=11> */
[----:B----4-:R-:W-:-:S04]  /*d9b0*/  IMAD R7, R4, UR5, R7 ;  /* 0x0000000504077c24 */ /* 0x010fc8000f8e0207 */
[----:B------:R-:W-:Y:S02]  /*d9c0*/  IMAD R3, R6, R3, R2 ;  /* 0x0000000306037224 */ /* 0x000fe400078e0202 */
[----:B------:R-:W-:Y:S02]  /*d9d0*/  IMAD.MOV.U32 R2, RZ, RZ, -0x800000 ;  /* 0xff800000ff027424 */ /* 0x000fe400078e00ff */
[----:B------:R-:W-:-:S04]  /*d9e0*/  IMAD R7, R3, UR4, R7 ;  /* 0x0000000403077c24 */ /* 0x000fc8000f8e0207 */
[----:B-1----:R-:W-:-:S05]  /*d9f0*/  IMAD.WIDE R8, R7, 0x4, R8 ;  /* 0x0000000407087825 */ /* 0x002fca00078e0208 */
[----:B------:R2:W-:Y:S02]  /*da00*/  STG.E desc[UR40][R8.64], R2 ;  /* 0x0000000208007986 */ /* 0x0005e4000c101928 */
.L_x_165:
[----:B------:R-:W-:Y:S05]  /*da10*/  BSYNC.RECONVERGENT B0 ;  /* 0x0000000000007941 */ /* 0x000fea0003800200 */
.L_x_164:
[----:B------:R-:W-:Y:S01]  /*da20*/  @!PT LDS RZ, [RZ] ;  /* 0x00000000fffff984 */ /* 0x000fe20000000800 */
[----:B------:R-:W-:Y:S01]  /*da30*/  @!PT LDS RZ, [RZ] ;  /* 0x00000000fffff984 */ /* 0x000fe20000000800 */
[----:B------:R-:W-:Y:S01]  /*da40*/  @!PT LDS RZ, [RZ] ;  /* 0x00000000fffff984 */ /* 0x000fe20000000800 */
[----:B------:R-:W-:Y:S01]  /*da50*/  @!PT LDS RZ, [RZ] ;  /* 0x00000000fffff984 */ /* 0x000fe20000000800 */
[----:B------:R3:W-:Y:S06]  /*da60*/  MEMBAR.ALL.CTA ;  /* 0x0000000000007992 */ /* 0x0007ec0000008000 */
[----:B---3--:R-:W3:Y:S01]  /*da70*/  FENCE.VIEW.ASYNC.S ;  /* 0x00000000000073c6 */ /* 0x008ee20000000000 */
[----:B------:R-:W-:-:S09]  /*da80*/  UISETP.NE.AND UP0, UPT, UR37, URZ, UPT ;  /* 0x000000ff2500728c */ /* 0x000fd2000bf05270 */
[----:B------:R-:W-:Y:S05]  /*da90*/  BRA.U UP0, `(.L_x_166) ;  /* 0x0000000100047547 */ /* 0x000fea000b800000 */
[----:B------:R-:W-:Y:S05]  /*daa0*/  BPT.TRAP 0x1 ;  /* 0x000000040000795c */ /* 0x000fea0000300000 */
.L_x_166:
[----:B---3--:R3:W-:Y:S01]  /*dab0*/  SYNCS.ARRIVE.TRANS64.A1T0 RZ, [R0+URZ+0x580b8], RZ ;  /* 0x0580b8ff00ff79a7 */ /* 0x0087e200081000ff */
[----:B------:R-:W-:Y:S01]  /*dac0*/  LOP3.LUT R56, R56, 0x1, RZ, 0x3c, !PT ;  /* 0x0000000138387812 */ /* 0x000fe200078e3cff */
[----:B------:R-:W-:Y:S06]  /*dad0*/  BRA `(.L_x_92) ;  /* 0x000000b800087947 */ /* 0x000fec0003800000 */
.L_x_93:
[----:B------:R-:W-:-:S09]  /*dae0*/  UISETP.NE.AND UP0, UPT, UR44, URZ, UPT ;  /* 0x000000ff2c00728c */ /* 0x000fd2000bf05270 */
[----:B------:R-:W-:Y:S05]  /*daf0*/  BRA.U !UP0, `(.L_x_167) ;  /* 0x0000000108047547 */ /* 0x000fea000b800000 */
[----:B------:R-:W-:Y:S05]  /*db00*/  BPT.TRAP 0x1 ;  /* 0x000000040000795c */ /* 0x000fea0000300000 */
.L_x_167:
[----:B------:R-:W1:Y:S01]  /*db10*/  S2R R60, SR_CgaCtaId ;  /* 0x00000000003c7919 */ /* 0x000e620000008800 */
[----:B------:R-:W-:Y:S01]  /*db20*/  MOV R59, 0x400 ;  /* 0x00000400003b7802 */ /* 0x000fe20000000f00 */
[----:B------:R-:W-:Y:S01]  /*db30*/  BSSY B0, `(.L_x_168) ;  /* 0x0000005000007945 */ /* 0x000fe20003800000 */
[----:B------:R-:W-:Y:S02]  /*db40*/  SHF.L.U32 R0, R23, 0x1f, RZ ;  /* 0x0000001f17007819 */ /* 0x000fe400000006ff */
[----:B-1----:R-:W-:-:S04]  /*db50*/  LEA R59, R60, R59, 0x18 ;  /* 0x0000003b3c3b7211 */ /* 0x002fc800078ec0ff */
[----:B------:R-:W1:Y:S02]  /*db60*/  SYNCS.PHASECHK.TRANS64.TRYWAIT P0, [R59+URZ+0x58070], R0 ;  /* 0x058070003b0075a7 */ /* 0x000e6400080011ff */
[----:B-1----:R-:W-:Y:S05]  /*db70*/  @!P0 BRA `(.L_x_169) ;  /* 0x0000014400a48947 */ /* 0x002fea0003800000 */
.L_x_427:
[----:B------:R-:W-:Y:S05]  /*db80*/  BSYNC B0 ;  /* 0x0000000000007941 */ /* 0x000fea0003800000 */
.L_x_168:
[----:B------:R-:W-:-:S09]  /*db90*/  UISETP.NE.AND UP0, UPT, UR44, URZ, UPT ;  /* 0x000000ff2c00728c */ /* 0x000fd2000bf05270 */
[----:B------:R-:W-:Y:S05]  /*dba0*/  BRA.U !UP0, `(.L_x_170) ;  /* 0x0000000108047547 */ /* 0x000fea000b800000 */
[----:B------:R-:W-:Y:S05]  /*dbb0*/  BPT.TRAP 0x1 ;  /* 0x000000040000795c */ /* 0x000fea0000300000 */
.L_x_170:
[----:B------:R-:W-:Y:S01]  /*dbc0*/  IADD3 R18, PT, PT, R59, 0x58078, RZ ;  /* 0x000580783b127810 */ /* 0x000fe20007ffe0ff */
[----:B------:R-:W-:-:S03]  /*dbd0*/  UISETP.NE.AND UP0, UPT, UR43, URZ, UPT ;  /* 0x000000ff2b00728c */ /* 0x000fc6000bf05270 */
[----:B-1----:R-:W-:-:S04]  /*dbe0*/  PRMT R0, R60, 0x654, R18 ;  /* 0x000006543c007816 */ /* 0x002fc80000000012 */
[----:B------:R1:W-:Y:S02]  /*dbf0*/  SYNCS.ARRIVE.TRANS64.RED.A1T0 RZ, [R0+URZ], RZ ;  /* 0x000000ff00ff79a7 */ /* 0x0003e400081004ff */
[----:B------:R-:W-:Y:S05]  /*dc00*/  BRA.U !UP0, `(.L_x_171) ;  /* 0x0000000108047547 */ /* 0x000fea000b800000 */
[----:B------:R-:W-:Y:S05]  /*dc10*/  BPT.TRAP 0x1 ;  /* 0x000000040000795c */ /* 0x000fea0000300000 */
.L_x_171:
[----:B------:R-:W-:Y:S01]  /*dc20*/  IMAD.U32 R3, RZ, RZ, UR38 ;  /* 0x00000026ff037e24 */ /* 0x000fe2000f8e00ff */
[----:B------:R-:W-:-:S04]  /*dc30*/  ISETP.GE.AND P0, PT, R4, 0x41, PT ;  /* 0x000000410400780c */ /* 0x000fc80003f06270 */
[----:B------:R-:W-:-:S04]  /*dc40*/  SHF.L.U32 R3, R3, 0x1f, RZ ;  /* 0x0000001f03037819 */ /* 0x000fc800000006ff */
[----:B------:R-:W2:Y:S02]  /*dc50*/  SYNCS.PHASECHK.TRANS64.TRYWAIT P1, [R59+URZ+0x58080], R3 ;  /* 0x058080033b0075a7 */ /* 0x000ea400080211ff */
[----:B--2---:R-:W-:Y:S05]  /*dc60*/  @!P1 BRA `(.L_x_172) ;  /* 0x00000144007c9947 */ /* 0x004fea0003800000 */
.L_x_428:
[----:B--2---:R-:W-:Y:S02]  /*dc70*/  LOP3.LUT R3, R23, 0x1, RZ, 0x3c, !PT ;  /* 0x0000000117037812 */ /* 0x004fe400078e3cff */
[----:B------:R-:W-:Y:S01]  /*dc80*/  MOV R61, R16 ;  /* 0x00000010003d7202 */ /* 0x000fe20000000f00 */
[----:B------:R-:W-:Y:S06]  /*dc90*/  @!P0 BRA `(.L_x_173) ;  /* 0x0000003c00788947 */ /* 0x000fec0003800000 */
[----:B------:R-:W-:-:S05]  /*dca0*/  VIADD R4, R4, 0x3f ;  /* 0x0000003f04047836 */ /* 0x000fca0000000000 */
[----:B-1----:R-:W-:-:S04]  /*dcb0*/  SHF.R.S32.HI R0, RZ, 0x1f, R4 ;  /* 0x0000001fff007819 */ /* 0x002fc80000011404 */
[----:B------:R-:W-:-:S04]  /*dcc0*/  LEA.HI R4, R0, R4, RZ, 0x6 ;  /* 0x0000000400047211 */ /* 0x000fc800078f30ff */
[----:B------:R-:W-:-:S04]  /*dcd0*/  SHF.R.S32.HI R4, RZ, 0x6, R4 ;  /* 0x00000006ff047819 */ /* 0x000fc80000011404 */
[----:B------:R-:W-:-:S04]  /*dce0*/  VIMNMX R0, PT, PT, R4, 0x2, PT ;  /* 0x0000000204007848 */ /* 0x000fc80003fe0100 */
[----:B------:R-:W-:-:S05]  /*dcf0*/  IADD3 R0, PT, PT, -R0, R16, R4 ;  /* 0x0000001000007210 */ /* 0x000fca0007ffe104 */
[----:B------:R-:W-:-:S07]  /*dd00*/  VIADD R61, R0, 0x1 ;  /* 0x00000001003d7836 */ /* 0x000fce0000000000 */
.L_x_234:
[----:B------:R-:W-:Y:S05]  /*dd10*/  YIELD ;  /* 0x0000000000007946 */ /* 0x000fea0003800000 */
[----:B------:R-:W-:Y:S01]  /*dd20*/  UISETP.NE.AND UP0, UPT, UR44, URZ, UPT ;  /* 0x000000ff2c00728c */ /* 0x000fe2000bf05270 */
[----:B------:R-:W-:Y:S02]  /*dd30*/  VIADD R16, R16, 0x1 ;  /* 0x0000000110107836 */ /* 0x000fe40000000000 */
[----:B------:R-:W-:-:S03]  /*dd40*/  IMAD.MOV.U32 R23, RZ, RZ, R3 ;  /* 0x000000ffff177224 */ /* 0x000fc600078e0003 */
[----:B------:R-:W-:-:S04]  /*dd50*/  ISETP.NE.AND P0, PT, R16, R61, PT ;  /* 0x0000003d1000720c */ /* 0x000fc80003f05270 */
[----:B------:R-:W-:Y:S01]  /*dd60*/  P2R R19, PR, RZ, 0x1 ;  /* 0x00000001ff137803 */ /* 0x000fe20000000000 */
[----:B-1-3--:R-:W-:Y:S08]  /*dd70*/  BRA.U !UP0, `(.L_x_174) ;  /* 0x0000000108047547 */ /* 0x00aff0000b800000 */
[----:B------:R-:W-:Y:S05]  /*dd80*/  BPT.TRAP 0x1 ;  /* 0x000000040000795c */ /* 0x000fea0000300000 */
.L_x_174:
[----:B------:R-:W-:Y:S01]  /*dd90*/  SHF.L.U32 R0, R23, 0x1f, RZ ;  /* 0x0000001f17007819 */ /* 0x000fe200000006ff */
[----:B------:R-:W1:Y:S03]  /*dda0*/  S2R R62, SR_TID.X ;  /* 0x00000000003e7919 */ /* 0x000e660000002100 */
[----:B------:R-:W2:Y:S01]  /*ddb0*/  SYNCS.PHASECHK.TRANS64.TRYWAIT P0, [R59+URZ+0x58070], R0 ;  /* 0x058070003b0075a7 */ /* 0x000ea200080011ff */
[----:B-1----:R-:W-:-:S05]  /*ddc0*/  IMAD.U32 R17, R62, 0x10000, RZ ;  /* 0x000100003e117824 */ /* 0x002fca00078e00ff */
[----:B------:R-:W-:Y:S01]  /*ddd0*/  LOP3.LUT R17, R17, 0x600000, RZ, 0xc0, !PT ;  /* 0x0060000011117812 */ /* 0x000fe200078ec0ff */
[----:B--2---:R-:W-:Y:S06]  /*dde0*/  @!P0 BRA `(.L_x_175) ;  /* 0x0000014400308947 */ /* 0x004fec0003800000 */
.L_x_429:
[----:B------:R-:W-:Y:S05]  /*ddf0*/  WARPSYNC.ALL ;  /* 0x0000000000007948 */ /* 0x000fea0003800000 */
[----:B------:R-:W-:Y:S01]  /*de00*/  R2UR UR4, R17 ;  /* 0x00000000110472ca */ /* 0x000fe200000e0000 */
[----:B------:R-:W-:Y:S01]  /*de10*/  UISETP.NE.AND UP0, UPT, UR37, URZ, UPT ;  /* 0x000000ff2500728c */ /* 0x000fe2000bf05270 */
[----:B------:R-:W-:Y:S01]  /*de20*/  PLOP3.LUT P0, PT, PT, PT, PT, 0x80, 0x8 ;  /* 0x000000000008781c */ /* 0x000fe20003f0f070 */
[----:B------:R-:W-:-:S10]  /*de30*/  IMAD.MOV.U32 R65, RZ, RZ, 0x3f800000 ;  /* 0x3f800000ff417424 */ /* 0x000fd400078e00ff */
[----:B------:R-:W2:Y:S02]  /*de40*/  LDTM.x2 R4, tmem[UR4] ;  /* 0x00000004000479ee */ /* 0x000ea400080c0000 */
[----:B--2---:R-:W-:-:S13]  /*de50*/  FSETP.NEU.AND P2, PT, R4, R5, PT ;  /* 0x000000050400720b */ /* 0x004fda0003f4d000 */
[----:B-1----:R-:W1:Y:S01]  /*de60*/  @P2 LDC R0, c[0x0][0x704] ;  /* 0x0001c100ff002b82 */ /* 0x002e620000000800 */
[----:B------:R-:W-:-:S04]  /*de70*/  @P2 FADD R4, R4, -R5 ;  /* 0x8000000504042221 */ /* 0x000fc80000000000 */
[----:B-1----:R-:W-:-:S05]  /*de80*/  @P2 FMUL R0, R4, R0 ;  /* 0x0000000004002220 */ /* 0x002fca0000400000 */
[----:B------:R-:W-:-:S04]  /*de90*/  @P2 FSETP.GEU.AND P1, PT, R0, -126, PT ;  /* 0xc2fc00000000280b */ /* 0x000fc80003f2e000 */
[----:B------:R-:W-:-:S13]  /*dea0*/  @P2 PLOP3.LUT P0, PT, P1, PT, PT, 0x80, 0x8 ;  /* 0x000000000008281c */ /* 0x000fda0000f0f070 */
[----:B------:R-:W-:-:S06]  /*deb0*/  @!P0 FMUL R0, R0, 0.5 ;  /* 0x3f00000000008820 */ /* 0x000fcc0000400000 */
[----:B------:R-:W1:Y:S02]  /*dec0*/  @P2 MUFU.EX2 R0, R0 ;  /* 0x0000000000002308 */ /* 0x000e640000000800 */
[----:B-1----:R-:W-:-:S05]  /*ded0*/  @!P0 FMUL R0, R0, R0 ;  /* 0x0000000000008220 */ /* 0x002fca0000400000 */
[----:B------:R-:W-:Y:S01]  /*dee0*/  @P2 MOV R65, R0 ;  /* 0x0000000000412202 */ /* 0x000fe20000000f00 */
[----:B------:R-:W-:Y:S06]  /*def0*/  BRA.U UP0, `(.L_x_176) ;  /* 0x0000000100047547 */ /* 0x000fec000b800000 */
[----:B------:R-:W-:Y:S05]  /*df00*/  BPT.TRAP 0x1 ;  /* 0x000000040000795c */ /* 0x000fea0000300000 */
.L_x_176:
[----:B------:R-:W-:Y:S01]  /*df10*/  IMAD.U32 R0, RZ, RZ, UR36 ;  /* 0x00000024ff007e24 */ /* 0x000fe2000f8e00ff */
[----:B------:R-:W-:-:S04]  /*df20*/  FSETP.NEU.AND P1, PT, R65, 1, PT ;  /* 0x3f8000004100780b */ /* 0x000fc80003f2d000 */
[----:B------:R-:W-:-:S04]  /*df30*/  SHF.L.U32 R0, R0, 0x1f, RZ ;  /* 0x0000001f00007819 */ /* 0x000fc800000006ff */
[----:B------:R-:W1:Y:S02]  /*df40*/  SYNCS.PHASECHK.TRANS64.TRYWAIT P0, [R59+URZ+0x58090], R0 ;  /* 0x058090003b0075a7 */ /* 0x000e6400080011ff */
[----:B-1----:R-:W-:Y:S05]  /*df50*/  @!P0 BRA `(.L_x_177) ;  /* 0x0000014000e88947 */ /* 0x002fea0003800000 */
.L_x_430:
[----:B------:R-:W-:-:S13]  /*df60*/  VOTE.ANY P1, P1 ;  /* 0x0000000000ff7806 */ /* 0x000fda0000820100 */
[----:B------:R-:W-:Y:S05]  /*df70*/  @!P1 BRA `(.L_x_178) ;  /* 0x0000001800e09947 */ /* 0x000fea0003800000 */
[----:B------:R-:W-:Y:S01]  /*df80*/  SHF.R.U32.HI R63, RZ, 0x5, R62 ;  /* 0x00000005ff3f7819 */ /* 0x000fe2000001163e */
[----:B------:R-:W-:Y:S01]  /*df90*/  BSSY.RECONVERGENT B6, `(.L_x_179) ;  /* 0x0000018000067945 */ /* 0x000fe20003800200 */
[----:B------:R-:W-:Y:S02]  /*dfa0*/  LOP3.LUT R24, R17, 0x100, RZ, 0xfc, !PT ;  /* 0x0000010011187812 */ /* 0x000fe400078efcff */
[----:B------:R-:W-:Y:S02]  /*dfb0*/  SHF.R.U32.HI R64, RZ, 0x15, R17 ;  /* 0x00000015ff407819 */ /* 0x000fe40000011611 */
[----:B------:R-:W-:Y:S02]  /*dfc0*/  LOP3.LUT R63, R63, 0x3, RZ, 0xc0, !PT ;  /* 0x000000033f3f7812 */ /* 0x000fe400078ec0ff */
[----:B------:R-:W-:Y:S02]  /*dfd0*/  R2UR UR4, R24 ;  /* 0x00000000180472ca */ /* 0x000fe400000e0000 */
[----:B------:R-:W-:-:S11]  /*dfe0*/  ISETP.NE.AND P0, PT, R63, R64, PT ;  /* 0x000000403f00720c */ /* 0x000fd60003f05270 */
[----:B------:R-:W2:Y:S02]  /*dff0*/  LDTM.x16 R40, tmem[UR4] ;  /* 0x00000004002879ee */ /* 0x000ea40008240000 */
[----:B--2---:R-:W-:Y:S05]  /*e000*/  @!P0 BRA `(.L_x_180) ;  /* 0x0000000000408947 */ /* 0x004fea0003800000 */
[----:B------:R-:W-:Y:S01]  /*e010*/  MOV R14, 0x8 ;  /* 0x00000008000e7802 */ /* 0x000fe20000000f00 */
[----:B------:R-:W2:Y:S01]  /*e020*/  LDCU.64 UR8, c[0x4][0xb0] ;  /* 0x01001600ff0877ac */ /* 0x000ea20008000a00 */
[----:B------:R-:W-:Y:S02]  /*e030*/  HFMA2 R12, -RZ, RZ, 0, 5.9604644775390625e-08 ;  /* 0x00000001ff0c7431 */ /* 0x000fe400000001ff */
[----:B------:R-:W-:Y:S01]  /*e040*/  IMAD.MOV.U32 R8, RZ, RZ, 0x192 ;  /* 0x00000192ff087424 */ /* 0x000fe200078e00ff */
[----:B------:R-:W3:Y:S01]  /*e050*/  LDCU.64 UR6, c[0x4][0xb8] ;  /* 0x01001700ff0677ac */ /* 0x000ee20008000a00 */
[----:B------:R-:W4:Y:S01]  /*e060*/  LDC.64 R14, c[0x4][R14] ;  /* 0x010000000e0e7b82 */ /* 0x000f220000000a00 */
[----:B------:R-:W-:Y:S01]  /*e070*/  IMAD.MOV.U32 R13, RZ, RZ, RZ ;  /* 0x000000ffff0d7224 */ /* 0x000fe200078e00ff */
[----:B------:R-:W5:Y:S01]  /*e080*/  LDCU.64 UR4, c[0x4][0x30] ;  /* 0x01000600ff0477ac */ /* 0x000f620008000a00 */
[----:B--2---:R-:W-:Y:S01]  /*e090*/  IMAD.U32 R4, RZ, RZ, UR8 ;  /* 0x00000008ff047e24 */ /* 0x004fe2000f8e00ff */
[----:B------:R-:W-:Y:S01]  /*e0a0*/  MOV R5, UR9 ;  /* 0x0000000900057c02 */ /* 0x000fe20008000f00 */
[----:B---3--:R-:W-:Y:S01]  /*e0b0*/  IMAD.U32 R6, RZ, RZ, UR6 ;  /* 0x00000006ff067e24 */ /* 0x008fe2000f8e00ff */
[----:B------:R-:W-:Y:S01]  /*e0c0*/  MOV R7, UR7 ;  /* 0x0000000700077c02 */ /* 0x000fe20008000f00 */
[----:B-----5:R-:W-:Y:S01]  /*e0d0*/  IMAD.U32 R10, RZ, RZ, UR4 ;  /* 0x00000004ff0a7e24 */ /* 0x020fe2000f8e00ff */
[----:B------:R-:W-:-:S02]  /*e0e0*/  MOV R11, UR5 ;  /* 0x00000005000b7c02 */ /* 0x000fc40008000f00 */
[----:B------:R-:W-:-:S07]  /*e0f0*/  LEPC R20, `(.L_x_180) ;  /* 0x000000001014794e */ /* 0x000fce0000000000 */
[----:B-1--4-:R-:W-:Y:S05]  /*e100*/  CALL.ABS.NOINC R14 ;  /* 0x000000000e007343 */ /* 0x012fea0003c00000 */
.L_x_180:
[----:B------:R-:W-:Y:S05]  /*e110*/  BSYNC.RECONVERGENT B6 ;  /* 0x0000000000067941 */ /* 0x000fea0003800200 */
.L_x_179:
[----:B------:R-:W-:Y:S01]  /*e120*/  FSETP.NEU.AND P0, PT, R65, 1, PT ;  /* 0x3f8000004100780b */ /* 0x000fe20003f0d000 */
[----:B------:R-:W-:Y:S05]  /*e130*/  WARPSYNC.ALL ;  /* 0x0000000000007948 */ /* 0x000fea0003800000 */
[----:B------:R-:W-:Y:S01]  /*e140*/  LOP3.LUT R66, R17, 0x110, RZ, 0xfc, !PT ;  /* 0x0000011011427812 */ /* 0x000fe200078efcff */
[----:B------:R-:W-:Y:S01]  /*e150*/  BSSY.RECONVERGENT B6, `(.L_x_181) ;  /* 0x000001f000067945 */ /* 0x000fe20003800200 */
[----:B------:R-:W-:Y:S02]  /*e160*/  R2UR UR4, R24 ;  /* 0x00000000180472ca */ /* 0x000fe400000e0000 */
[----:B------:R-:W-:-:S03]  /*e170*/  R2UR UR5, R66 ;  /* 0x00000000420572ca */ /* 0x000fc600000e0000 */
[C---:B------:R-:W-:Y:S02]  /*e180*/  @P0 FMUL2 R40, R65.reuse.F32, R40.F32x2.HI_LO ;  /* 0x000000284128024a */ /* 0x040fe40000040000 */
[C---:B------:R-:W-:Y:S02]  /*e190*/  @P0 FMUL2 R42, R65.reuse.F32, R42.F32x2.HI_LO ;  /* 0x0000002a412a024a */ /* 0x040fe40000040000 */
[C---:B------:R-:W-:Y:S02]  /*e1a0*/  @P0 FMUL2 R44, R65.reuse.F32, R44.F32x2.HI_LO ;  /* 0x0000002c412c024a */ /* 0x040fe40000040000 */
[C---:B------:R-:W-:Y:S02]  /*e1b0*/  @P0 FMUL2 R46, R65.reuse.F32, R46.F32x2.HI_LO ;  /* 0x0000002e412e024a */ /* 0x040fe40000040000 */
[C---:B------:R-:W-:Y:S02]  /*e1c0*/  @P0 FMUL2 R48, R65.reuse.F32, R48.F32x2.HI_LO ;  /* 0x000000304130024a */ /* 0x040fe40000040000 */
[C---:B------:R-:W-:Y:S01]  /*e1d0*/  @P0 FMUL2 R50, R65.reuse.F32, R50.F32x2.HI_LO ;  /* 0x000000324132024a */ /* 0x040fe20000040000 */
[----:B------:R-:W2:Y:S01]  /*e1e0*/  LDTM.x16 R24, tmem[UR5] ;  /* 0x00000005001879ee */ /* 0x000ea20008240000 */
[----:B------:R-:W-:-:S02]  /*e1f0*/  @P0 FMUL2 R52, R65.F32, R52.F32x2.HI_LO ;  /* 0x000000344134024a */ /* 0x000fc40000040000 */
[----:B------:R-:W-:Y:S01]  /*e200*/  @P0 FMUL2 R54, R65.F32, R54.F32x2.HI_LO ;  /* 0x000000364136024a */ /* 0x000fe20000040000 */
[----:B------:R-:W-:-:S03]  /*e210*/  ISETP.NE.AND P0, PT, R63, R64, PT ;  /* 0x000000403f00720c */ /* 0x000fc60003f05270 */
[----:B------:R3:W-:Y:S10]  /*e220*/  STTM.x16 tmem[UR4], R40 ;  /* 0x00000028000079ed */ /* 0x0007f40008240004 */
[----:B--2---:R-:W-:Y:S05]  /*e230*/  @!P0 BRA `(.L_x_182) ;  /* 0x0000000000408947 */ /* 0x004fea0003800000 */
[----:B------:R-:W-:Y:S01]  /*e240*/  MOV R14, 0x8 ;  /* 0x00000008000e7802 */ /* 0x000fe20000000f00 */
[----:B------:R-:W2:Y:S01]  /*e250*/  LDCU.64 UR8, c[0x4][0xb0] ;  /* 0x01001600ff0877ac */ /* 0x000ea20008000a00 */
[----:B------:R-:W-:Y:S02]  /*e260*/  HFMA2 R12, -RZ, RZ, 0, 5.9604644775390625e-08 ;  /* 0x00000001ff0c7431 */ /* 0x000fe400000001ff */
[----:B------:R-:W-:Y:S01]  /*e270*/  IMAD.MOV.U32 R8, RZ, RZ, 0x192 ;  /* 0x00000192ff087424 */ /* 0x000fe200078e00ff */
[----:B------:R-:W4:Y:S01]  /*e280*/  LDCU.64 UR6, c[0x4][0xb8] ;  /* 0x01001700ff0677ac */ /* 0x000f220008000a00 */
[----:B------:R-:W1:Y:S01]  /*e290*/  LDC.64 R14, c[0x4][R14] ;  /* 0x010000000e0e7b82 */ /* 0x000e620000000a00 */
[----:B------:R-:W-:Y:S01]  /*e2a0*/  IMAD.MOV.U32 R13, RZ, RZ, RZ ;  /* 0x000000ffff0d7224 */ /* 0x000fe200078e00ff */
[----:B------:R-:W5:Y:S01]  /*e2b0*/  LDCU.64 UR4, c[0x4][0x30] ;  /* 0x01000600ff0477ac */ /* 0x000f620008000a00 */
[----:B--2---:R-:W-:Y:S01]  /*e2c0*/  IMAD.U32 R4, RZ, RZ, UR8 ;  /* 0x00000008ff047e24 */ /* 0x004fe2000f8e00ff */
[----:B------:R-:W-:Y:S01]  /*e2d0*/  MOV R5, UR9 ;  /* 0x0000000900057c02 */ /* 0x000fe20008000f00 */
[----:B----4-:R-:W-:Y:S01]  /*e2e0*/  IMAD.U32 R6, RZ, RZ, UR6 ;  /* 0x00000006ff067e24 */ /* 0x010fe2000f8e00ff */
[----:B------:R-:W-:Y:S01]  /*e2f0*/  MOV R7, UR7 ;  /* 0x0000000700077c02 */ /* 0x000fe20008000f00 */
[----:B-----5:R-:W-:Y:S01]  /*e300*/  IMAD.U32 R10, RZ, RZ, UR4 ;  /* 0x00000004ff0a7e24 */ /* 0x020fe2000f8e00ff */
[----:B------:R-:W-:-:S02]  /*e310*/  MOV R11, UR5 ;  /* 0x00000005000b7c02 */ /* 0x000fc40008000f00 */
[----:B------:R-:W-:-:S07]  /*e320*/  LEPC R20, `(.L_x_182) ;  /* 0x000000001014794e */ /* 0x000fce0000000000 */
[----:B-1-3--:R-:W-:Y:S05]  /*e330*/  CALL.ABS.NOINC R14 ;  /* 0x000000000e007343 */ /* 0x00afea0003c00000 */
.L_x_182:
[----:B------:R-:W-:Y:S05]  /*e340*/  BSYNC.RECONVERGENT B6 ;  /* 0x0000000000067941 */ /* 0x000fea0003800200 */
.L_x_181:
        /* <DEDUP_REMOVED lines=12> */
[----:B---3--:R-:W2:Y:S01]  /*e410*/  LDTM.x16 R40, tmem[UR5] ;  /* 0x00000005002879ee */ /* 0x008ea20008240000 */
        /* <DEDUP_REMOVED lines=21> */
.L_x_184:
[----:B------:R-:W-:Y:S05]  /*e570*/  BSYNC.RECONVERGENT B6 ;  /* 0x0000000000067941 */ /* 0x000fea0003800200 */
.L_x_183:
        /* <DEDUP_REMOVED lines=34> */
.L_x_186:
[----:B------:R-:W-:Y:S05]  /*e7a0*/  BSYNC.RECONVERGENT B6 ;  /* 0x0000000000067941 */ /* 0x000fea0003800200 */
.L_x_185:
        /* <DEDUP_REMOVED lines=34> */
.L_x_188:
[----:B------:R-:W-:Y:S05]  /*e9d0*/  BSYNC.RECONVERGENT B6 ;  /* 0x0000000000067941 */ /* 0x000fea0003800200 */
.L_x_187:
        /* <DEDUP_REMOVED lines=34> */
.L_x_190:
[----:B------:R-:W-:Y:S05]  /*ec00*/  BSYNC.RECONVERGENT B6 ;  /* 0x0000000000067941 */ /* 0x000fea0003800200 */
.L_x_189:
        /* <DEDUP_REMOVED lines=34> */
.L_x_192:
[----:B------:R-:W-:Y:S05]  /*ee30*/  BSYNC.RECONVERGENT B6 ;  /* 0x0000000000067941 */ /* 0x000fea0003800200 */
.L_x_191:
        /* <DEDUP_REMOVED lines=34> */
.L_x_194:
[----:B------:R-:W-:Y:S05]  /*f060*/  BSYNC.RECONVERGENT B6 ;  /* 0x0000000000067941 */ /* 0x000fea0003800200 */
.L_x_193:
[----:B------:R-:W-:Y:S01]  /*f070*/  FSETP.NEU.AND P0, PT, R65, 1, PT ;  /* 0x3f8000004100780b */ /* 0x000fe20003f0d000 */
[----:B------:R-:W-:Y:S05]  /*f080*/  WARPSYNC.ALL ;  /* 0x0000000000007948 */ /* 0x000fea0003800000 */
[----:B------:R-:W-:-:S07]  /*f090*/  R2UR UR4, R66 ;  /* 0x00000000420472ca */ /* 0x000fce00000e0000 */
[C---:B------:R-:W-:Y:S02]  /*f0a0*/  @P0 FMUL2 R24, R65.reuse.F32, R24.F32x2.HI_LO ;  /* 0x000000184118024a */ /* 0x040fe40000040000 */
[C---:B------:R-:W-:Y:S02]  /*f0b0*/  @P0 FMUL2 R26, R65.reuse.F32, R26.F32x2.HI_LO ;  /* 0x0000001a411a024a */ /* 0x040fe40000040000 */
[C---:B------:R-:W-:Y:S02]  /*f0c0*/  @P0 FMUL2 R28, R65.reuse.F32, R28.F32x2.HI_LO ;  /* 0x0000001c411c024a */ /* 0x040fe40000040000 */
[C---:B------:R-:W-:Y:S02]  /*f0d0*/  @P0 FMUL2 R30, R65.reuse.F32, R30.F32x2.HI_LO ;  /* 0x0000001e411e024a */ /* 0x040fe40000040000 */
[C---:B------:R-:W-:Y:S02]  /*f0e0*/  @P0 FMUL2 R32, R65.reuse.F32, R32.F32x2.HI_LO ;  /* 0x000000204120024a */ /* 0x040fe40000040000 */
[----:B------:R-:W-:-:S02]  /*f0f0*/  @P0 FMUL2 R34, R65.F32, R34.F32x2.HI_LO ;  /* 0x000000224122024a */ /* 0x000fc40000040000 */
[C---:B------:R-:W-:Y:S02]  /*f100*/  @P0 FMUL2 R36, R65.reuse.F32, R36.F32x2.HI_LO ;  /* 0x000000244124024a */ /* 0x040fe40000040000 */
[----:B------:R-:W-:Y:S01]  /*f110*/  @P0 FMUL2 R38, R65.F32, R38.F32x2.HI_LO ;  /* 0x000000264126024a */ /* 0x000fe20000040000 */
[----:B------:R-:W-:-:S03]  /*f120*/  ISETP.NE.AND P0, PT, R63, R64, PT ;  /* 0x000000403f00720c */ /* 0x000fc60003f05270 */
[----:B------:R2:W-:Y:S02]  /*f130*/  STTM.x16 tmem[UR4], R24 ;  /* 0x00000018000079ed */ /* 0x0005e40008240004 */
[----:B--2---:R-:W-:-:S08]  /*f140*/  LOP3.LUT R24, R17, 0x180, RZ, 0xfc, !PT ;  /* 0x0000018011187812 */ /* 0x004fd000078efcff */
[----:B------:R-:W-:Y:S05]  /*f150*/  @!P0 BRA `(.L_x_195) ;  /* 0x0000000000408947 */ /* 0x000fea0003800000 */
        /* <DEDUP_REMOVED lines=16> */
.L_x_195:
[----:B------:R-:W-:Y:S05]  /*f260*/  WARPSYNC.ALL ;  /* 0x0000000000007948 */ /* 0x000fea0003800000 */
[----:B------:R-:W-:Y:S02]  /*f270*/  R2UR UR4, R24 ;  /* 0x00000000180472ca */ /* 0x000fe400000e0000 */
[----:B------:R-:W-:Y:S02]  /*f280*/  ISETP.NE.AND P0, PT, R63, R64, PT ;  /* 0x000000403f00720c */ /* 0x000fe40003f05270 */
[----:B------:R-:W-:-:S09]  /*f290*/  LOP3.LUT R24, R17, 0x190, RZ, 0xfc, !PT ;  /* 0x0000019011187812 */ /* 0x000fd200078efcff */
[----:B------:R2:W-:Y:S02]  /*f2a0*/  STTM.x16 tmem[UR4], R0 ;  /* 0x00000000000079ed */ /* 0x0005e40008240004 */
[----:B------:R-:W-:Y:S05]  /*f2b0*/  @!P0 BRA `(.L_x_196) ;  /* 0x0000000000408947 */ /* 0x000fea0003800000 */
[----:B--2---:R-:W-:Y:S01]  /*f2c0*/  MOV R14, 0x8 ;  /* 0x00000008000e7802 */ /* 0x004fe20000000f00 */
        /* <DEDUP_REMOVED lines=15> */
.L_x_196:
[----:B------:R-:W-:Y:S05]  /*f3c0*/  WARPSYNC.ALL ;  /* 0x0000000000007948 */ /* 0x000fea0003800000 */
[----:B------:R-:W-:Y:S02]  /*f3d0*/  R2UR UR4, R24 ;  /* 0x00000000180472ca */ /* 0x000fe400000e0000 */
[----:B------:R-:W-:Y:S02]  /*f3e0*/  ISETP.NE.AND P0, PT, R63, R64, PT ;  /* 0x000000403f00720c */ /* 0x000fe40003f05270 */
[----:B------:R-:W-:-:S09]  /*f3f0*/  LOP3.LUT R24, R17, 0x1a0, RZ, 0xfc, !PT ;  /* 0x000001a011187812 */ /* 0x000fd200078efcff */
[----:B------:R4:W-:Y:S02]  /*f400*/  STTM.x16 tmem[UR4], R0 ;  /* 0x00000000000079ed */ /* 0x0009e40008240004 */
[----:B------:R-:W-:Y:S05]  /*f410*/  @!P0 BRA `(.L_x_197) ;  /* 0x0000000000408947 */ /* 0x000fea0003800000 */
[----:B--2-4-:R-:W-:Y:S01]  /*f420*/  MOV R14, 0x8 ;  /* 0x00000008000e7802 */ /* 0x014fe20000000f00 */
        /* <DEDUP_REMOVED lines=15> */
.L_x_197:
[----:B------:R-:W-:Y:S05]  /*f520*/  WARPSYNC.ALL ;  /* 0x0000000000007948 */ /* 0x000fea0003800000 */
[----:B------:R-:W-:Y:S02]  /*f530*/  R2UR UR4, R24 ;  /* 0x00000000180472ca */ /* 0x000fe400000e0000 */
[----:B------:R-:W-:Y:S02]  /*f540*/  ISETP.NE.AND P0, PT, R63, R64, PT ;  /* 0x000000403f00720c */ /* 0x000fe40003f05270 */
[----:B------:R-:W-:-:S09]  /*f550*/  LOP3.LUT R24, R17, 0x1b0, RZ, 0xfc, !PT ;  /* 0x000001b011187812 */ /* 0x000fd200078efcff */
[----:B------:R1:W-:Y:S02]  /*f560*/  STTM.x16 tmem[UR4], R0 ;  /* 0x00000000000079ed */ /* 0x0003e40008240004 */
[----:B------:R-:W-:Y:S05]  /*f570*/  @!P0 BRA `(.L_x_198) ;  /* 0x0000000000408947 */ /* 0x000fea0003800000 */
[----:B-12-4-:R-:W-:Y:S01]  /*f580*/  MOV R14, 0x8 ;  /* 0x00000008000e7802 */ /* 0x016fe20000000f00 */
[----:B------:R-:W1:Y:S01]  /*f590*/  LDCU.64 UR8, c[0x4][0xb0] ;  /* 0x01001600ff0877ac */ /* 0x000e620008000a00 */
[----:B------:R-:W-:Y:S02]  /*f5a0*/  HFMA2 R12, -RZ, RZ, 0, 5.9604644775390625e-08 ;  /* 0x00000001ff0c7431 */ /* 0x000fe400000001ff */
[----:B------:R-:W-:Y:S01]  /*f5b0*/  IMAD.MOV.U32 R8, RZ, RZ, 0x192 ;  /* 0x00000192ff087424 */ /* 0x000fe200078e00ff */
[----:B------:R-:W2:Y:S01]  /*f5c0*/  LDCU.64 UR6, c[0x4][0xb8] ;  /* 0x01001700ff0677ac */ /* 0x000ea20008000a00 */
[----:B------:R-:W4:Y:S01]  /*f5d0*/  LDC.64 R14, c[0x4][R14] ;  /* 0x010000000e0e7b82 */ /* 0x000f220000000a00 */
[----:B------:R-:W-:Y:S01]  /*f5e0*/  IMAD.MOV.U32 R13, RZ, RZ, RZ ;  /* 0x000000ffff0d7224 */ /* 0x000fe200078e00ff */
[----:B------:R-:W5:Y:S01]  /*f5f0*/  LDCU.64 UR4, c[0x4][0x30] ;  /* 0x01000600ff0477ac */ /* 0x000f620008000a00 */
[----:B-1----:R-:W-:Y:S01]  /*f600*/  IMAD.U32 R4, RZ, RZ, UR8 ;  /* 0x00000008ff047e24 */ /* 0x002fe2000f8e00ff */
[----:B------:R-:W-:Y:S01]  /*f610*/  MOV R5, UR9 ;  /* 0x0000000900057c02 */ /* 0x000fe20008000f00 */
[----:B--2---:R-:W-:Y:S01]  /*f620*/  IMAD.U32 R6, RZ, RZ, UR6 ;  /* 0x00000006ff067e24 */ /* 0x004fe2000f8e00ff */
[----:B------:R-:W-:Y:S01]  /*f630*/  MOV R7, UR7 ;  /* 0x0000000700077c02 */ /* 0x000fe20008000f00 */
[----:B-----5:R-:W-:Y:S01]  /*f640*/  IMAD.U32 R10, RZ, RZ, UR4 ;  /* 0x00000004ff0a7e24 */ /* 0x020fe2000f8e00ff */
[----:B------:R-:W-:-:S02]  /*f650*/  MOV R11, UR5 ;  /* 0x00000005000b7c02 */ /* 0x000fc40008000f00 */
[----:B------:R-:W-:-:S07]  /*f660*/  LEPC R20, `(.L_x_198) ;  /* 0x000000001014794e */ /* 0x000fce0000000000 */
[----:B---34-:R-:W-:Y:S05]  /*f670*/  CALL.ABS.NOINC R14 ;  /* 0x000000000e007343 */ /* 0x018fea0003c00000 */
.L_x_198:
        /* <DEDUP_REMOVED lines=22> */
.L_x_199:
        /* <DEDUP_REMOVED lines=22> */
.L_x_200:
        /* <DEDUP_REMOVED lines=22> */
.L_x_201:
[----:B------:R-:W-:Y:S01]  /*faa0*/  LOP3.LUT R20, R17, 0x1f0, RZ, 0xfc, !PT ;  /* 0x000001f011147812 */ /* 0x000fe200078efcff */
[----:B------:R-:W-:Y:S05]  /*fab0*/  WARPSYNC.ALL ;  /* 0x0000000000007948 */ /* 0x000fea0003800000 */
[----:B------:R-:W-:Y:S02]  /*fac0*/  R2UR UR5, R24 ;  /* 0x00000000180572ca */ /* 0x000fe400000e0000 */
[----:B------:R-:W-:-:S11]  /*fad0*/  R2UR UR4, R20 ;  /* 0x00000000140472ca */ /* 0x000fd600000e0000 */
[----:B------:R1:W-:Y:S02]  /*fae0*/  STTM.x16 tmem[UR5], R0 ;  /* 0x00000000000079ed */ /* 0x0003e40008240005 */
[----:B------:R1:W-:Y:S02]  /*faf0*/  STTM.x16 tmem[UR4], R0 ;  /* 0x00000000000079ed */ /* 0x0003e40008240004 */
.L_x_178:
[----:B------:R-:W-:-:S09]  /*fb00*/  UISETP.NE.AND UP0, UPT, UR43, URZ, UPT ;  /* 0x000000ff2b00728c */ /* 0x000fd2000bf05270 */
[----:B------:R-:W-:Y:S05]  /*fb10*/  BRA.U !UP0, `(.L_x_202) ;  /* 0x0000000108047547 */ /* 0x000fea000b800000 */
[----:B------:R-:W-:Y:S05]  /*fb20*/  BPT.TRAP 0x1 ;  /* 0x000000040000795c */ /* 0x000fea0000300000 */
.L_x_202:
[----:B-12-4-:R-:W-:Y:S01]  /*fb30*/  IADD3 R0, PT, PT, R59, 0x58088, RZ ;  /* 0x000580883b007810 */ /* 0x016fe20007ffe0ff */
[----:B------:R-:W-:Y:S02]  /*fb40*/  UISETP.NE.AND UP0, UPT, UR37, URZ, UPT ;  /* 0x000000ff2500728c */ /* 0x000fe4000bf05270 */
[----:B------:R-:W-:Y:S01]  /*fb50*/  ULOP3.LUT UR38, UR38, 0x1, URZ, 0x3c, !UPT ;  /* 0x0000000126267892 */ /* 0x000fe2000f8e3cff */
[----:B------:R-:W-:-:S04]  /*fb60*/  PRMT R0, R60, 0x654, R0 ;  /* 0x000006543c007816 */ /* 0x000fc80000000000 */
[----:B------:R1:W-:Y:S01]  /*fb70*/  SYNCS.ARRIVE.TRANS64.RED.A1T0 RZ, [R0+URZ], RZ ;  /* 0x000000ff00ff79a7 */ /* 0x0003e200081004ff */
[----:B------:R-:W2:Y:S01]  /*fb80*/  FENCE.VIEW.ASYNC.T ;  /* 0x00000000000073c6 */ /* 0x000ea20000000200 */
[----:B------:R-:W-:Y:S05]  /*fb90*/  BRA.U UP0, `(.L_x_203) ;  /* 0x0000000100087547 */ /* 0x000fea000b800000 */
[----:B------:R-:W-:Y:S05]  /*fba0*/  BPT.TRAP 0x1 ;  /* 0x000000040000795c */ /* 0x000fea0000300000 */
[----:B------:R-:W-:Y:S05]  /*fbb0*/  BPT.TRAP 0x1 ;  /* 0x000000040000795c */ /* 0x000fea0000300000 */
.L_x_203:
[----:B-1----:R-:W-:Y:S01]  /*fbc0*/  IADD3 R0, PT, PT, R59, 0x580a0, RZ ;  /* 0x000580a03b007810 */ /* 0x002fe20007ffe0ff */
[----:B------:R-:W-:-:S03]  /*fbd0*/  UISETP.NE.AND UP0, UPT, UR43, URZ, UPT ;  /* 0x000000ff2b00728c */ /* 0x000fc6000bf05270 */
[----:B------:R-:W-:-:S04]  /*fbe0*/  PRMT R0, R60, 0x654, R0 ;  /* 0x000006543c007816 */ /* 0x000fc80000000000 */
[----:B--2---:R1:W-:Y:S02]  /*fbf0*/  SYNCS.ARRIVE.TRANS64.RED.A1T0 RZ, [R0+URZ], RZ ;  /* 0x000000ff00ff79a7 */ /* 0x0043e400081004ff */
[----:B------:R-:W-:Y:S05]  /*fc00*/  BRA.U !UP0, `(.L_x_204) ;  /* 0x0000000108047547 */ /* 0x000fea000b800000 */
[----:B------:R-:W-:Y:S05]  /*fc10*/  BPT.TRAP 0x1 ;  /* 0x000000040000795c */ /* 0x000fea0000300000 */
.L_x_204:
[----:B-1----:R-:W-:Y:S01]  /*fc20*/  IMAD.U32 R0, RZ, RZ, UR38 ;  /* 0x00000026ff007e24 */ /* 0x002fe2000f8e00ff */
[----:B------:R-:W-:-:S04]  /*fc30*/  LOP3.LUT R3, R17, 0x80, RZ, 0xfc, !PT ;  /* 0x0000008011037812 */ /* 0x000fc800078efcff */
[----:B------:R-:W-:-:S04]  /*fc40*/  SHF.L.U32 R0, R0, 0x1f, RZ ;  /* 0x0000001f00007819 */ /* 0x000fc800000006ff */
[----:B------:R-:W1:Y:S02]  /*fc50*/  SYNCS.PHASECHK.TRANS64.TRYWAIT P0, [R59+URZ+0x58080], R0 ;  /* 0x058080003b0075a7 */ /* 0x000e6400080011ff */
[----:B-1----:R-:W-:Y:S05]  /*fc60*/  @!P0 BRA `(.L_x_205) ;  /* 0x0000012400b88947 */ /* 0x002fea0003800000 */
.L_x_431:
        /* <DEDUP_REMOVED lines=17> */
.L_x_206:
[----:B------:R-:W-:Y:S01]  /*fd80*/  IMAD.U32 R0, RZ, RZ, UR36 ;  /* 0x00000024ff007e24 */ /* 0x000fe2000f8e00ff */
[----:B------:R-:W-:-:S04]  /*fd90*/  FSETP.NEU.AND P1, PT, R63, 1, PT ;  /* 0x3f8000003f00780b */ /* 0x000fc80003f2d000 */
[----:B------:R-:W-:-:S04]  /*fda0*/  SHF.L.U32 R0, R0, 0x1f, RZ ;  /* 0x0000001f00007819 */ /* 0x000fc800000006ff */
[----:B------:R-:W1:Y:S02]  /*fdb0*/  SYNCS.PHASECHK.TRANS64.TRYWAIT P0, [R59+URZ+0x58098], R0 ;  /* 0x058098003b0075a7 */ /* 0x000e6400080011ff */
[----:B-1----:R-:W-:Y:S05]  /*fdc0*/  @!P0 BRA `(.L_x_207) ;  /* 0x0000012400748947 */ /* 0x002fea0003800000 */
.L_x_432:
        /* <DEDUP_REMOVED lines=9> */
[----:B---3--:R-:W2:Y:S02]  /*fe60*/  LDTM.x16 R40, tmem[UR4] ;  /* 0x00000004002879ee */ /* 0x008ea40008240000 */
        /* <DEDUP_REMOVED lines=17> */
.L_x_210:
[----:B------:R-:W-:Y:S05]  /*ff80*/  BSYNC.RECONVERGENT B6 ;  /* 0x0000000000067941 */ /* 0x000fea0003800200 */
.L_x_209:
        /* <DEDUP_REMOVED lines=34> */
.L_x_212:
[----:B------:R-:W-:Y:S05]  /*101b0*/  BSYNC.RECONVERGENT B6 ;  /* 0x0000000000067941 */ /* 0x000fea0003800200 */
.L_x_211:
        /* <DEDUP_REMOVED lines=34> */
.L_x_214:
[----:B------:R-:W-:Y:S05]  /*103e0*/  BSYNC.RECONVERGENT B6 ;  /* 0x0000000000067941 */ /* 0x000fea0003800200 */
.L_x_213:
        /* <DEDUP_REMOVED lines=34> */
.L_x_216:
[----:B------:R-:W-:Y:S05]  /*10610*/  BSYNC.RECONVERGENT B6 ;  /* 0x0000000000067941 */ /* 0x000fea0003800200 */
.L_x_215:
        /* <DEDUP_REMOVED lines=34> */
.L_x_218:
[----:B------:R-:W-:Y:S05]  /*10840*/  BSYNC.RECONVERGENT B6 ;  /* 0x0000000000067941 */ /* 0x000fea0003800200 */
.L_x_217:
        /* <DEDUP_REMOVED lines=34> */
.L_x_220:
[----:B------:R-:W-:Y:S05]  /*10a70*/  BSYNC.RECONVERGENT B6 ;  /* 0x0000000000067941 */ /* 0x000fea0003800200 */
.L_x_219:
        /* <DEDUP_REMOVED lines=34> */
.L_x_222:
[----:B------:R-:W-:Y:S05]  /*10ca0*/  BSYNC.RECONVERGENT B6 ;  /* 0x0000000000067941 */ /* 0x000fea0003800200 */
.L_x_221:
        /* <DEDUP_REMOVED lines=34> */
.L_x_224:
[----:B------:R-:W-:Y:S05]  /*10ed0*/  BSYNC.RECONVERGENT B6 ;  /* 0x0000000000067941 */ /* 0x000fea0003800200 */
.L_x_223:
        /* <DEDUP_REMOVED lines=31> */
.L_x_225:
        /* <DEDUP_REMOVED lines=22> */
.L_x_226:
        /* <DEDUP_REMOVED lines=22> */
.L_x_227:
        /* <DEDUP_REMOVED lines=22> */
.L_x_228:
        /* <DEDUP_REMOVED lines=22> */
.L_x_229:
        /* <DEDUP_REMOVED lines=22> */
.L_x_230:
        /* <DEDUP_REMOVED lines=22> */
.L_x_231:
[----:B------:R-:W-:Y:S01]  /*11910*/  LOP3.LUT R17, R17, 0x270, RZ, 0xfc, !PT ;  /* 0x0000027011117812 */ /* 0x000fe200078efcff */
[----:B------:R-:W-:Y:S05]  /*11920*/  WARPSYNC.ALL ;  /* 0x0000000000007948 */ /* 0x000fea0003800000 */
[----:B------:R-:W-:Y:S02]  /*11930*/  R2UR UR5, R24 ;  /* 0x00000000180572ca */ /* 0x000fe400000e0000 */
[----:B------:R-:W-:-:S11]  /*11940*/  R2UR UR4, R17 ;  /* 0x00000000110472ca */ /* 0x000fd600000e0000 */
[----:B------:R1:W-:Y:S02]  /*11950*/  STTM.x16 tmem[UR5], R0 ;  /* 0x00000000000079ed */ /* 0x0003e40008240005 */
[----:B------:R1:W-:Y:S02]  /*11960*/  STTM.x16 tmem[UR4], R0 ;  /* 0x00000000000079ed */ /* 0x0003e40008240004 */
.L_x_208:
[----:B------:R-:W-:-:S09]  /*11970*/  UISETP.NE.AND UP0, UPT, UR44, URZ, UPT ;  /* 0x000000ff2c00728c */ /* 0x000fd2000bf05270 */
[----:B------:R-:W-:Y:S05]  /*11980*/  BRA.U !UP0, `(.L_x_232) ;  /* 0x0000000108047547 */ /* 0x000fea000b800000 */
[----:B------:R-:W-:Y:S05]  /*11990*/  BPT.TRAP 0x1 ;  /* 0x000000040000795c */ /* 0x000fea0000300000 */
.L_x_232:
[----:B-12-4-:R-:W-:Y:S01]  /*119a0*/  PRMT R0, R60, 0x654, R18 ;  /* 0x000006543c007816 */ /* 0x016fe20000000012 */
[----:B------:R-:W-:-:S03]  /*119b0*/  UISETP.NE.AND UP0, UPT, UR37, URZ, UPT ;  /* 0x000000ff2500728c */ /* 0x000fc6000bf05270 */
[----:B------:R1:W-:Y:S01]  /*119c0*/  SYNCS.ARRIVE.TRANS64.RED.A1T0 RZ, [R0+URZ], RZ ;  /* 0x000000ff00ff79a7 */ /* 0x0003e200081004ff */
[----:B------:R-:W2:Y:S05]  /*119d0*/  FENCE.VIEW.ASYNC.T ;  /* 0x00000000000073c6 */ /* 0x000eaa0000000200 */
[----:B------:R-:W-:Y:S05]  /*119e0*/  BRA.U UP0, `(.L_x_233) ;  /* 0x0000000100087547 */ /* 0x000fea000b800000 */
[----:B------:R-:W-:Y:S05]  /*119f0*/  BPT.TRAP 0x1 ;  /* 0x000000040000795c */ /* 0x000fea0000300000 */
[----:B------:R-:W-:Y:S05]  /*11a00*/  BPT.TRAP 0x1 ;  /* 0x000000040000795c */ /* 0x000fea0000300000 */
.L_x_233:
[----:B------:R-:W-:Y:S01]  /*11a10*/  ISETP.NE.AND P0, PT, R19, RZ, PT ;  /* 0x000000ff1300720c */ /* 0x000fe20003f05270 */
[----:B------:R-:W-:Y:S01]  /*11a20*/  VIADD R3, R59, 0x580a8 ;  /* 0x000580a83b037836 */ /* 0x000fe20000000000 */
[----:B------:R-:W-:-:S04]  /*11a30*/  ULOP3.LUT UR36, UR36, 0x1, URZ, 0x3c, !UPT ;  /* 0x0000000124247892 */ /* 0x000fc8000f8e3cff */
[----:B------:R-:W-:-:S04]  /*11a40*/  PRMT R3, R60, 0x654, R3 ;  /* 0x000006543c037816 */ /* 0x000fc80000000003 */
[----:B--2---:R2:W-:Y:S02]  /*11a50*/  SYNCS.ARRIVE.TRANS64.RED.A1T0 RZ, [R3+URZ], RZ ;  /* 0x000000ff03ff79a7 */ /* 0x0045e400081004ff */
[----:B--2---:R-:W-:Y:S01]  /*11a60*/  LOP3.LUT R3, R23, 0x1, RZ, 0x3c, !PT ;  /* 0x0000000117037812 */ /* 0x004fe200078e3cff */
[----:B------:R-:W-:Y:S06]  /*11a70*/  @P0 BRA `(.L_x_234) ;  /* 0xffffffc000a40947 */ /* 0x000fec000383ffff */
.L_x_173:
[----:B------:R-:W-:-:S09]  /*11a80*/  UISETP.NE.AND UP0, UPT, UR43, URZ, UPT ;  /* 0x000000ff2b00728c */ /* 0x000fd2000bf05270 */
[----:B------:R-:W-:Y:S05]  /*11a90*/  BRA.U !UP0, `(.L_x_235) ;  /* 0x0000000108047547 */ /* 0x000fea000b800000 */
[----:B------:R-:W-:Y:S05]  /*11aa0*/  BPT.TRAP 0x1 ;  /* 0x000000040000795c */ /* 0x000fea0000300000 */
.L_x_235:
[----:B------:R-:W-:Y:S01]  /*11ab0*/  IADD3 R31, PT, PT, R59, 0x58088, RZ ;  /* 0x000580883b1f7810 */ /* 0x000fe20007ffe0ff */
[----:B------:R-:W-:-:S03]  /*11ac0*/  UISETP.NE.AND UP0, UPT, UR44, URZ, UPT ;  /* 0x000000ff2c00728c */ /* 0x000fc6000bf05270 */
[----:B------:R-:W-:-:S04]  /*11ad0*/  PRMT R4, R60, 0x654, R31 ;  /* 0x000006543c047816 */ /* 0x000fc8000000001f */
[----:B------:R2:W-:Y:S02]  /*11ae0*/  SYNCS.ARRIVE.TRANS64.RED.A1T0 RZ, [R4+URZ], RZ ;  /* 0x000000ff04ff79a7 */ /* 0x0005e400081004ff */
[----:B------:R-:W-:Y:S05]  /*11af0*/  BRA.U !UP0, `(.L_x_236) ;  /* 0x0000000108047547 */ /* 0x000fea000b800000 */
[----:B------:R-:W-:Y:S05]  /*11b00*/  BPT.TRAP 0x1 ;  /* 0x000000040000795c */ /* 0x000fea0000300000 */
.L_x_236:
[----:B------:R-:W-:Y:S01]  /*11b10*/  SHF.L.U32 R3, R3, 0x1f, RZ ;  /* 0x0000001f03037819 */ /* 0x000fe200000006ff */
[----:B------:R-:W4:Y:S03]  /*11b20*/  S2R R26, SR_TID.X ;  /* 0x00000000001a7919 */ /* 0x000f260000002100 */
[----:B------:R-:W5:Y:S01]  /*11b30*/  SYNCS.PHASECHK.TRANS64.TRYWAIT P0, [R59+URZ+0x58070], R3 ;  /* 0x058070033b0075a7 */ /* 0x000f6200080011ff */
[----:B----4-:R-:W-:-:S05]  /*11b40*/  IMAD.U32 R28, R26, 0x10000, RZ ;  /* 0x000100001a1c7824 */ /* 0x010fca00078e00ff */
[----:B------:R-:W-:Y:S01]  /*11b50*/  LOP3.LUT R28, R28, 0x600000, RZ, 0xc0, !PT ;  /* 0x006000001c1c7812 */ /* 0x000fe200078ec0ff */
[----:B-----5:R-:W-:Y:S06]  /*11b60*/  @!P0 BRA `(.L_x_237) ;  /* 0x0000010800208947 */ /* 0x020fec0003800000 */
.L_x_433:
[----:B------:R-:W-:Y:S05]  /*11b70*/  WARPSYNC.ALL ;  /* 0x0000000000007948 */ /* 0x000fea0003800000 */
[----:B------:R-:W-:Y:S01]  /*11b80*/  R2UR UR4, R28 ;  /* 0x000000001c0472ca */ /* 0x000fe200000e0000 */
[----:B------:R-:W-:-:S12]  /*11b90*/  UISETP.NE.AND UP0, UPT, UR44, URZ, UPT ;  /* 0x000000ff2c00728c */ /* 0x000fd8000bf05270 */
[----:B------:R-:W1:Y:S02]  /*11ba0*/  LDTM.x2 R24, tmem[UR4] ;  /* 0x00000004001879ee */ /* 0x000e6400080c0000 */
[----:B-1----:R-:W-:Y:S05]  /*11bb0*/  BRA.U !UP0, `(.L_x_238) ;  /* 0x0000000108047547 */ /* 0x002fea000b800000 */
[----:B------:R-:W-:Y:S05]  /*11bc0*/  BPT.TRAP 0x1 ;  /* 0x000000040000795c */ /* 0x000fea0000300000 */
.L_x_238:
[----:B------:R1:W-:Y:S01]  /*11bd0*/  SYNCS.ARRIVE.TRANS64.RED.A1T0 RZ, [R0+URZ], RZ ;  /* 0x000000ff00ff79a7 */ /* 0x0003e200081004ff */
[----:B------:R-:W-:-:S09]  /*11be0*/  UISETP.NE.AND UP0, UPT, UR37, URZ, UPT ;  /* 0x000000ff2500728c */ /* 0x000fd2000bf05270 */
[----:B------:R-:W-:Y:S05]  /*11bf0*/  BRA.U UP0, `(.L_x_239) ;  /* 0x0000000100047547 */ /* 0x000fea000b800000 */
[----:B------:R-:W-:Y:S05]  /*11c00*/  BPT.TRAP 0x1 ;  /* 0x000000040000795c */ /* 0x000fea0000300000 */
.L_x_239:
[----:B-1----:R-:W-:-:S04]  /*11c10*/  MOV R0, UR36 ;  /* 0x0000002400007c02 */ /* 0x002fc80008000f00 */
[----:B------:R-:W-:-:S04]  /*11c20*/  SHF.L.U32 R0, R0, 0x1f, RZ ;  /* 0x0000001f00007819 */ /* 0x000fc800000006ff */
[----:B------:R-:W1:Y:S02]  /*11c30*/  SYNCS.PHASECHK.TRANS64.TRYWAIT P0, [R59+URZ+0x58090], R0 ;  /* 0x058090003b0075a7 */ /* 0x000e6400080011ff */
[----:B-1----:R-:W-:Y:S05]  /*11c40*/  @!P0 BRA `(.L_x_240) ;  /* 0x0000010400fc8947 */ /* 0x002fea0003800000 */
.L_x_434:
[----:B------:R-:W-:-:S09]  /*11c50*/  UISETP.NE.AND UP0, UPT, UR37, URZ, UPT ;  /* 0x000000ff2500728c */ /* 0x000fd2000bf05270 */
[----:B------:R-:W-:Y:S05]  /*11c60*/  BRA.U UP0, `(.L_x_241) ;  /* 0x0000000100047547 */ /* 0x000fea000b800000 */
[----:B------:R-:W-:Y:S05]  /*11c70*/  BPT.TRAP 0x1 ;  /* 0x000000040000795c */ /* 0x000fea0000300000 */
.L_x_241:
[----:B----4-:R-:W-:Y:S01]  /*11c80*/  SHF.L.U32 R3, R56, 0x1f, RZ ;  /* 0x0000001f38037819 */ /* 0x010fe200000006ff */
[----:B------:R1:W4:Y:S01]  /*11c90*/  MUFU.RCP R0, R24 ;  /* 0x0000001800007308 */ /* 0x0003220000001000 */
[----:B------:R-:W-:Y:S02]  /*11ca0*/  BSSY B0, `(.L_x_242) ;  /* 0x0000003000007945 */ /* 0x000fe40003800000 */
[----:B------:R-:W5:Y:S02]  /*11cb0*/  SYNCS.PHASECHK.TRANS64.TRYWAIT P0, [R59+URZ+0x580c0], R3 ;  /* 0x0580c0033b0075a7 */ /* 0x000f6400080011ff */
[----:B-1--45:R-:W-:Y:S05]  /*11cc0*/  @!P0 BRA `(.L_x_243) ;  /* 0x0000010400f08947 */ /* 0x032fea0003800000 */
.L_x_435:
[----:B------:R-:W-:Y:S05]  /*11cd0*/  BSYNC B0 ;  /* 0x0000000000007941 */ /* 0x000fea0003800000 */
.L_x_242:
[----:B------:R-:W4:Y:S01]  /*11ce0*/  LDCU UR4, c[0x0][0x708] ;  /* 0x0000e100ff0477ac */ /* 0x000f220008000800 */
[----:B-1----:R-:W-:Y:S01]  /*11cf0*/  FFMA R3, -R24, R0, 1 ;  /* 0x3f80000018037423 */ /* 0x002fe20000000100 */
[----:B------:R-:W1:Y:S03]  /*11d00*/  LDC R32, c[0x0][0x708] ;  /* 0x0001c200ff207b82 */ /* 0x000e660000000800 */
[----:B------:R-:W-:Y:S01]  /*11d10*/  FFMA R3, R0, R3, R0 ;  /* 0x0000000300037223 */ /* 0x000fe20000000000 */
[----:B----4-:R-:W-:-:S03]  /*11d20*/  MOV R0, UR4 ;  /* 0x0000000400007c02 */ /* 0x010fc60008000f00 */
[----:B------:R-:W-:Y:S01]  /*11d30*/  FFMA R33, R3, UR4, RZ ;  /* 0x0000000403217c23 */ /* 0x000fe200080000ff */
[----:B------:R4:W5:Y:S03]  /*11d40*/  FCHK P0, R0, R24 ;  /* 0x0000001800007302 */ /* 0x0009660000000000 */
[----:B----4-:R-:W-:-:S04]  /*11d50*/  FFMA R0, -R24, R33, UR4 ;  /* 0x0000000418007e23 */ /* 0x010fc80008000121 */
[----:B------:R-:W-:Y:S01]  /*11d60*/  FFMA R33, R3, R0, R33 ;  /* 0x0000000003217223 */ /* 0x000fe20000000021 */
[----:B-1---5:R-:W-:Y:S06]  /*11d70*/  @!P0 BRA `(.L_x_244) ;  /* 0x00000000000c8947 */ /* 0x022fec0003800000 */
[----:B------:R-:W-:Y:S02]  /*11d80*/  MOV R5, R24 ;  /* 0x0000001800057202 */ /* 0x000fe40000000f00 */
[----:B--2---:R-:W-:Y:S02]  /*11d90*/  MOV R4, 0x11db0 ;  /* 0x00011db000047802 */ /* 0x004fe40000000f00 */
[----:B---3--:R-:W-:Y:S05]  /*11da0*/  CALL.REL.NOINC `($__internal_3_$__cuda_sm3x_div_rn_noftz_f32_slowpath) ;  /* 0x0000010c00dc7944 */ /* 0x008fea0003c00000 */
.L_x_244:
[----:B------:R-:W1:Y:S01]  /*11db0*/  S2R R3, SR_SWINHI ;  /* 0x0000000000037919 */ /* 0x000e620000002f00 */
[----:B------:R-:W-:Y:S01]  /*11dc0*/  LOP3.LUT R0, R28, 0x100, RZ, 0xfc, !PT ;  /* 0x000001001c007812 */ /* 0x000fe200078efcff */
[----:B------:R-:W-:Y:S05]  /*11dd0*/  WARPSYNC.ALL ;  /* 0x0000000000007948 */ /* 0x000fea0003800000 */
[----:B------:R-:W-:Y:S01]  /*11de0*/  R2UR UR4, R0 ;  /* 0x00000000000472ca */ /* 0x000fe200000e0000 */
[C---:B------:R-:W-:Y:S01]  /*11df0*/  IMAD.SHL.U32 R0, R26.reuse, 0x100, RZ ;  /* 0x000001001a007824 */ /* 0x040fe200078e00ff */
[----:B------:R-:W-:Y:S01]  /*11e00*/  SHF.R.U32.HI R30, RZ, 0x5, R26 ;  /* 0x00000005ff1e7819 */ /* 0x000fe2000001161a */
[----:B------:R-:W-:Y:S01]  /*11e10*/  IMAD.SHL.U32 R27, R26, 0x40, RZ ;  /* 0x000000401a1b7824 */ /* 0x000fe200078e00ff */
[----:B------:R-:W-:-:S02]  /*11e20*/  SHF.R.U32.HI R29, RZ, 0x15, R28 ;  /* 0x00000015ff1d7819 */ /* 0x000fc4000001161c */
[----:B------:R-:W-:Y:S02]  /*11e30*/  LOP3.LUT R20, R0, 0x1800, RZ, 0xc0, !PT ;  /* 0x0000180000147812 */ /* 0x000fe400078ec0ff */
[----:B------:R-:W-:Y:S02]  /*11e40*/  LOP3.LUT R30, R30, 0x3, RZ, 0xc0, !PT ;  /* 0x000000031e1e7812 */ /* 0x000fe400078ec0ff */
[----:B------:R-:W-:-:S03]  /*11e50*/  LOP3.LUT R27, R20, 0x1c0, R27, 0xf8, !PT ;  /* 0x000001c0141b7812 */ /* 0x000fc600078ef81b */
[----:B--2---:R-:W2:Y:S01]  /*11e60*/  LDTM.x16 R4, tmem[UR4] ;  /* 0x00000004000479ee */ /* 0x004ea20008240000 */
[----:B------:R-:W-:Y:S02]  /*11e70*/  LOP3.LUT R27, R27, 0x6000, R0, 0xf8, !PT ;  /* 0x000060001b1b7812 */ /* 0x000fe400078ef800 */
[----:B------:R-:W-:Y:S02]  /*11e80*/  MOV R36, R59 ;  /* 0x0000003b00247202 */ /* 0x000fe40000000f00 */
[----:B-1----:R-:W-:-:S03]  /*11e90*/  MOV R37, R3 ;  /* 0x0000000300257202 */ /* 0x002fc60000000f00 */
[----:B------:R-:W-:-:S03]  /*11ea0*/  IMAD.WIDE.U32 R36, R27, 0x2, R36 ;  /* 0x000000021b247825 */ /* 0x000fc600078e0024 */
[C---:B------:R-:W-:Y:S02]  /*11eb0*/  IADD3 R0, P1, PT, R36.reuse, 0x38000, RZ ;  /* 0x0003800024007810 */ /* 0x040fe40007f3e0ff */
[----:B------:R-:W-:Y:S01]  /*11ec0*/  IADD3 R3, P0, PT, R36, 0x38010, RZ ;  /* 0x0003801024037810 */ /* 0x000fe20007f1e0ff */
[C---:B--2---:R-:W-:Y:S02]  /*11ed0*/  FMUL2 R6, R33.reuse.F32, R6.F32x2.HI_LO ;  /* 0x000000062106724a */ /* 0x044fe40000040000 */
[--C-:B------:R-:W-:Y:S02]  /*11ee0*/  IMAD.X R39, RZ, RZ, R37.reuse, P1 ;  /* 0x000000ffff277224 */ /* 0x100fe400008e0625 */
[C---:B------:R-:W-:Y:S02]  /*11ef0*/  FMUL2 R20, R33.reuse.F32, R8.F32x2.HI_LO ;  /* 0x000000082114724a */ /* 0x040fe40000040000 */
[----:B------:R-:W-:Y:S02]  /*11f00*/  IMAD.X R37, RZ, RZ, R37, P0 ;  /* 0x000000ffff257224 */ /* 0x000fe400000e0625 */
[----:B------:R-:W-:Y:S01]  /*11f10*/  FMUL2 R4, R33.F32, R4.F32x2.HI_LO ;  /* 0x000000042104724a */ /* 0x000fe20000040000 */
[----:B------:R-:W-:Y:S01]  /*11f20*/  F2FP.F16.F32.PACK_AB R9, R7, R6 ;  /* 0x000000060709723e */ /* 0x000fe200000000ff */
[C---:B------:R-:W-:Y:S01]  /*11f30*/  FMUL2 R34, R33.reuse.F32, R10.F32x2.HI_LO ;  /* 0x0000000a2122724a */ /* 0x040fe20000040000 */
[----:B------:R-:W-:Y:S01]  /*11f40*/  SHF.R.U64 R6, R0, 0x3, R39 ;  /* 0x0000000300067819 */ /* 0x000fe20000001227 */
[----:B------:R-:W-:Y:S01]  /*11f50*/  FMUL2 R12, R33.F32, R12.F32x2.HI_LO ;  /* 0x0000000c210c724a */ /* 0x000fe20000040000 */
[----:B------:R-:W-:Y:S01]  /*11f60*/  SHF.R.U64 R7, R3, 0x3, R37 ;  /* 0x0000000303077819 */ /* 0x000fe20000001225 */
[----:B------:R-:W-:Y:S01]  /*11f70*/  FMUL2 R14, R33.F32, R14.F32x2.HI_LO ;  /* 0x0000000e210e724a */ /* 0x000fe20000040000 */
[----:B------:R-:W-:Y:S01]  /*11f80*/  F2FP.F16.F32.PACK_AB R8, R5, R4 ;  /* 0x000000040508723e */ /* 0x000fe200000000ff */
[----:B------:R-:W-:Y:S01]  /*11f90*/  FMUL2 R16, R33.F32, R16.F32x2.HI_LO ;  /* 0x000000102110724a */ /* 0x000fe20000040000 */
[----:B------:R-:W-:Y:S01]  /*11fa0*/  F2FP.F16.F32.PACK_AB R10, R21, R20 ;  /* 0x00000014150a723e */ /* 0x000fe200000000ff */
[----:B------:R-:W-:Y:S01]  /*11fb0*/  FMUL2 R18, R33.F32, R18.F32x2.HI_LO ;  /* 0x000000122112724a */ /* 0x000fe20000040000 */
[----:B------:R-:W-:-:S02]  /*11fc0*/  F2FP.F16.F32.PACK_AB R11, R35, R34 ;  /* 0x00000022230b723e */ /* 0x000fc400000000ff */
[----:B------:R-:W-:Y:S02]  /*11fd0*/  LOP3.LUT R38, R0, 0x70, R6, 0x78, !PT ;  /* 0x0000007000267812 */ /* 0x000fe400078e7806 */
[----:B------:R-:W-:Y:S02]  /*11fe0*/  LOP3.LUT R36, R3, 0x70, R7, 0x78, !PT ;  /* 0x0000007003247812 */ /* 0x000fe400078e7807 */
[----:B------:R-:W-:Y:S01]  /*11ff0*/  F2FP.F16.F32.PACK_AB R4, R13, R12 ;  /* 0x0000000c0d04723e */ /* 0x000fe200000000ff */
[----:B------:R1:W-:Y:S01]  /*12000*/  ST.E.128 desc[UR40][R38.64], R8 ;  /* 0x0000000826007985 */ /* 0x0003e2000c101d28 */
[----:B------:R-:W-:Y:S02]  /*12010*/  F2FP.F16.F32.PACK_AB R5, R15, R14 ;  /* 0x0000000e0f05723e */ /* 0x000fe400000000ff */
[----:B------:R-:W-:Y:S02]  /*12020*/  F2FP.F16.F32.PACK_AB R6, R17, R16 ;  /* 0x000000101106723e */ /* 0x000fe400000000ff */
[----:B------:R-:W-:-:S02]  /*12030*/  F2FP.F16.F32.PACK_AB R7, R19, R18 ;  /* 0x000000121307723e */ /* 0x000fc400000000ff */
[----:B------:R-:W-:-:S03]  /*12040*/  ISETP.NE.AND P0, PT, R30, R29, PT ;  /* 0x0000001d1e00720c */ /* 0x000fc60003f05270 */
[----:B------:R1:W-:Y:S10]  /*12050*/  ST.E.128 desc[UR40][R36.64], R4 ;  /* 0x0000000424007985 */ /* 0x0003f4000c101d28 */
[----:B------:R-:W-:Y:S05]  /*12060*/  @!P0 BRA `(.L_x_245) ;  /* 0x0000000000408947 */ /* 0x000fea0003800000 */
[----:B------:R-:W-:Y:S01]  /*12070*/  MOV R14, 0x8 ;  /* 0x00000008000e7802 */ /* 0x000fe20000000f00 */
[----:B------:R-:W2:Y:S01]  /*12080*/  LDCU.64 UR6, c[0x4][0xb0] ;  /* 0x01001600ff0677ac */ /* 0x000ea20008000a00 */
[----:B------:R-:W-:Y:S02]  /*12090*/  HFMA2 R12, -RZ, RZ, 0, 5.9604644775390625e-08 ;  /* 0x00000001ff0c7431 */ /* 0x000fe400000001ff */
[----:B-1----:R-:W-:Y:S01]  /*120a0*/  IMAD.MOV.U32 R8, RZ, RZ, 0x192 ;  /* 0x00000192ff087424 */ /* 0x002fe200078e00ff */
[----:B------:R-:W1:Y:S01]  /*120b0*/  LDCU.64 UR4, c[0x4][0xb8] ;  /* 0x01001700ff0477ac */ /* 0x000e620008000a00 */
[----:B------:R-:W4:Y:S01]  /*120c0*/  LDC.64 R14, c[0x4][R14] ;  /* 0x010000000e0e7b82 */ /* 0x000f220000000a00 */
[----:B------:R-:W-:Y:S01]  /*120d0*/  IMAD.MOV.U32 R13, RZ, RZ, RZ ;  /* 0x000000ffff0d7224 */ /* 0x000fe200078e00ff */
[----:B------:R-:W5:Y:S01]  /*120e0*/  LDCU.64 UR8, c[0x4][0x40] ;  /* 0x01000800ff0877ac */ /* 0x000f620008000a00 */
[----:B--2---:R-:W-:Y:S01]  /*120f0*/  IMAD.U32 R4, RZ, RZ, UR6 ;  /* 0x00000006ff047e24 */ /* 0x004fe2000f8e00ff */
[----:B------:R-:W-:Y:S01]  /*12100*/  MOV R5, UR7 ;  /* 0x0000000700057c02 */ /* 0x000fe20008000f00 */
[----:B-1----:R-:W-:Y:S01]  /*12110*/  IMAD.U32 R6, RZ, RZ, UR4 ;  /* 0x00000004ff067e24 */ /* 0x002fe2000f8e00ff */
[----:B------:R-:W-:Y:S01]  /*12120*/  MOV R7, UR5 ;  /* 0x0000000500077c02 */ /* 0x000fe20008000f00 */
[----:B-----5:R-:W-:Y:S01]  /*12130*/  IMAD.U32 R10, RZ, RZ, UR8 ;  /* 0x00000008ff0a7e24 */ /* 0x020fe2000f8e00ff */
[----:B------:R-:W-:-:S02]  /*12140*/  MOV R11, UR9 ;  /* 0x00000009000b7c02 */ /* 0x000fc40008000f00 */
[----:B------:R-:W-:-:S07]  /*12150*/  LEPC R20, `(.L_x_245) ;  /* 0x000000001014794e */ /* 0x000fce0000000000 */
[----:B---34-:R-:W-:Y:S05]  /*12160*/  CALL.ABS.NOINC R14 ;  /* 0x000000000e007343 */ /* 0x018fea0003c00000 */
.L_x_245:
[----:B------:R-:W-:Y:S01]  /*12170*/  LOP3.LUT R0, R28, 0x110, RZ, 0xfc, !PT ;  /* 0x000001101c007812 */ /* 0x000fe200078efcff */
[----:B------:R-:W-:Y:S05]  /*12180*/  WARPSYNC.ALL ;  /* 0x0000000000007948 */ /* 0x000fea0003800000 */
[----:B------:R-:W-:Y:S02]  /*12190*/  R2UR UR4, R0 ;  /* 0x00000000000472ca */ /* 0x000fe400000e0000 */
[----:B------:R-:W2:Y:S11]  /*121a0*/  S2R R0, SR_SWINHI ;  /* 0x0000000000007919 */ /* 0x000eb60000002f00 */
[----:B-1----:R-:W1:Y:S01]  /*121b0*/  LDTM.x16 R4, tmem[UR4] ;  /* 0x00000004000479ee */ /* 0x002e620008240000 */
[----:B------:R-:W-:-:S02]  /*121c0*/  MOV R36, R59 ;  /* 0x0000003b00247202 */ /* 0x000fc40000000f00 */
[----:B--2---:R-:W-:Y:S01]  /*121d0*/  MOV R37, R0 ;  /* 0x0000000000257202 */ /* 0x004fe20000000f00 */
[----:B-1----:R-:W-:Y:S02]  /*121e0*/  FMUL2 R6, R33.F32, R6.F32x2.HI_LO ;  /* 0x000000062106724a */ /* 0x002fe40000040000 */
[----:B------:R-:W-:-:S04]  /*121f0*/  IMAD.WIDE.U32 R36, R27, 0x2, R36 ;  /* 0x000000021b247825 */ /* 0x000fc800078e0024 */
[C---:B------:R-:W-:Y:S02]  /*12200*/  FMUL2 R20, R33.reuse.F32, R8.F32x2.HI_LO ;  /* 0x000000082114724a */ /* 0x040fe40000040000 */
[----:B------:R-:W-:Y:S01]  /*12210*/  FMUL2 R4, R33.F32, R4.F32x2.HI_LO ;  /* 0x000000042104724a */ /* 0x000fe20000040000 */
[----:B------:R-:W-:Y:S01]  /*12220*/  F2FP.F16.F32.PACK_AB R9, R7, R6 ;  /* 0x000000060709723e */ /* 0x000fe200000000ff */
[C---:B------:R-:W-:Y:S01]  /*12230*/  FMUL2 R34, R33.reuse.F32, R10.F32x2.HI_LO ;  /* 0x0000000a2122724a */ /* 0x040fe20000040000 */
[C---:B------:R-:W-:Y:S01]  /*12240*/  IADD3 R0, P1, PT, R36.reuse, 0x38030, RZ ;  /* 0x0003803024007810 */ /* 0x040fe20007f3e0ff */
[C---:B------:R-:W-:Y:S01]  /*12250*/  FMUL2 R12, R33.reuse.F32, R12.F32x2.HI_LO ;  /* 0x0000000c210c724a */ /* 0x040fe20000040000 */
[----:B------:R-:W-:Y:S01]  /*12260*/  IADD3 R3, P0, PT, R36, 0x38020, RZ ;  /* 0x0003802024037810 */ /* 0x000fe20007f1e0ff */
[----:B------:R-:W-:Y:S01]  /*12270*/  FMUL2 R14, R33.F32, R14.F32x2.HI_LO ;  /* 0x0000000e210e724a */ /* 0x000fe20000040000 */
[----:B------:R-:W-:Y:S01]  /*12280*/  F2FP.F16.F32.PACK_AB R8, R5, R4 ;  /* 0x000000040508723e */ /* 0x000fe200000000ff */
[----:B------:R-:W-:-:S02]  /*12290*/  IMAD.X R39, RZ, RZ, R37, P1 ;  /* 0x000000ffff277224 */ /* 0x000fc400008e0625 */
[C---:B------:R-:W-:Y:S02]  /*122a0*/  FMUL2 R16, R33.reuse.F32, R16.F32x2.HI_LO ;  /* 0x000000102110724a */ /* 0x040fe40000040000 */
[----:B------:R-:W-:Y:S02]  /*122b0*/  IMAD.X R37, RZ, RZ, R37, P0 ;  /* 0x000000ffff257224 */ /* 0x000fe400000e0625 */
[----:B------:R-:W-:Y:S01]  /*122c0*/  FMUL2 R18, R33.F32, R18.F32x2.HI_LO ;  /* 0x000000122112724a */ /* 0x000fe20000040000 */
[----:B------:R-:W-:Y:S02]  /*122d0*/  F2FP.F16.F32.PACK_AB R10, R21, R20 ;  /* 0x00000014150a723e */ /* 0x000fe400000000ff */
[----:B------:R-:W-:Y:S02]  /*122e0*/  SHF.R.U64 R7, R0, 0x3, R39 ;  /* 0x0000000300077819 */ /* 0x000fe40000001227 */
[----:B------:R-:W-:Y:S02]  /*122f0*/  SHF.R.U64 R6, R3, 0x3, R37 ;  /* 0x0000000303067819 */ /* 0x000fe40000001225 */
        /* <DEDUP_REMOVED lines=27> */
.L_x_246:
        /* <DEDUP_REMOVED lines=52> */
.L_x_247:
        /* <DEDUP_REMOVED lines=52> */
.L_x_248:
        /* <DEDUP_REMOVED lines=52> */
.L_x_249:
        /* <DEDUP_REMOVED lines=52> */
.L_x_250:
        /* <DEDUP_REMOVED lines=52> */
.L_x_251:
        /* <DEDUP_REMOVED lines=52> */
.L_x_252:
[----:B------:R-:W2:Y:S01]  /*13830*/  S2R R0, SR_SWINHI ;  /* 0x0000000000007919 */ /* 0x000ea20000002f00 */
[----:B---3--:R-:W-:Y:S01]  /*13840*/  LOP3.LUT R41, R28, 0x180, RZ, 0xfc, !PT ;  /* 0x000001801c297812 */ /* 0x008fe200078efcff */
[----:B------:R-:W-:Y:S05]  /*13850*/  WARPSYNC.ALL ;  /* 0x0000000000007948 */ /* 0x000fea0003800000 */
[----:B------:R-:W-:-:S13]  /*13860*/  R2UR UR4, R41 ;  /* 0x00000000290472ca */ /* 0x000fda00000e0000 */
[----:B-1----:R-:W1:Y:S01]  /*13870*/  LDTM.x16 R4, tmem[UR4] ;  /* 0x00000004000479ee */ /* 0x002e620008240000 */
[----:B------:R-:W-:Y:S02]  /*13880*/  MOV R36, R59 ;  /* 0x0000003b00247202 */ /* 0x000fe40000000f00 */
[----:B--2---:R-:W-:-:S03]  /*13890*/  MOV R37, R0 ;  /* 0x0000000000257202 */ /* 0x004fc60000000f00 */
[----:B------:R-:W-:-:S03]  /*138a0*/  IMAD.WIDE.U32 R36, R27, 0x2, R36 ;  /* 0x000000021b247825 */ /* 0x000fc600078e0024 */
[C---:B------:R-:W-:Y:S02]  /*138b0*/  IADD3 R0, P1, PT, R36.reuse, 0x38810, RZ ;  /* 0x0003881024007810 */ /* 0x040fe40007f3e0ff */
[----:B------:R-:W-:Y:S01]  /*138c0*/  IADD3 R3, P0, PT, R36, 0x38800, RZ ;  /* 0x0003880024037810 */ /* 0x000fe20007f1e0ff */
[C---:B-1----:R-:W-:Y:S02]  /*138d0*/  FMUL2 R6, R33.reuse.F32, R6.F32x2.HI_LO ;  /* 0x000000062106724a */ /* 0x042fe40000040000 */
        /* <DEDUP_REMOVED lines=30> */
[----:B------:R-:W3:Y:S01]  /*13ac0*/  LDC.64 R14, c[0x4][R14] ;  /* 0x010000000e0e7b82 */ /* 0x000ee20000000a00 */
[----:B------:R-:W-:Y:S01]  /*13ad0*/  IMAD.MOV.U32 R13, RZ, RZ, RZ ;  /* 0x000000ffff0d7224 */ /* 0x000fe200078e00ff */
[----:B------:R-:W4:Y:S01]  /*13ae0*/  LDCU.64 UR4, c[0x4][0x40] ;  /* 0x01000800ff0477ac */ /* 0x000f220008000a00 */
[----:B--2---:R-:W-:Y:S01]  /*13af0*/  IMAD.U32 R4, RZ, RZ, UR8 ;  /* 0x00000008ff047e24 */ /* 0x004fe2000f8e00ff */
[----:B------:R-:W-:Y:S01]  /*13b00*/  MOV R5, UR9 ;  /* 0x0000000900057c02 */ /* 0x000fe20008000f00 */
[----:B-1----:R-:W-:Y:S01]  /*13b10*/  IMAD.U32 R6, RZ, RZ, UR6 ;  /* 0x00000006ff067e24 */ /* 0x002fe2000f8e00ff */
[----:B------:R-:W-:Y:S01]  /*13b20*/  MOV R7, UR7 ;  /* 0x0000000700077c02 */ /* 0x000fe20008000f00 */
[----:B----4-:R-:W-:Y:S01]  /*13b30*/  IMAD.U32 R10, RZ, RZ, UR4 ;  /* 0x00000004ff0a7e24 */ /* 0x010fe2000f8e00ff */
[----:B------:R-:W-:-:S02]  /*13b40*/  MOV R11, UR5 ;  /* 0x00000005000b7c02 */ /* 0x000fc40008000f00 */
[----:B------:R-:W-:-:S07]  /*13b50*/  LEPC R20, `(.L_x_253) ;  /* 0x000000001014794e */ /* 0x000fce0000000000 */
[----:B---3--:R-:W-:Y:S05]  /*13b60*/  CALL.ABS.NOINC R14 ;  /* 0x000000000e007343 */ /* 0x008fea0003c00000 */
.L_x_253:
[----:B------:R-:W2:Y:S01]  /*13b70*/  S2R R0, SR_SWINHI ;  /* 0x0000000000007919 */ /* 0x000ea20000002f00 */
[----:B------:R-:W-:Y:S01]  /*13b80*/  LOP3.LUT R40, R28, 0x190, RZ, 0xfc, !PT ;  /* 0x000001901c287812 */ /* 0x000fe200078efcff */
        /* <DEDUP_REMOVED lines=50> */
.L_x_254:
[----:B------:R-:W2:Y:S01]  /*13eb0*/  S2R R0, SR_SWINHI ;  /* 0x0000000000007919 */ /* 0x000ea20000002f00 */
[----:B-1----:R-:W-:Y:S01]  /*13ec0*/  LOP3.LUT R39, R28, 0x1a0, RZ, 0xfc, !PT ;  /* 0x000001a01c277812 */ /* 0x002fe200078efcff */
[----:B------:R-:W-:Y:S05]  /*13ed0*/  WARPSYNC.ALL ;  /* 0x0000000000007948 */ /* 0x000fea0003800000 */
[----:B------:R-:W-:-:S13]  /*13ee0*/  R2UR UR4, R39 ;  /* 0x00000000270472ca */ /* 0x000fda00000e0000 */
[----:B------:R-:W1:Y:S01]  /*13ef0*/  LDTM.x16 R4, tmem[UR4] ;  /* 0x00000004000479ee */ /* 0x000e620008240000 */
        /* <DEDUP_REMOVED lines=47> */
.L_x_255:
        /* <DEDUP_REMOVED lines=52> */
.L_x_256:
        /* <DEDUP_REMOVED lines=52> */
.L_x_257:
        /* <DEDUP_REMOVED lines=52> */
.L_x_258:
        /* <DEDUP_REMOVED lines=52> */
.L_x_259:
[----:B------:R-:W2:Y:S01]  /*14ef0*/  S2R R0, SR_SWINHI ;  /* 0x0000000000007919 */ /* 0x000ea20000002f00 */
[----:B------:R-:W-:Y:S01]  /*14f00*/  LOP3.LUT R34, R28, 0x1f0, RZ, 0xfc, !PT ;  /* 0x000001f01c227812 */ /* 0x000fe200078efcff */
[----:B------:R-:W-:Y:S05]  /*14f10*/  WARPSYNC.ALL ;  /* 0x0000000000007948 */ /* 0x000fea0003800000 */
[----:B------:R-:W-:-:S13]  /*14f20*/  R2UR UR4, R34 ;  /* 0x00000000220472ca */ /* 0x000fda00000e0000 */
[----:B-1----:R-:W1:Y:S01]  /*14f30*/  LDTM.x16 R4, tmem[UR4] ;  /* 0x00000004000479ee */ /* 0x002e620008240000 */
[----:B------:R-:W3:Y:S01]  /*14f40*/  LDCU.64 UR4, c[0x0][0x880] ;  /* 0x00011000ff0477ac */ /* 0x000ee20008000a00 */
[----:B------:R-:W-:Y:S02]  /*14f50*/  MOV R44, R59 ;  /* 0x0000003b002c7202 */ /* 0x000fe40000000f00 */
[----:B--2---:R-:W-:-:S03]  /*14f60*/  MOV R45, R0 ;  /* 0x00000000002d7202 */ /* 0x004fc60000000f00 */
[----:B------:R-:W-:Y:S01]  /*14f70*/  IMAD.WIDE.U32 R44, R27, 0x2, R44 ;  /* 0x000000021b2c7825 */ /* 0x000fe200078e002c */
[----:B---3--:R-:W-:Y:S02]  /*14f80*/  UISETP.NE.U32.AND UP0, UPT, UR4, URZ, UPT ;  /* 0x000000ff0400728c */ /* 0x008fe4000bf05070 */
[C---:B------:R-:W-:Y:S02]  /*14f90*/  IADD3 R0, P1, PT, R44.reuse, 0x38c70, RZ ;  /* 0x00038c702c007810 */ /* 0x040fe40007f3e0ff */
[----:B------:R-:W-:Y:S01]  /*14fa0*/  UISETP.NE.AND.EX UP0, UPT, UR5, URZ, UPT, UP0 ;  /* 0x000000ff0500728c */ /* 0x000fe2000bf05300 */
[----:B------:R-:W-:Y:S01]  /*14fb0*/  IADD3 R3, P0, PT, R44, 0x38c60, RZ ;  /* 0x00038c602c037810 */ /* 0x000fe20007f1e0ff */
[C---:B-1----:R-:W-:Y:S02]  /*14fc0*/  FMUL2 R6, R33.reuse.F32, R6.F32x2.HI_LO ;  /* 0x000000062106724a */ /* 0x042fe40000040000 */
[----:B------:R-:W-:Y:S02]  /*14fd0*/  IMAD.X R47, RZ, RZ, R45, P1 ;  /* 0x000000ffff2f7224 */ /* 0x000fe400008e062d */
[----:B------:R-:W-:-:S02]  /*14fe0*/  FMUL2 R20, R33.F32, R8.F32x2.HI_LO ;  /* 0x000000082114724a */ /* 0x000fc40000040000 */
        /* <DEDUP_REMOVED lines=19> */
[----:B------:R-:W-:-:S05]  /*15120*/  F2FP.F16.F32.PACK_AB R7, R19, R18 ;  /* 0x000000121307723e */ /* 0x000fca00000000ff */
[----:B------:R1:W-:Y:S01]  /*15130*/  ST.E.128 desc[UR40][R46.64], R4 ;  /* 0x000000042e007985 */ /* 0x0003e2000c101d28 */
[----:B------:R-:W-:Y:S01]  /*15140*/  @!PT LDS RZ, [RZ] ;  /* 0x00000000fffff984 */ /* 0x000fe20000000800 */
[----:B------:R-:W-:Y:S01]  /*15150*/  @!PT LDS RZ, [RZ] ;  /* 0x00000000fffff984 */ /* 0x000fe20000000800 */
[----:B------:R-:W-:Y:S01]  /*15160*/  @!PT LDS RZ, [RZ] ;  /* 0x00000000fffff984 */ /* 0x000fe20000000800 */
[----:B------:R-:W-:Y:S01]  /*15170*/  @!PT LDS RZ, [RZ] ;  /* 0x00000000fffff984 */ /* 0x000fe20000000800 */
[----:B------:R2:W-:Y:S06]  /*15180*/  MEMBAR.ALL.CTA ;  /* 0x0000000000007992 */ /* 0x0005ec0000008000 */
[----:B--2---:R-:W2:Y:S01]  /*15190*/  FENCE.VIEW.ASYNC.S ;  /* 0x00000000000073c6 */ /* 0x004ea20000000000 */
[----:B------:R-:W-:Y:S05]  /*151a0*/  BRA.U !UP0, `(.L_x_260) ;  /* 0x0000000508387547 */ /* 0x000fea000b800000 */
[C---:B------:R-:W-:Y:S01]  /*151b0*/  FSETP.GEU.AND P0, PT, R24.reuse, 1.175494350822287508e-38, PT ;  /* 0x008000001800780b */ /* 0x040fe20003f0e000 */
[----:B------:R-:W3:Y:S01]  /*151c0*/  LDC R3, c[0x0][0x904] ;  /* 0x00024100ff037b82 */ /* 0x000ee20000000800 */
[----:B------:R-:W-:Y:S01]  /*151d0*/  MOV R0, 0x3e055027 ;  /* 0x3e05502700007802 */ /* 0x000fe20000000f00 */
[----:B------:R-:W4:Y:S01]  /*151e0*/  LDCU.64 UR4, c[0x0][0x908] ;  /* 0x00012100ff0477ac */ /* 0x000f220008000a00 */
[----:B-1----:R-:W-:Y:S01]  /*151f0*/  FSEL R7, RZ, -23, P0 ;  /* 0xc1b80000ff077808 */ /* 0x002fe20000000000 */
[----:B------:R-:W-:Y:S08]  /*15200*/  BSSY.RECONVERGENT B0, `(.L_x_260) ;  /* 0x0000048000007945 */ /* 0x000ff00003800200 */
[----:B------:R-:W-:-:S05]  /*15210*/  @!P0 FMUL R24, R24, 8388608 ;  /* 0x4b00000018188820 */ /* 0x000fca0000400000 */
[C---:B------:R-:W-:Y:S02]  /*15220*/  IADD3 R6, PT, PT, R24.reuse, -0x3f2aaaab, RZ ;  /* 0xc0d5555518067810 */ /* 0x040fe40007ffe0ff */
[----:B------:R-:W-:Y:S02]  /*15230*/  ISETP.GT.U32.AND P1, PT, R24, 0x7f7fffff, PT ;  /* 0x7f7fffff1800780c */ /* 0x000fe40003f24070 */
[----:B------:R-:W-:Y:S02]  /*15240*/  LOP3.LUT R6, R6, 0xff800000, RZ, 0xc0, !PT ;  /* 0xff80000006067812 */ /* 0x000fe400078ec0ff */
[----:B---3--:R-:W-:Y:S02]  /*15250*/  ISETP.NE.AND P0, PT, R3, 0x1, PT ;  /* 0x000000010300780c */ /* 0x008fe40003f05270 */
[-C--:B------:R-:W-:Y:S02]  /*15260*/  IADD3 R5, PT, PT, R24, -R6.reuse, RZ ;  /* 0x8000000618057210 */ /* 0x080fe40007ffe0ff */
[----:B------:R-:W-:-:S03]  /*15270*/  I2FP.F32.S32 R6, R6 ;  /* 0x0000000600067245 */ /* 0x000fc60000201400 */
[----:B------:R-:W-:Y:S02]  /*15280*/  FADD R5, R5, -1 ;  /* 0xbf80000005057421 */ /* 0x000fe40000000000 */
[----:B------:R-:W-:Y:S02]  /*15290*/  FFMA R6, R6, 1.1920928955078125e-07, R7 ;  /* 0x3400000006067823 */ /* 0x000fe40000000007 */
[----:B------:R-:W-:-:S04]  /*152a0*/  FFMA R0, R5, -R0, 0.14084610342979431152 ;  /* 0x3e1039f605007423 */ /* 0x000fc80000000800 */
[----:B------:R-:W-:Y:S01]  /*152b0*/  FFMA R4, R5, R0, -0.12148627638816833496 ;  /* 0xbdf8cdcc05047423 */ /* 0x000fe20000000000 */
[----:B----4-:R-:W-:Y:S01]  /*152c0*/  IMAD.HI.U32 R0, R57, UR4, RZ ;  /* 0x0000000439007c27 */ /* 0x010fe2000f8e00ff */
[----:B------:R-:W1:Y:S03]  /*152d0*/  LDCU UR4, c[0x0][0x380] ;  /* 0x00007000ff0477ac */ /* 0x000e660008000800 */
[C---:B------:R-:W-:Y:S01]  /*152e0*/  FFMA R4, R5.reuse, R4, 0.13980610668659210205 ;  /* 0x3e0f295505047423 */ /* 0x040fe20000000004 */
[----:B------:R-:W-:Y:S01]  /*152f0*/  SHF.R.U32.HI R0, RZ, UR5, R0 ;  /* 0x00000005ff007c19 */ /* 0x000fe20008011600 */
[----:B------:R-:W3:Y:S02]  /*15300*/  LDCU UR5, c[0x0][0x700] ;  /* 0x0000e000ff0577ac */ /* 0x000ee40008000800 */
[----:B------:R-:W-:Y:S01]  /*15310*/  FFMA R4, R5, R4, -0.16684235632419586182 ;  /* 0xbe2ad8b905047423 */ /* 0x000fe20000000004 */
[----:B------:R-:W-:-:S03]  /*15320*/  SEL R0, R57, R0, !P0 ;  /* 0x0000000039007207 */ /* 0x000fc60004000000 */
[----:B------:R-:W-:Y:S01]  /*15330*/  FFMA R4, R5, R4, 0.20012299716472625732 ;  /* 0x3e4ced0b05047423 */ /* 0x000fe20000000004 */
[----:B------:R-:W-:-:S03]  /*15340*/  IADD3 R0, PT, PT, -R0, RZ, RZ ;  /* 0x000000ff00007210 */ /* 0x000fc60007ffe1ff */
[----:B------:R-:W-:Y:S02]  /*15350*/  FFMA R4, R5, R4, -0.24999669194221496582 ;  /* 0xbe7fff2205047423 */ /* 0x000fe40000000004 */
[----:B------:R-:W-:Y:S02]  /*15360*/  IMAD R0, R3, R0, R57 ;  /* 0x0000000003007224 */ /* 0x000fe400078e0239 */
[----:B------:R-:W-:Y:S01]  /*15370*/  FFMA R4, R5, R4, 0.33333182334899902344 ;  /* 0x3eaaaa7805047423 */ /* 0x000fe20000000004 */
[----:B------:R-:W-:-:S03]  /*15380*/  LOP3.LUT R3, R26, 0x7f, RZ, 0xc0, !PT ;  /* 0x0000007f1a037812 */ /* 0x000fc600078ec0ff */
[----:B------:R-:W-:Y:S01]  /*15390*/  FFMA R4, R5, R4, -0.5 ;  /* 0xbf00000005047423 */ /* 0x000fe20000000004 */
[----:B------:R-:W-:-:S03]  /*153a0*/  LEA R0, R0, R3, 0x8 ;  /* 0x0000000300007211 */ /* 0x000fc600078e40ff */
[----:B------:R-:W-:Y:S01]  /*153b0*/  FMUL R4, R5, R4 ;  /* 0x0000000405047220 */ /* 0x000fe20000400000 */
[----:B-1----:R-:W-:-:S03]  /*153c0*/  ISETP.GE.AND P0, PT, R0, UR4, PT ;  /* 0x0000000400007c0c */ /* 0x002fc6000bf06270 */
[----:B------:R-:W-:Y:S01]  /*153d0*/  FFMA R4, R5, R4, R5 ;  /* 0x0000000405047223 */ /* 0x000fe20000000005 */
[----:B------:R-:W-:-:S03]  /*153e0*/  MOV R5, 0x7f800000 ;  /* 0x7f80000000057802 */ /* 0x000fc60000000f00 */
[----:B------:R-:W-:Y:S02]  /*153f0*/  FFMA R4, R6, 0.69314718246459960938, R4 ;  /* 0x3f31721806047823 */ /* 0x000fe40000000004 */
[C---:B------:R-:W-:Y:S01]  /*15400*/  @P1 FFMA R4, R24.reuse, R5, +INF ;  /* 0x7f80000018041423 */ /* 0x040fe20000000005 */
[----:B------:R-:W-:-:S04]  /*15410*/  FSETP.NEU.AND P1, PT, R24, RZ, PT ;  /* 0x000000ff1800720b */ /* 0x000fc80003f2d000 */
[----:B------:R-:W-:-:S05]  /*15420*/  FSEL R4, R4, -INF , P1 ;  /* 0xff80000004047808 */ /* 0x000fca0000800000 */
[----:B---3--:R-:W-:Y:S01]  /*15430*/  FFMA R25, R25, UR5, R4 ;  /* 0x0000000519197c23 */ /* 0x008fe20008000004 */
[----:B------:R-:W-:Y:S06]  /*15440*/  @P0 BRA `(.L_x_261) ;  /* 0x00000000008c0947 */ /* 0x000fec0003800000 */
[----:B------:R-:W1:Y:S01]  /*15450*/  LDC R6, c[0x0][0x38c] ;  /* 0x0000e300ff067b82 */ /* 0x000e620000000800 */
[----:B------:R-:W3:Y:S01]  /*15460*/  LDCU UR6, c[0x0][0x890] ;  /* 0x00011200ff0677ac */ /* 0x000ee20008000800 */
[----:B------:R-:W4:Y:S01]  /*15470*/  LDCU.64 UR4, c[0x0][0x888] ;  /* 0x00011100ff0477ac */ /* 0x000f220008000a00 */
[----:B-1----:R-:W-:-:S04]  /*15480*/  IABS R5, R6 ;  /* 0x0000000600057213 */ /* 0x002fc80000000000 */
[----:B------:R-:W1:Y:S08]  /*15490*/  I2F.RP R8, R5 ;  /* 0x0000000500087306 */ /* 0x000e700000209400 */
[----:B-1----:R-:W1:Y:S02]  /*154a0*/  MUFU.RCP R8, R8 ;  /* 0x0000000800087308 */ /* 0x002e640000001000 */
[----:B-1----:R-:W-:-:S06]  /*154b0*/  IADD3 R8, PT, PT, R8, 0xffffffe, RZ ;  /* 0x0ffffffe08087810 */ /* 0x002fcc0007ffe0ff */
[----:B------:R1:W5:Y:S02]  /*154c0*/  F2I.FTZ.U32.TRUNC.NTZ R9, R8 ;  /* 0x0000000800097305 */ /* 0x000364000021f000 */
[----:B-1----:R-:W-:Y:S02]  /*154d0*/  HFMA2 R8, -RZ, RZ, 0, 0 ;  /* 0x00000000ff087431 */ /* 0x002fe400000001ff */
[----:B-----5:R-:W-:-:S04]  /*154e0*/  IMAD.MOV R3, RZ, RZ, -R9 ;  /* 0x000000ffff037224 */ /* 0x020fc800078e0a09 */
[----:B------:R-:W-:Y:S01]  /*154f0*/  IMAD R4, R3, R5, RZ ;  /* 0x0000000503047224 */ /* 0x000fe200078e02ff */
[----:B------:R-:W-:-:S03]  /*15500*/  IABS R3, R2 ;  /* 0x0000000200037213 */ /* 0x000fc60000000000 */
[----:B------:R-:W-:Y:S02]  /*15510*/  IMAD.HI.U32 R4, R9, R4, R8 ;  /* 0x0000000409047227 */ /* 0x000fe400078e0008 */
[----:B------:R-:W1:Y:S02]  /*15520*/  LDC.64 R8, c[0x0][0x880] ;  /* 0x00022000ff087b82 */ /* 0x000e640000000a00 */
[----:B------:R-:W-:-:S04]  /*15530*/  IMAD.MOV.U32 R7, RZ, RZ, R3 ;  /* 0x000000ffff077224 */ /* 0x000fc800078e0003 */
[----:B------:R-:W-:-:S05]  /*15540*/  IMAD.HI.U32 R4, R4, R7, RZ ;  /* 0x0000000704047227 */ /* 0x000fca00078e00ff */
[----:B------:R-:W-:-:S05]  /*15550*/  IADD3 R3, PT, PT, -R4, RZ, RZ ;  /* 0x000000ff04037210 */ /* 0x000fca0007ffe1ff */
[----:B------:R-:W-:-:S05]  /*15560*/  IMAD R3, R5, R3, R7 ;  /* 0x0000000305037224 */ /* 0x000fca00078e0207 */
[----:B------:R-:W-:-:S13]  /*15570*/  ISETP.GT.U32.AND P0, PT, R5, R3, PT ;  /* 0x000000030500720c */ /* 0x000fda0003f04070 */
[----:B------:R-:W-:Y:S01]  /*15580*/  @!P0 IMAD.IADD R3, R3, 0x1, -R5 ;  /* 0x0000000103038824 */ /* 0x000fe200078e0a05 */
[----:B------:R-:W-:Y:S02]  /*15590*/  @!P0 IADD3 R4, PT, PT, R4, 0x1, RZ ;  /* 0x0000000104048810 */ /* 0x000fe40007ffe0ff */
[----:B------:R-:W-:Y:S02]  /*155a0*/  ISETP.NE.AND P0, PT, R6, RZ, PT ;  /* 0x000000ff0600720c */ /* 0x000fe40003f05270 */
[----:B------:R-:W-:Y:S02]  /*155b0*/  ISETP.GE.U32.AND P2, PT, R3, R5, PT ;  /* 0x000000050300720c */ /* 0x000fe40003f46070 */
[----:B------:R-:W-:-:S04]  /*155c0*/  LOP3.LUT R3, R2, R6, RZ, 0x3c, !PT ;  /* 0x0000000602037212 */ /* 0x000fc800078e3cff */
[----:B------:R-:W-:Y:S01]  /*155d0*/  ISETP.GE.AND P1, PT, R3, RZ, PT ;  /* 0x000000ff0300720c */ /* 0x000fe20003f26270 */
[----:B---3--:R-:W-:-:S06]  /*155e0*/  IMAD R3, R22, UR6, R0 ;  /* 0x0000000616037c24 */ /* 0x008fcc000f8e0200 */
[----:B------:R-:W-:-:S06]  /*155f0*/  @P2 VIADD R4, R4, 0x1 ;  /* 0x0000000104042836 */ /* 0x000fcc0000000000 */
[----:B------:R-:W-:Y:S02]  /*15600*/  @!P1 IADD3 R4, PT, PT, -R4, RZ, RZ ;  /* 0x000000ff04049210 */ /* 0x000fe40007ffe1ff */
[----:B------:R-:W-:-:S04]  /*15610*/  @!P0 LOP3.LUT R4, RZ, R6, RZ, 0x33, !PT ;  /* 0x00000006ff048212 */ /* 0x000fc800078e33ff */
[C---:B------:R-:W-:Y:S01]  /*15620*/  IADD3 R0, PT, PT, -R4.reuse, RZ, RZ ;  /* 0x000000ff04007210 */ /* 0x040fe20007ffe1ff */
[----:B----4-:R-:W-:-:S04]  /*15630*/  IMAD R3, R4, UR5, R3 ;  /* 0x0000000504037c24 */ /* 0x010fc8000f8e0203 */
[----:B------:R-:W-:-:S04]  /*15640*/  IMAD R0, R6, R0, R2 ;  /* 0x0000000006007224 */ /* 0x000fc800078e0202 */
[----:B------:R-:W-:-:S04]  /*15650*/  IMAD R0, R0, UR4, R3 ;  /* 0x0000000400007c24 */ /* 0x000fc8000f8e0203 */
[----:B-1----:R-:W-:-:S05]  /*15660*/  IMAD.WIDE R8, R0, 0x4, R8 ;  /* 0x0000000400087825 */ /* 0x002fca00078e0208 */
[----:B------:R1:W-:Y:S02]  /*15670*/  STG.E desc[UR40][R8.64], R25 ;  /* 0x0000001908007986 */ /* 0x0003e4000c101928 */
.L_x_261:
[----:B------:R-:W-:Y:S05]  /*15680*/  BSYNC.RECONVERGENT B0 ;  /* 0x0000000000007941 */ /* 0x000fea0003800200 */
.L_x_260:
[----:B------:R-:W-:Y:S01]  /*15690*/  UISETP.NE.AND UP0, UPT, UR37, URZ, UPT ;  /* 0x000000ff2500728c */ /* 0x000fe2000bf05270 */
[----:B------:R-:W-:-:S08]  /*156a0*/  NOP ;  /* 0x0000000000007918 */ /* 0x000fd00000000000 */
[----:B------:R-:W-:Y:S05]  /*156b0*/  BRA.U UP0, `(.L_x_262) ;  /* 0x0000000100087547 */ /* 0x000fea000b800000 */
[----:B------:R-:W-:Y:S05]  /*156c0*/  BPT.TRAP 0x1 ;  /* 0x000000040000795c */ /* 0x000fea0000300000 */
[----:B------:R-:W-:Y:S05]  /*156d0*/  BPT.TRAP 0x1 ;  /* 0x000000040000795c */ /* 0x000fea0000300000 */
.L_x_262:
[----:B------:R-:W-:Y:S01]  /*156e0*/  IADD3 R0, PT, PT, R59, 0x580a0, RZ ;  /* 0x000580a03b007810 */ /* 0x000fe20007ffe0ff */
[----:B------:R-:W-:-:S03]  /*156f0*/  UISETP.NE.AND UP0, UPT, UR37, URZ, UPT ;  /* 0x000000ff2500728c */ /* 0x000fc6000bf05270 */
[----:B------:R-:W-:-:S04]  /*15700*/  PRMT R0, R60, 0x654, R0 ;  /* 0x000006543c007816 */ /* 0x000fc80000000000 */
[----:B--2---:R2:W-:Y:S02]  /*15710*/  SYNCS.ARRIVE.TRANS64.RED.A1T0 RZ, [R0+URZ], RZ ;  /* 0x000000ff00ff79a7 */ /* 0x0045e400081004ff */
[----:B------:R-:W-:Y:S05]  /*15720*/  BRA.U UP0, `(.L_x_263) ;  /* 0x0000000100047547 */ /* 0x000fea000b800000 */
[----:B------:R-:W-:Y:S05]  /*15730*/  BPT.TRAP 0x1 ;  /* 0x000000040000795c */ /* 0x000fea0000300000 */
.L_x_263:
[----:B------:R3:W-:Y:S01]  /*15740*/  SYNCS.ARRIVE.TRANS64.A1T0 RZ, [R59+URZ+0x580b0], RZ ;  /* 0x0580b0ff3bff79a7 */ /* 0x0007e200081000ff */
[----:B------:R-:W-:-:S09]  /*15750*/  UISETP.NE.AND UP0, UPT, UR43, URZ, UPT ;  /* 0x000000ff2b00728c */ /* 0x000fd2000bf05270 */
[----:B------:R-:W-:Y:S05]  /*15760*/  BRA.U !UP0, `(.L_x_264) ;  /* 0x0000000108047547 */ /* 0x000fea000b800000 */
[----:B------:R-:W-:Y:S05]  /*15770*/  BPT.TRAP 0x1 ;  /* 0x000000040000795c */ /* 0x000fea0000300000 */
.L_x_264:
[----:B------:R-:W-:Y:S01]  /*15780*/  ULOP3.LUT UR4, UR38, 0x1, URZ, 0x3c, !UPT ;  /* 0x0000000126047892 */ /* 0x000fe2000f8e3cff */
[----:B--2---:R-:W-:-:S05]  /*15790*/  LOP3.LUT R0, R28, 0x80, RZ, 0xfc, !PT ;  /* 0x000000801c007812 */ /* 0x004fca00078efcff */
[----:B------:R-:W-:-:S05]  /*157a0*/  IMAD.U32 R3, RZ, RZ, UR4 ;  /* 0x00000004ff037e24 */ /* 0x000fca000f8e00ff */
[----:B------:R-:W-:-:S04]  /*157b0*/  SHF.L.U32 R3, R3, 0x1f, RZ ;  /* 0x0000001f03037819 */ /* 0x000fc800000006ff */
[----:B------:R-:W2:Y:S02]  /*157c0*/  SYNCS.PHASECHK.TRANS64.TRYWAIT P0, [R59+URZ+0x58080], R3 ;  /* 0x058080033b0075a7 */ /* 0x000ea400080011ff */
[----:B--2---:R-:W-:Y:S05]  /*157d0*/  @!P0 BRA `(.L_x_265) ;  /* 0x000000cc00408947 */ /* 0x004fea0003800000 */
.L_x_436:
[----:B------:R-:W-:Y:S01]  /*157e0*/  R2UR UR4, R0 ;  /* 0x00000000000472ca */ /* 0x000fe200000e0000 */
[----:B------:R-:W-:-:S12]  /*157f0*/  UISETP.NE.AND UP0, UPT, UR43, URZ, UPT ;  /* 0x000000ff2b00728c */ /* 0x000fd8000bf05270 */
[----:B-1----:R-:W1:Y:S02]  /*15800*/  LDTM.x2 R24, tmem[UR4] ;  /* 0x00000004001879ee */ /* 0x002e6400080c0000 */
[----:B-1----:R-:W-:Y:S05]  /*15810*/  BRA.U !UP0, `(.L_x_266) ;  /* 0x0000000108047547 */ /* 0x002fea000b800000 */
[----:B------:R-:W-:Y:S05]  /*15820*/  BPT.TRAP 0x1 ;  /* 0x000000040000795c */ /* 0x000fea0000300000 */
.L_x_266:
[----:B------:R-:W-:Y:S01]  /*15830*/  PRMT R31, R60, 0x654, R31 ;  /* 0x000006543c1f7816 */ /* 0x000fe2000000001f */
[----:B------:R-:W-:-:S03]  /*15840*/  UISETP.NE.AND UP0, UPT, UR37, URZ, UPT ;  /* 0x000000ff2500728c */ /* 0x000fc6000bf05270 */
[----:B------:R1:W-:Y:S06]  /*15850*/  SYNCS.ARRIVE.TRANS64.RED.A1T0 RZ, [R31+URZ], RZ ;  /* 0x000000ff1fff79a7 */ /* 0x0003ec00081004ff */
[----:B------:R-:W-:Y:S05]  /*15860*/  BRA.U UP0, `(.L_x_267) ;  /* 0x0000000100047547 */ /* 0x000fea000b800000 */
[----:B------:R-:W-:Y:S05]  /*15870*/  BPT.TRAP 0x1 ;  /* 0x000000040000795c */ /* 0x000fea0000300000 */
.L_x_267:
[----:B------:R-:W-:-:S04]  /*15880*/  MOV R0, UR36 ;  /* 0x0000002400007c02 */ /* 0x000fc80008000f00 */
[----:B------:R-:W-:-:S04]  /*15890*/  SHF.L.U32 R0, R0, 0x1f, RZ ;  /* 0x0000001f00007819 */ /* 0x000fc800000006ff */
[----:B------:R-:W4:Y:S02]  /*158a0*/  SYNCS.PHASECHK.TRANS64.TRYWAIT P0, [R59+URZ+0x58098], R0 ;  /* 0x058098003b0075a7 */ /* 0x000f2400080011ff */
[----:B----4-:R-:W-:Y:S05]  /*158b0*/  @!P0 BRA `(.L_x_268) ;  /* 0x000000cc001c8947 */ /* 0x010fea0003800000 */
.L_x_437:
[----:B------:R-:W-:-:S09]  /*158c0*/  UISETP.NE.AND UP0, UPT, UR37, URZ, UPT ;  /* 0x000000ff2500728c */ /* 0x000fd2000bf05270 */
[----:B------:R-:W-:Y:S05]  /*158d0*/  BRA.U UP0, `(.L_x_269) ;  /* 0x0000000100047547 */ /* 0x000fea000b800000 */
[----:B------:R-:W-:Y:S05]  /*158e0*/  BPT.TRAP 0x1 ;  /* 0x000000040000795c */ /* 0x000fea0000300000 */
.L_x_269:
[----:B----4-:R-:W-:Y:S01]  /*158f0*/  SHF.L.U32 R0, R56, 0x1f, RZ ;  /* 0x0000001f38007819 */ /* 0x010fe200000006ff */
[----:B--2---:R2:W4:Y:S01]  /*15900*/  MUFU.RCP R3, R24 ;  /* 0x0000001800037308 */ /* 0x0045220000001000 */
[----:B------:R-:W-:Y:S02]  /*15910*/  BSSY B0, `(.L_x_270) ;  /* 0x0000003000007945 */ /* 0x000fe40003800000 */
[----:B------:R-:W5:Y:S02]  /*15920*/  SYNCS.PHASECHK.TRANS64.TRYWAIT P0, [R59+URZ+0x580c8], R0 ;  /* 0x0580c8003b0075a7 */ /* 0x000f6400080011ff */
[----:B--2-45:R-:W-:Y:S05]  /*15930*/  @!P0 BRA `(.L_x_271) ;  /* 0x000000cc00108947 */ /* 0x034fea0003800000 */
.L_x_438:
[----:B------:R-:W-:Y:S05]  /*15940*/  BSYNC B0 ;  /* 0x0000000000007941 */ /* 0x000fea0003800000 */
.L_x_270:
[----:B------:R-:W4:Y:S01]  /*15950*/  LDCU UR4, c[0x0][0x708] ;  /* 0x0000e100ff0477ac */ /* 0x000f220008000800 */
[----:B--2---:R-:W-:-:S04]  /*15960*/  FFMA R0, -R24, R3, 1 ;  /* 0x3f80000018007423 */ /* 0x004fc80000000103 */
[----:B------:R-:W-:Y:S01]  /*15970*/  FFMA R3, R3, R0, R3 ;  /* 0x0000000003037223 */ /* 0x000fe20000000003 */
[----:B----4-:R-:W-:-:S03]  /*15980*/  MOV R0, UR4 ;  /* 0x0000000400007c02 */ /* 0x010fc60008000f00 */
[----:B-1----:R-:W-:Y:S01]  /*15990*/  FFMA R31, R3, UR4, RZ ;  /* 0x00000004031f7c23 */ /* 0x002fe200080000ff */
[----:B------:R1:W2:Y:S03]  /*159a0*/  FCHK P0, R0, R24 ;  /* 0x0000001800007302 */ /* 0x0002a60000000000 */
[----:B-1----:R-:W-:-:S04]  /*159b0*/  FFMA R0, -R24, R31, UR4 ;  /* 0x0000000418007e23 */ /* 0x002fc8000800011f */
[----:B------:R-:W-:Y:S01]  /*159c0*/  FFMA R31, R3, R0, R31 ;  /* 0x00000000031f7223 */ /* 0x000fe2000000001f */
[----:B--2---:R-:W-:Y:S06]  /*159d0*/  @!P0 BRA `(.L_x_272) ;  /* 0x0000000000108947 */ /* 0x004fec0003800000 */
[----:B------:R-:W-:Y:S02]  /*159e0*/  MOV R5, R24 ;  /* 0x0000001800057202 */ /* 0x000fe40000000f00 */
[----:B------:R-:W-:Y:S02]  /*159f0*/  MOV R4, 0x15a10 ;  /* 0x00015a1000047802 */ /* 0x000fe40000000f00 */
[----:B---3--:R-:W-:Y:S05]  /*15a00*/  CALL.REL.NOINC `($__internal_3_$__cuda_sm3x_div_rn_noftz_f32_slowpath) ;  /* 0x000000d000c47944 */ /* 0x008fea0003c00000 */
[----:B------:R-:W-:-:S07]  /*15a10*/  MOV R31, R33 ;  /* 0x00000021001f7202 */ /* 0x000fce0000000f00 */
.L_x_272:
[----:B------:R-:W1:Y:S01]  /*15a20*/  S2R R0, SR_SWINHI ;  /* 0x0000000000007919 */ /* 0x000e620000002f00 */
[----:B------:R-:W-:Y:S05]  /*15a30*/  WARPSYNC.ALL ;  /* 0x0000000000007948 */ /* 0x000fea0003800000 */
[----:B------:R-:W-:-:S13]  /*15a40*/  R2UR UR4, R41 ;  /* 0x00000000290472ca */ /* 0x000fda00000e0000 */
[----:B------:R-:W2:Y:S01]  /*15a50*/  LDTM.x16 R4, tmem[UR4] ;  /* 0x00000004000479ee */ /* 0x000ea20008240000 */
[----:B------:R-:W-:Y:S02]  /*15a60*/  MOV R42, R59 ;  /* 0x0000003b002a7202 */ /* 0x000fe40000000f00 */
[----:B-1----:R-:W-:-:S03]  /*15a70*/  MOV R43, R0 ;  /* 0x00000000002b7202 */ /* 0x002fc60000000f00 */
[----:B------:R-:W-:-:S03]  /*15a80*/  IMAD.WIDE.U32 R42, R27, 0x2, R42 ;  /* 0x000000021b2a7825 */ /* 0x000fc600078e002a */
[C---:B------:R-:W-:Y:S01]  /*15a90*/  IADD3 R0, P1, PT, R42.reuse, 0x48010, RZ ;  /* 0x000480102a007810 */ /* 0x040fe20007f3e0ff */
[C---:B--2---:R-:W-:Y:S01]  /*15aa0*/  FMUL2 R6, R31.reuse.F32, R6.F32x2.HI_LO ;  /* 0x000000061f06724a */ /* 0x044fe20000040000 */
[----:B------:R-:W-:Y:S01]  /*15ab0*/  IADD3 R3, P0, PT, R42, 0x48000, RZ ;  /* 0x000480002a037810 */ /* 0x000fe20007f1e0ff */
[C---:B------:R-:W-:Y:S02]  /*15ac0*/  FMUL2 R20, R31.reuse.F32, R8.F32x2.HI_LO ;  /* 0x000000081f14724a */ /* 0x040fe40000040000 */
        /* <DEDUP_REMOVED lines=12> */
[----:B------:R-:W-:-:S02]  /*15b90*/  F2FP.F16.F32.PACK_AB R10, R21, R20 ;  /* 0x00000014150a723e */ /* 0x000fc400000000ff */
[----:B------:R-:W-:Y:S02]  /*15ba0*/  F2FP.F16.F32.PACK_AB R11, R33, R32 ;  /* 0x00000020210b723e */ /* 0x000fe400000000ff */
[----:B------:R-:W-:Y:S02]  /*15bb0*/  LOP3.LUT R42, R3, 0x70, R6, 0x78, !PT ;  /* 0x00000070032a7812 */ /* 0x000fe400078e7806 */
[----:B------:R-:W-:Y:S02]  /*15bc0*/  LOP3.LUT R44, R0, 0x70, R7, 0x78, !PT ;  /* 0x00000070002c7812 */ /* 0x000fe400078e7807 */
[----:B------:R-:W-:Y:S01]  /*15bd0*/  F2FP.F16.F32.PACK_AB R4, R13, R12 ;  /* 0x0000000c0d04723e */ /* 0x000fe200000000ff */
[----:B------:R1:W-:Y:S01]  /*15be0*/  ST.E.128 desc[UR40][R42.64], R8 ;  /* 0x000000082a007985 */ /* 0x0003e2000c101d28 */
[----:B------:R-:W-:Y:S02]  /*15bf0*/  F2FP.F16.F32.PACK_AB R5, R15, R14 ;  /* 0x0000000e0f05723e */ /* 0x000fe400000000ff */
[----:B------:R-:W-:-:S02]  /*15c00*/  F2FP.F16.F32.PACK_AB R6, R17, R16 ;  /* 0x000000101106723e */ /* 0x000fc400000000ff */
[----:B------:R-:W-:Y:S02]  /*15c10*/  F2FP.F16.F32.PACK_AB R7, R19, R18 ;  /* 0x000000121307723e */ /* 0x000fe400000000ff */
        /* <DEDUP_REMOVED lines=19> */
.L_x_273:
[----:B------:R-:W2:Y:S01]  /*15d50*/  S2R R0, SR_SWINHI ;  /* 0x0000000000007919 */ /* 0x000ea20000002f00 */
[----:B------:R-:W-:Y:S05]  /*15d60*/  WARPSYNC.ALL ;  /* 0x0000000000007948 */ /* 0x000fea0003800000 */
[----:B------:R-:W-:-:S13]  /*15d70*/  R2UR UR4, R40 ;  /* 0x00000000280472ca */ /* 0x000fda00000e0000 */
[----:B-1----:R-:W1:Y:S01]  /*15d80*/  LDTM.x16 R4, tmem[UR4] ;  /* 0x00000004000479ee */ /* 0x002e620008240000 */
[----:B------:R-:W-:Y:S02]  /*15d90*/  MOV R40, R59 ;  /* 0x0000003b00287202 */ /* 0x000fe40000000f00 */
[----:B--2---:R-:W-:-:S03]  /*15da0*/  MOV R41, R0 ;  /* 0x0000000000297202 */ /* 0x004fc60000000f00 */
[----:B------:R-:W-:-:S03]  /*15db0*/  IMAD.WIDE.U32 R40, R27, 0x2, R40 ;  /* 0x000000021b287825 */ /* 0x000fc600078e0028 */
[C---:B------:R-:W-:Y:S01]  /*15dc0*/  IADD3 R0, P1, PT, R40.reuse, 0x48030, RZ ;  /* 0x0004803028007810 */ /* 0x040fe20007f3e0ff */
[C---:B-1----:R-:W-:Y:S01]  /*15dd0*/  FMUL2 R6, R31.reuse.F32, R6.F32x2.HI_LO ;  /* 0x000000061f06724a */ /* 0x042fe20000040000 */
        /* <DEDUP_REMOVED lines=42> */
.L_x_274:
        /* <DEDUP_REMOVED lines=51> */
.L_x_275:
        /* <DEDUP_REMOVED lines=51> */
.L_x_276:
        /* <DEDUP_REMOVED lines=51> */
.L_x_277:
        /* <DEDUP_REMOVED lines=51> */
.L_x_278:
        /* <DEDUP_REMOVED lines=51> */
.L_x_279:
        /* <DEDUP_REMOVED lines=51> */
.L_x_280:
        /* <DEDUP_REMOVED lines=52> */
.L_x_281:
        /* <DEDUP_REMOVED lines=52> */
.L_x_282:
        /* <DEDUP_REMOVED lines=52> */
.L_x_283:
        /* <DEDUP_REMOVED lines=52> */
.L_x_284:
        /* <DEDUP_REMOVED lines=52> */
.L_x_285:
        /* <DEDUP_REMOVED lines=52> */
.L_x_286:
        /* <DEDUP_REMOVED lines=52> */
.L_x_287:
[----:B------:R-:W2:Y:S01]  /*18a60*/  LDCU.64 UR4, c[0x0][0x880] ;  /* 0x00011000ff0477ac */ /* 0x000ea20008000a00 */
[----:B------:R-:W4:Y:S01]  /*18a70*/  S2R R0, SR_SWINHI ;  /* 0x0000000000007919 */ /* 0x000f220000002f00 */
[----:B------:R-:W-:Y:S02]  /*18a80*/  LOP3.LUT R28, R28, 0x270, RZ, 0xfc, !PT ;  /* 0x000002701c1c7812 */ /* 0x000fe400078efcff */
[----:B--2---:R-:W-:-:S04]  /*18a90*/  ISETP.NE.U32.AND P0, PT, RZ, UR4, PT ;  /* 0x00000004ff007c0c */ /* 0x004fc8000bf05070 */
[----:B------:R-:W-:Y:S01]  /*18aa0*/  ISETP.NE.AND.EX P0, PT, RZ, UR5, PT, P0 ;  /* 0x00000005ff007c0c */ /* 0x000fe2000bf05300 */
[----:B------:R-:W-:Y:S05]  /*18ab0*/  WARPSYNC.ALL ;  /* 0x0000000000007948 */ /* 0x000fea0003800000 */
[----:B------:R-:W-:Y:S02]  /*18ac0*/  R2UR UR4, R28 ;  /* 0x000000001c0472ca */ /* 0x000fe400000e0000 */
[----:B-1----:R-:W-:Y:S02]  /*18ad0*/  MOV R34, R59 ;  /* 0x0000003b00227202 */ /* 0x002fe40000000f00 */
[----:B----4-:R-:W-:-:S03]  /*18ae0*/  MOV R35, R0 ;  /* 0x0000000000237202 */ /* 0x010fc60000000f00 */
[----:B------:R-:W-:-:S06]  /*18af0*/  IMAD.WIDE.U32 R34, R27, 0x2, R34 ;  /* 0x000000021b227825 */ /* 0x000fcc00078e0022 */
[----:B------:R-:W1:Y:S01]  /*18b00*/  LDTM.x16 R4, tmem[UR4] ;  /* 0x00000004000479ee */ /* 0x000e620008240000 */
[C---:B------:R-:W-:Y:S02]  /*18b10*/  IADD3 R3, P1, PT, R34.reuse, 0x48c60, RZ ;  /* 0x00048c6022037810 */ /* 0x040fe40007f3e0ff */
[----:B------:R-:W-:-:S03]  /*18b20*/  IADD3 R0, P2, PT, R34, 0x48c70, RZ ;  /* 0x00048c7022007810 */ /* 0x000fc60007f5e0ff */
[--C-:B------:R-:W-:Y:S02]  /*18b30*/  IMAD.X R33, RZ, RZ, R35.reuse, P1 ;  /* 0x000000ffff217224 */ /* 0x100fe400008e0623 */
[----:B------:R-:W-:Y:S02]  /*18b40*/  IMAD.X R35, RZ, RZ, R35, P2 ;  /* 0x000000ffff237224 */ /* 0x000fe400010e0623 */
[----:B-1----:R-:W-:Y:S01]  /*18b50*/  FMUL2 R20, R31.F32, R8.F32x2.HI_LO ;  /* 0x000000081f14724a */ /* 0x002fe20000040000 */
[----:B------:R-:W-:Y:S01]  /*18b60*/  SHF.R.U64 R9, R3, 0x3, R33 ;  /* 0x0000000303097819 */ /* 0x000fe20000001221 */
[C---:B------:R-:W-:Y:S01]  /*18b70*/  FMUL2 R4, R31.reuse.F32, R4.F32x2.HI_LO ;  /* 0x000000041f04724a */ /* 0x040fe20000040000 */
[C---:B------:R-:W-:Y:S01]  /*18b80*/  SHF.R.U64 R8, R0.reuse, 0x3, R35 ;  /* 0x0000000300087819 */ /* 0x040fe20000001223 */
[----:B------:R-:W-:Y:S01]  /*18b90*/  FMUL2 R6, R31.F32, R6.F32x2.HI_LO ;  /* 0x000000061f06724a */ /* 0x000fe20000040000 */
[----:B------:R-:W-:Y:S01]  /*18ba0*/  LOP3.LUT R32, R3, 0x70, R9, 0x78, !PT ;  /* 0x0000007003207812 */ /* 0x000fe200078e7809 */
[C---:B------:R-:W-:Y:S01]  /*18bb0*/  FMUL2 R28, R31.reuse.F32, R10.F32x2.HI_LO ;  /* 0x0000000a1f1c724a */ /* 0x040fe20000040000 */
[----:B------:R-:W-:Y:S01]  /*18bc0*/  LOP3.LUT R34, R0, 0x70, R8, 0x78, !PT ;  /* 0x0000007000227812 */ /* 0x000fe200078e7808 */
[----:B------:R-:W-:Y:S01]  /*18bd0*/  FMUL2 R12, R31.F32, R12.F32x2.HI_LO ;  /* 0x0000000c1f0c724a */ /* 0x000fe20000040000 */
[----:B------:R-:W-:Y:S01]  /*18be0*/  F2FP.F16.F32.PACK_AB R8, R5, R4 ;  /* 0x000000040508723e */ /* 0x000fe200000000ff */
[----:B------:R-:W-:Y:S01]  /*18bf0*/  FMUL2 R14, R31.F32, R14.F32x2.HI_LO ;  /* 0x0000000e1f0e724a */ /* 0x000fe20000040000 */
[----:B------:R-:W-:Y:S01]  /*18c00*/  F2FP.F16.F32.PACK_AB R9, R7, R6 ;  /* 0x000000060709723e */ /* 0x000fe200000000ff */
[----:B------:R-:W-:Y:S01]  /*18c10*/  FMUL2 R16, R31.F32, R16.F32x2.HI_LO ;  /* 0x000000101f10724a */ /* 0x000fe20000040000 */
[----:B------:R-:W-:Y:S01]  /*18c20*/  F2FP.F16.F32.PACK_AB R10, R21, R20 ;  /* 0x00000014150a723e */ /* 0x000fe200000000ff */
[----:B------:R-:W-:Y:S01]  /*18c30*/  FMUL2 R18, R31.F32, R18.F32x2.HI_LO ;  /* 0x000000121f12724a */ /* 0x000fe20000040000 */
[----:B------:R-:W-:-:S02]  /*18c40*/  F2FP.F16.F32.PACK_AB R11, R29, R28 ;  /* 0x0000001c1d0b723e */ /* 0x000fc400000000ff */
[----:B------:R-:W-:Y:S02]  /*18c50*/  F2FP.F16.F32.PACK_AB R4, R13, R12 ;  /* 0x0000000c0d04723e */ /* 0x000fe400000000ff */
[----:B------:R-:W-:Y:S01]  /*18c60*/  F2FP.F16.F32.PACK_AB R5, R15, R14 ;  /* 0x0000000e0f05723e */ /* 0x000fe200000000ff */
[----:B------:R1:W-:Y:S01]  /*18c70*/  ST.E.128 desc[UR40][R32.64], R8 ;  /* 0x0000000820007985 */ /* 0x0003e2000c101d28 */
        /* <DEDUP_REMOVED lines=9> */
[----:B------:R-:W-:Y:S05]  /*18d10*/  @!P0 BRA `(.L_x_288) ;  /* 0x00000004003c8947 */ /* 0x000fea0003800000 */
[----:B------:R-:W-:Y:S01]  /*18d20*/  FSETP.GEU.AND P1, PT, R24, 1.175494350822287508e-38, PT ;  /* 0x008000001800780b */ /* 0x000fe20003f2e000 */
[----:B------:R-:W4:Y:S01]  /*18d30*/  LDC R3, c[0x0][0x904] ;  /* 0x00024100ff037b82 */ /* 0x000f220000000800 */
[----:B------:R-:W5:Y:S01]  /*18d40*/  LDCU.64 UR4, c[0x0][0x908] ;  /* 0x00012100ff0477ac */ /* 0x000f620008000a00 */
[----:B------:R-:W-:Y:S01]  /*18d50*/  MOV R0, 0x3e055027 ;  /* 0x3e05502700007802 */ /* 0x000fe20000000f00 */
[----:B------:R-:W-:Y:S01]  /*18d60*/  BSSY.RECONVERGENT B0, `(.L_x_288) ;  /* 0x000004a000007945 */ /* 0x000fe20003800200 */
[----:B------:R-:W-:Y:S02]  /*18d70*/  LOP3.LUT R26, R26, 0x7f, RZ, 0xc0, !PT ;  /* 0x0000007f1a1a7812 */ /* 0x000fe400078ec0ff */
[----:B-1----:R-:W-:-:S06]  /*18d80*/  FSEL R7, RZ, -23, P1 ;  /* 0xc1b80000ff077808 */ /* 0x002fcc0000800000 */
[----:B------:R-:W-:-:S05]  /*18d90*/  @!P1 FMUL R24, R24, 8388608 ;  /* 0x4b00000018189820 */ /* 0x000fca0000400000 */
[C---:B------:R-:W-:Y:S02]  /*18da0*/  IADD3 R6, PT, PT, R24.reuse, -0x3f2aaaab, RZ ;  /* 0xc0d5555518067810 */ /* 0x040fe40007ffe0ff */
[----:B------:R-:W-:Y:S02]  /*18db0*/  FSETP.NEU.AND P1, PT, R24, RZ, PT ;  /* 0x000000ff1800720b */ /* 0x000fe40003f2d000 */
[----:B------:R-:W-:Y:S02]  /*18dc0*/  LOP3.LUT R6, R6, 0xff800000, RZ, 0xc0, !PT ;  /* 0xff80000006067812 */ /* 0x000fe400078ec0ff */
[----:B----4-:R-:W-:Y:S02]  /*18dd0*/  ISETP.NE.AND P0, PT, R3, 0x1, PT ;  /* 0x000000010300780c */ /* 0x010fe40003f05270 */
[-C--:B------:R-:W-:Y:S02]  /*18de0*/  IADD3 R5, PT, PT, R24, -R6.reuse, RZ ;  /* 0x8000000618057210 */ /* 0x080fe40007ffe0ff */
[----:B------:R-:W-:-:S03]  /*18df0*/  I2FP.F32.S32 R6, R6 ;  /* 0x0000000600067245 */ /* 0x000fc60000201400 */
[----:B------:R-:W-:Y:S02]  /*18e00*/  FADD R5, R5, -1 ;  /* 0xbf80000005057421 */ /* 0x000fe40000000000 */
[----:B------:R-:W-:Y:S02]  /*18e10*/  FFMA R6, R6, 1.1920928955078125e-07, R7 ;  /* 0x3400000006067823 */ /* 0x000fe40000000007 */
[----:B------:R-:W-:-:S04]  /*18e20*/  FFMA R0, R5, -R0, 0.14084610342979431152 ;  /* 0x3e1039f605007423 */ /* 0x000fc80000000800 */
[----:B------:R-:W-:Y:S01]  /*18e30*/  FFMA R4, R5, R0, -0.12148627638816833496 ;  /* 0xbdf8cdcc05047423 */ /* 0x000fe20000000000 */
[----:B-----5:R-:W-:Y:S01]  /*18e40*/  IMAD.HI.U32 R0, R57, UR4, RZ ;  /* 0x0000000439007c27 */ /* 0x020fe2000f8e00ff */
[----:B------:R-:W1:Y:S03]  /*18e50*/  LDCU UR4, c[0x0][0x380] ;  /* 0x00007000ff0477ac */ /* 0x000e660008000800 */
[C---:B------:R-:W-:Y:S01]  /*18e60*/  FFMA R4, R5.reuse, R4, 0.13980610668659210205 ;  /* 0x3e0f295505047423 */ /* 0x040fe20000000004 */
[----:B------:R-:W-:Y:S01]  /*18e70*/  SHF.R.U32.HI R0, RZ, UR5, R0 ;  /* 0x00000005ff007c19 */ /* 0x000fe20008011600 */
[----:B------:R-:W4:Y:S02]  /*18e80*/  LDCU UR5, c[0x0][0x700] ;  /* 0x0000e000ff0577ac */ /* 0x000f240008000800 */
[----:B------:R-:W-:Y:S01]  /*18e90*/  FFMA R4, R5, R4, -0.16684235632419586182 ;  /* 0xbe2ad8b905047423 */ /* 0x000fe20000000004 */
[----:B------:R-:W-:-:S03]  /*18ea0*/  SEL R0, R57, R0, !P0 ;  /* 0x0000000039007207 */ /* 0x000fc60004000000 */
[C---:B------:R-:W-:Y:S01]  /*18eb0*/  FFMA R4, R5.reuse, R4, 0.20012299716472625732 ;  /* 0x3e4ced0b05047423 */ /* 0x040fe20000000004 */
[----:B------:R-:W-:Y:S02]  /*18ec0*/  ISETP.GT.U32.AND P0, PT, R24, 0x7f7fffff, PT ;  /* 0x7f7fffff1800780c */ /* 0x000fe40003f04070 */
[----:B------:R-:W-:Y:S01]  /*18ed0*/  IADD3 R0, PT, PT, -R0, RZ, RZ ;  /* 0x000000ff00007210 */ /* 0x000fe20007ffe1ff */
[----:B------:R-:W-:-:S04]  /*18ee0*/  FFMA R4, R5, R4, -0.24999669194221496582 ;  /* 0xbe7fff2205047423 */ /* 0x000fc80000000004 */
[----:B------:R-:W-:Y:S01]  /*18ef0*/  FFMA R4, R5, R4, 0.33333182334899902344 ;  /* 0x3eaaaa7805047423 */ /* 0x000fe20000000004 */
[----:B------:R-:W-:Y:S01]  /*18f00*/  IMAD R0, R3, R0, R57 ;  /* 0x0000000003007224 */ /* 0x000fe200078e0239 */
[----:B------:R-:W-:Y:S02]  /*18f10*/  MOV R3, 0x7f800000 ;  /* 0x7f80000000037802 */ /* 0x000fe40000000f00 */
[C---:B------:R-:W-:Y:S02]  /*18f20*/  FFMA R4, R5.reuse, R4, -0.5 ;  /* 0xbf00000005047423 */ /* 0x040fe40000000004 */
[----:B------:R-:W-:Y:S02]  /*18f30*/  LEA R0, R0, R26, 0x8 ;  /* 0x0000001a00007211 */ /* 0x000fe400078e40ff */
[----:B------:R-:W-:Y:S02]  /*18f40*/  FMUL R4, R5, R4 ;  /* 0x0000000405047220 */ /* 0x000fe40000400000 */
[----:B------:R-:W-:-:S02]  /*18f50*/  IADD3 R0, PT, PT, R0, 0x80, RZ ;  /* 0x0000008000007810 */ /* 0x000fc40007ffe0ff */
[----:B------:R-:W-:-:S04]  /*18f60*/  FFMA R4, R5, R4, R5 ;  /* 0x0000000405047223 */ /* 0x000fc80000000005 */
[----:B------:R-:W-:Y:S01]  /*18f70*/  FFMA R4, R6, 0.69314718246459960938, R4 ;  /* 0x3f31721806047823 */ /* 0x000fe20000000004 */
[----:B------:R-:W-:Y:S01]  /*18f80*/  @P0 FFMA R4, R24, R3, +INF ;  /* 0x7f80000018040423 */ /* 0x000fe20000000003 */
[----:B-1----:R-:W-:-:S04]  /*18f90*/  ISETP.GE.AND P0, PT, R0, UR4, PT ;  /* 0x0000000400007c0c */ /* 0x002fc8000bf06270 */
[----:B------:R-:W-:-:S05]  /*18fa0*/  FSEL R4, R4, -INF , P1 ;  /* 0xff80000004047808 */ /* 0x000fca0000800000 */
[----:B----4-:R-:W-:-:S04]  /*18fb0*/  FFMA R25, R25, UR5, R4 ;  /* 0x0000000519197c23 */ /* 0x010fc80008000004 */
[----:B------:R-:W-:Y:S05]  /*18fc0*/  @P0 BRA `(.L_x_289) ;  /* 0x00000000008c0947 */ /* 0x000fea0003800000 */
[----:B------:R-:W1:Y:S01]  /*18fd0*/  LDC R6, c[0x0][0x38c] ;  /* 0x0000e300ff067b82 */ /* 0x000e620000000800 */
[----:B------:R-:W4:Y:S01]  /*18fe0*/  LDCU UR6, c[0x0][0x890] ;  /* 0x00011200ff0677ac */ /* 0x000f220008000800 */
[----:B------:R-:W5:Y:S01]  /*18ff0*/  LDCU.64 UR4, c[0x0][0x888] ;  /* 0x00011100ff0477ac */ /* 0x000f620008000a00 */
[----:B----4-:R-:W-:Y:S01]  /*19000*/  IMAD R22, R22, UR6, R0 ;  /* 0x0000000616167c24 */ /* 0x010fe2000f8e0200 */
[----:B-1----:R-:W-:-:S04]  /*19010*/  IABS R5, R6 ;  /* 0x0000000600057213 */ /* 0x002fc80000000000 */
[----:B------:R-:W1:Y:S08]  /*19020*/  I2F.RP R8, R5 ;  /* 0x0000000500087306 */ /* 0x000e700000209400 */
[----:B-1----:R-:W1:Y:S02]  /*19030*/  MUFU.RCP R8, R8 ;  /* 0x0000000800087308 */ /* 0x002e640000001000 */
[----:B-1----:R-:W-:-:S06]  /*19040*/  IADD3 R8, PT, PT, R8, 0xffffffe, RZ ;  /* 0x0ffffffe08087810 */ /* 0x002fcc0007ffe0ff */
[----:B------:R1:W4:Y:S02]  /*19050*/  F2I.FTZ.U32.TRUNC.NTZ R9, R8 ;  /* 0x0000000800097305 */ /* 0x000324000021f000 */
[----:B-1----:R-:W-:Y:S02]  /*19060*/  HFMA2 R8, -RZ, RZ, 0, 0 ;  /* 0x00000000ff087431 */ /* 0x002fe400000001ff */
[----:B----4-:R-:W-:-:S04]  /*19070*/  IMAD.MOV R3, RZ, RZ, -R9 ;  /* 0x000000ffff037224 */ /* 0x010fc800078e0a09 */
        /* <DEDUP_REMOVED lines=14> */
[----:B------:R-:W-:-:S07]  /*19160*/  ISETP.GE.AND P1, PT, R3, RZ, PT ;  /* 0x000000ff0300720c */ /* 0x000fce0003f26270 */
[----:B------:R-:W-:-:S06]  /*19170*/  @P2 VIADD R4, R4, 0x1 ;  /* 0x0000000104042836 */ /* 0x000fcc0000000000 */
[----:B------:R-:W-:Y:S02]  /*19180*/  @!P1 IADD3 R4, PT, PT, -R4, RZ, RZ ;  /* 0x000000ff04049210 */ /* 0x000fe40007ffe1ff */
[----:B------:R-:W-:-:S04]  /*19190*/  @!P0 LOP3.LUT R4, RZ, R6, RZ, 0x33, !PT ;  /* 0x00000006ff048212 */ /* 0x000fc800078e33ff */
[C---:B------:R-:W-:Y:S01]  /*191a0*/  IADD3 R0, PT, PT, -R4.reuse, RZ, RZ ;  /* 0x000000ff04007210 */ /* 0x040fe20007ffe1ff */
[----:B-----5:R-:W-:-:S04]  /*191b0*/  IMAD R22, R4, UR5, R22 ;  /* 0x0000000504167c24 */ /* 0x020fc8000f8e0216 */
[----:B------:R-:W-:-:S04]  /*191c0*/  IMAD R0, R6, R0, R2 ;  /* 0x0000000006007224 */ /* 0x000fc800078e0202 */
[----:B------:R-:W-:-:S04]  /*191d0*/  IMAD R0, R0, UR4, R22 ;  /* 0x0000000400007c24 */ /* 0x000fc8000f8e0216 */
[----:B-1----:R-:W-:-:S05]  /*191e0*/  IMAD.WIDE R8, R0, 0x4, R8 ;  /* 0x0000000400087825 */ /* 0x002fca00078e0208 */
[----:B------:R1:W-:Y:S02]  /*191f0*/  STG.E desc[UR40][R8.64], R25 ;  /* 0x0000001908007986 */ /* 0x0003e4000c101928 */
.L_x_289:
[----:B------:R-:W-:Y:S05]  /*19200*/  BSYNC.RECONVERGENT B0 ;  /* 0x0000000000007941 */ /* 0x000fea0003800200 */
.L_x_288:
[----:B------:R-:W-:Y:S01]  /*19210*/  UISETP.NE.AND UP0, UPT, UR37, URZ, UPT ;  /* 0x000000ff2500728c */ /* 0x000fe2000bf05270 */
[----:B------:R-:W-:-:S08]  /*19220*/  NOP ;  /* 0x0000000000007918 */ /* 0x000fd00000000000 */
[----:B------:R-:W-:Y:S05]  /*19230*/  BRA.U UP0, `(.L_x_290) ;  /* 0x0000000100087547 */ /* 0x000fea000b800000 */
[----:B------:R-:W-:Y:S05]  /*19240*/  BPT.TRAP 0x1 ;  /* 0x000000040000795c */ /* 0x000fea0000300000 */
[----:B------:R-:W-:Y:S05]  /*19250*/  BPT.TRAP 0x1 ;  /* 0x000000040000795c */ /* 0x000fea0000300000 */
.L_x_290:
[----:B------:R-:W-:Y:S01]  /*19260*/  IADD3 R0, PT, PT, R59, 0x580a8, RZ ;  /* 0x000580a83b007810 */ /* 0x000fe20007ffe0ff */
[----:B------:R-:W-:-:S03]  /*19270*/  UISETP.NE.AND UP0, UPT, UR37, URZ, UPT ;  /* 0x000000ff2500728c */ /* 0x000fc6000bf05270 */
[----:B------:R-:W-:-:S04]  /*19280*/  PRMT R0, R60, 0x654, R0 ;  /* 0x000006543c007816 */ /* 0x000fc80000000000 */
[----:B--2---:R2:W-:Y:S02]  /*19290*/  SYNCS.ARRIVE.TRANS64.RED.A1T0 RZ, [R0+URZ], RZ ;  /* 0x000000ff00ff79a7 */ /* 0x0045e400081004ff */
[----:B------:R-:W-:Y:S05]  /*192a0*/  BRA.U UP0, `(.L_x_291) ;  /* 0x0000000100047547 */ /* 0x000fea000b800000 */
[----:B------:R-:W-:Y:S05]  /*192b0*/  BPT.TRAP 0x1 ;  /* 0x000000040000795c */ /* 0x000fea0000300000 */
.L_x_291:
[----:B------:R4:W-:Y:S01]  /*192c0*/  SYNCS.ARRIVE.TRANS64.A1T0 RZ, [R59+URZ+0x580b8], RZ ;  /* 0x0580b8ff3bff79a7 */ /* 0x0009e200081000ff */
[----:B------:R-:W-:Y:S01]  /*192d0*/  LOP3.LUT R56, R56, 0x1, RZ, 0x3c, !PT ;  /* 0x0000000138387812 */ /* 0x000fe200078e3cff */
[----:B------:R-:W-:Y:S01]  /*192e0*/  ULOP3.LUT UR36, UR36, 0x1, URZ, 0x3c, !UPT ;  /* 0x0000000124247892 */ /* 0x000fe2000f8e3cff */
[----:B------:R-:W-:-:S11]  /*192f0*/  IADD3 R16, PT, PT, R61, 0x2, RZ ;  /* 0x000000023d107810 */ /* 0x000fd60007ffe0ff */
.L_x_92:
[----:B------:R-:W-:Y:S05]  /*19300*/  BSYNC B7 ;  /* 0x0000000000077941 */ /* 0x000fea0003800000 */
.L_x_91:
[----:B------:R-:W5:Y:S01]  /*19310*/  LDCU UR4, c[0x0][0x370] ;  /* 0x00006e00ff0477ac */ /* 0x000f620008000800 */
[----:B------:R-:W1:Y:S01]  /*19320*/  LDCU UR5, c[0x0][0x900] ;  /* 0x00012000ff0577ac */ /* 0x000e620008000800 */
[----:B-----5:R-:W-:-:S04]  /*19330*/  IADD3 R57, PT, PT, R57, UR4, RZ ;  /* 0x0000000439397c10 */ /* 0x020fc8000fffe0ff */
[----:B-1----:R-:W-:-:S13]  /*19340*/  ISETP.GE.AND P0, PT, R57, UR5, PT ;  /* 0x0000000539007c0c */ /* 0x002fda000bf06270 */
[----:B------:R-:W-:Y:S05]  /*19350*/  @!P0 BRA `(.L_x_292) ;  /* 0xfffffec4001c8947 */ /* 0x000fea000383ffff */
[----:B------:R-:W-:Y:S05]  /*19360*/  BSYNC B8 ;  /* 0x0000000000087941 */ /* 0x000fea0003800000 */
.L_x_90:
[----:B------:R-:W-:Y:S05]  /*19370*/  EXIT ;  /* 0x000000000000794d */ /* 0x000fea0003800000 */
.L_x_27:
[----:B------:R-:W-:-:S08]  /*19380*/  NOP ;  /* 0x0000000000007918 */ /* 0x000fd00000000000 */
[----:B------:R-:W1:Y:S02]  /*19390*/  USETMAXREG.TRY_ALLOC.CTAPOOL UP0, 0xc0 ;  /* 0x000000c0000079c8 */ /* 0x000e640008000600 */
[----:B-1----:R-:W-:Y:S05]  /*193a0*/  BRA.U !UP0, `(.L_x_27) ;  /* 0xfffffffd08f47547 */ /* 0x002fea000b83ffff */
[----:B------:R-:W1:Y:S08]  /*193b0*/  LDC R0, c[0x0][0x900] ;  /* 0x00024000ff007b82 */ /* 0x000e700000000800 */
[----:B------:R-:W2:Y:S01]  /*193c0*/  S2UR UR55, SR_CgaCtaId ;  /* 0x00000000003779c3 */ /* 0x000ea20000008800 */
[----:B-1----:R-:W-:-:S13]  /*193d0*/  ISETP.LE.AND P0, PT, R0, UR62, PT ;  /* 0x0000003e00007c0c */ /* 0x002fda000bf03270 */
[----:B--2---:R-:W-:Y:S05]  /*193e0*/  @P0 EXIT ;  /* 0x000000000000094d */ /* 0x004fea0003800000 */
[----:B------:R-:W1:Y:S01]  /*193f0*/  S2R R119, SR_TID.X ;  /* 0x0000000000777919 */ /* 0x000e620000002100 */
[----:B------:R-:W-:Y:S02]  /*19400*/  UISETP.NE.AND UP0, UPT, UR41, URZ, UPT ;  /* 0x000000ff2900728c */ /* 0x000fe4000bf05270 */
[----:B------:R-:W-:Y:S02]  /*19410*/  USEL UR6, URZ, 0x1, UP4 ;  /* 0x00000001ff067887 */ /* 0x000fe4000a000000 */
[----:B------:R-:W-:Y:S02]  /*19420*/  USEL UR7, URZ, 0x80, UP0 ;  /* 0x00000080ff077887 */ /* 0x000fe40008000000 */
[----:B------:R-:W-:Y:S01]  /*19430*/  USEL UR50, URZ, 0x8, !UP4 ;  /* 0x00000008ff327887 */ /* 0x000fe2000e000000 */
[----:B------:R-:W-:Y:S01]  /*19440*/  UMOV UR4, 0x400 ;  /* 0x0000040000047882 */ /* 0x000fe20000000000 */
[----:B------:R-:W-:Y:S01]  /*19450*/  USEL UR47, UR10, UR5, UP0 ;  /* 0x000000050a2f7287 */ /* 0x000fe20008000000 */
[----:B------:R-:W-:Y:S01]  /*19460*/  IMAD.U32 R123, RZ, RZ, UR6 ;  /* 0x00000006ff7b7e24 */ /* 0x000fe2000f8e00ff */
[----:B------:R-:W-:-:S02]  /*19470*/  ULEA UR4, UR55, UR4, 0x18 ;  /* 0x0000000437047291 */ /* 0x000fc4000f8ec0ff */
[----:B------:R-:W-:Y:S01]  /*19480*/  ULOP3.LUT UR53, UR50, 0x8, URZ, 0x3c, !UPT ;  /* 0x0000000832357892 */ /* 0x000fe2000f8e3cff */
[----:B------:R-:W-:Y:S01]  /*19490*/  UMOV UR54, 0x20 ;  /* 0x0000002000367882 */ /* 0x000fe20000000000 */
[----:B------:R-:W-:Y:S02]  /*194a0*/  UIADD3 UR49, UPT, UPT, UR4, 0x58088, URZ ;  /* 0x0005808804317890 */ /* 0x000fe4000fffe0ff */
[----:B------:R-:W-:Y:S02]  /*194b0*/  UIADD3 UR42, UPT, UPT, UR4, 0x58060, URZ ;  /* 0x00058060042a7890 */ /* 0x000fe4000fffe0ff */
[----:B------:R-:W-:Y:S02]  /*194c0*/  UIADD3 UR52, UPT, UPT, UR4, 0x58080, URZ ;  /* 0x0005808004347890 */ /* 0x000fe4000fffe0ff */
[----:B------:R-:W-:Y:S02]  /*194d0*/  UIADD3 UR51, UPT, UPT, UR4, 0x58068, URZ ;  /* 0x0005806804337890 */ /* 0x000fe4000fffe0ff */
[----:B------:R-:W-:Y:S01]  /*194e0*/  USEL UR48, UR12, UR11, UP0 ;  /* 0x0000000b0c307287 */ /* 0x000fe20008000000 */
[----:B------:R-:W2:Y:S01]  /*194f0*/  LDCU UR56, c[0x0][0x370] ;  /* 0x00006e00ff3877ac */ /* 0x000ea20008000800 */
[----:B------:R-:W-:Y:S01]  /*19500*/  UMOV UR46, URZ ;  /* 0x000000ff002e7c82 */ /* 0x000fe20008000000 */
[----:B-1----:R-:W-:Y:S01]  /*19510*/  IMAD.U32 R120, R119, 0x10000, RZ ;  /* 0x0001000077787824 */ /* 0x002fe200078e00ff */
[----:B------:R-:W-:Y:S01]  /*19520*/  SHF.R.U32.HI R119, RZ, 0x5, R119 ;  /* 0x00000005ff777819 */ /* 0x000fe20000011677 */
[----:B------:R-:W-:Y:S01]  /*19530*/  UMOV UR44, 0x1 ;  /* 0x00000001002c7882 */ /* 0x000fe20000000000 */
[----:B------:R-:W-:-:S02]  /*19540*/  ULOP3.LUT UR47, UR47, 0x1, URZ, 0xc0, !UPT ;  /* 0x000000012f2f7892 */ /* 0x000fc4000f8ec0ff */
[----:B------:R-:W-:Y:S01]  /*19550*/  LOP3.LUT R120, R120, 0x600000, RZ, 0xc0, !PT ;  /* 0x0060000078787812 */ /* 0x000fe200078ec0ff */
[----:B------:R-:W-:Y:S01]  /*19560*/  USEL UR54, UR54, 0xa0, UP0 ;  /* 0x000000a036367887 */ /* 0x000fe20008000000 */
[----:B------:R-:W-:Y:S01]  /*19570*/  LOP3.LUT R118, R119, 0x3, RZ, 0xc0, !PT ;  /* 0x0000000377767812 */ /* 0x000fe200078ec0ff */
[----:B------:R-:W-:Y:S01]  /*19580*/  UIADD3 UR50, UPT, UPT, UR50, 0x580d0, UR4 ;  /* 0x000580d032327890 */ /* 0x000fe2000fffe004 */
[----:B------:R-:W-:Y:S01]  /*19590*/  LOP3.LUT R122, R120, UR7, RZ, 0xfc, !PT ;  /* 0x00000007787a7c12 */ /* 0x000fe2000f8efcff */
[----:B------:R-:W-:Y:S01]  /*195a0*/  UIADD3 UR53, UPT, UPT, UR53, 0x580d0, UR4 ;  /* 0x000580d035357890 */ /* 0x000fe2000fffe004 */
[----:B------:R-:W-:Y:S01]  /*195b0*/  SHF.R.U32.HI R2, RZ, 0x15, R120 ;  /* 0x00000015ff027819 */ /* 0x000fe20000011678 */
[----:B------:R-:W-:Y:S01]  /*195c0*/  @UP0 UIADD3 UR49, UPT, UPT, UR4, 0x58078, URZ ;  /* 0x0005807804310890 */ /* 0x000fe2000fffe0ff */
[----:B------:R-:W-:Y:S01]  /*195d0*/  LOP3.LUT R121, R122, 0x20, RZ, 0xfc, !PT ;  /* 0x000000207a797812 */ /* 0x000fe200078efcff */
[----:B------:R-:W-:Y:S02]  /*195e0*/  @UP0 UIADD3 UR42, UPT, UPT, UR4, 0x58050, URZ ;  /* 0x00058050042a0890 */ /* 0x000fe4000fffe0ff */
[----:B------:R-:W-:-:S02]  /*195f0*/  @UP0 UIADD3 UR52, UPT, UPT, UR4, 0x58070, URZ ;  /* 0x0005807004340890 */ /* 0x000fc4000fffe0ff */
[----:B------:R-:W-:Y:S01]  /*19600*/  @UP0 UIADD3 UR51, UPT, UPT, UR4, 0x58058, URZ ;  /* 0x0005805804330890 */ /* 0x000fe2000fffe0ff */
[----:B------:R-:W-:Y:S01]  /*19610*/  UMOV UR43, 0x1 ;  /* 0x00000001002b7882 */ /* 0x000fe20000000000 */
[----:B--2---:R-:W-:-:S10]  /*19620*/  UMOV UR45, URZ ;  /* 0x000000ff002d7c82 */ /* 0x004fd40008000000 */
.L_x_319:
[----:B-1----:R-:W1:Y:S01]  /*19630*/  LDCU.64 UR8, c[0x0][0x908] ;  /* 0x00012100ff0877ac */ /* 0x002e620008000a00 */
[----:B--2---:R-:W2:Y:S01]  /*19640*/  LDCU UR10, c[0x0][0x904] ;  /* 0x00012080ff0a77ac */ /* 0x004ea20008000800 */
[----:B---3--:R-:W3:Y:S01]  /*19650*/  LDCU.64 UR4, c[0x0][0x380] ;  /* 0x00007000ff0477ac */ /* 0x008ee20008000a00 */
[----:B-1----:R-:W-:Y:S02]  /*19660*/  UIMAD.WIDE.U32 UR6, UR62, UR8, URZ ;  /* 0x000000083e0672a5 */ /* 0x002fe4000f8e00ff */
[----:B--2---:R-:W-:-:S05]  /*19670*/  UISETP.NE.AND UP0, UPT, UR10, 0x1, UPT ;  /* 0x000000010a00788c */ /* 0x004fca000bf05270 */
[----:B------:R-:W-:Y:S02]  /*19680*/  UMOV UR6, UR7 ;  /* 0x0000000700067c82 */ /* 0x000fe40008000000 */
[----:B------:R-:W-:-:S04]  /*19690*/  USHF.R.U32.HI UR6, URZ, UR9, UR6 ;  /* 0x00000009ff067299 */ /* 0x000fc80008011606 */
[----:B------:R-:W-:Y:S02]  /*196a0*/  USEL UR6, UR62, UR6, !UP0 ;  /* 0x000000063e067287 */ /* 0x000fe4000c000000 */
[----:B---3--:R-:W-:Y:S02]  /*196b0*/  UISETP.NE.AND UP0, UPT, UR5, URZ, UPT ;  /* 0x000000ff0500728c */ /* 0x008fe4000bf05270 */
[----:B------:R-:W-:-:S04]  /*196c0*/  UIADD3 UR6, UPT, UPT, -UR6, URZ, URZ ;  /* 0x000000ff06067290 */ /* 0x000fc8000fffe1ff */
[----:B------:R-:W-:-:S04]  /*196d0*/  UIMAD UR6, UR10, UR6, UR62 ;  /* 0x000000060a0672a4 */ /* 0x000fc8000f8e023e */
[----:B------:R-:W-:-:S04]  /*196e0*/  USHF.L.U32 UR6, UR6, 0x8, URZ ;  /* 0x0000000806067899 */ /* 0x000fc800080006ff */
[----:B------:R-:W-:-:S09]  /*196f0*/  UISETP.GE.OR UP0, UPT, UR6, UR4, !UP0 ;  /* 0x000000040600728c */ /* 0x000fd2000c706670 */
[----:B------:R-:W-:Y:S05]  /*19700*/  BRA.U UP0, `(.L_x_293) ;  /* 0x0000002500a07547 */ /* 0x000fea000b800000 */
[----:B------:R-:W-:-:S09]  /*19710*/  UISETP.NE.AND UP0, UPT, UR47, URZ, UPT ;  /* 0x000000ff2f00728c */ /* 0x000fd2000bf05270 */
[----:B------:R-:W-:Y:S05]  /*19720*/  BRA.U UP0, `(.L_x_294) ;  /* 0x0000000100047547 */ /* 0x000fea000b800000 */
[----:B------:R-:W-:Y:S05]  /*19730*/  BPT.TRAP 0x1 ;  /* 0x000000040000795c */ /* 0x000fea0000300000 */
.L_x_294:
[----:B------:R-:W-:-:S04]  /*19740*/  UISETP.NE.AND UP0, UPT, UR41, URZ, UPT ;  /* 0x000000ff2900728c */ /* 0x000fc8000bf05270 */
[----:B------:R-:W-:-:S06]  /*19750*/  USEL UR4, UR43, UR44, UP0 ;  /* 0x0000002c2b047287 */ /* 0x000fcc0008000000 */
[----:B------:R-:W-:-:S04]  /*19760*/  MOV R3, UR4 ;  /* 0x0000000400037c02 */ /* 0x000fc80008000f00 */
[----:B------:R-:W-:-:S04]  /*19770*/  SHF.L.U32 R3, R3, 0x1f, RZ ;  /* 0x0000001f03037819 */ /* 0x000fc800000006ff */
[----:B------:R-:W1:Y:S02]  /*19780*/  SYNCS.PHASECHK.TRANS64.TRYWAIT P0, [UR49], R3 ;  /* 0x00000003ff0075a7 */ /* 0x000e640008001131 */
[----:B-1----:R-:W-:Y:S05]  /*19790*/  @!P0 BRA `(.L_x_295) ;  /* 0x0000008c008c8947 */ /* 0x002fea0003800000 */
.L_x_440:
[----:B------:R-:W-:-:S09]  /*197a0*/  UISETP.GE.AND UP0, UPT, UR5, 0x1, UPT ;  /* 0x000000010500788c */ /* 0x000fd2000bf06270 */
[----:B------:R-:W-:Y:S05]  /*197b0*/  BRA.U !UP0, `(.L_x_296) ;  /* 0x00000025080c7547 */ /* 0x000fea000b800000 */
[----:B------:R-:W-:Y:S01]  /*197c0*/  UIADD3 UR5, UPT, UPT, UR5, 0x3f, URZ ;  /* 0x0000003f05057890 */ /* 0x000fe2000fffe0ff */
[----:B------:R-:W-:Y:S01]  /*197d0*/  HFMA2 R18, -RZ, RZ, 0, 0 ;  /* 0x00000000ff127431 */ /* 0x000fe200000001ff */
[----:B------:R-:W-:Y:S01]  /*197e0*/  MOV R16, 0xff800000 ;  /* 0xff80000000107802 */ /* 0x000fe20000000f00 */
[----:B------:R-:W2:Y:S01]  /*197f0*/  LDCU UR38, c[0x0][0x704] ;  /* 0x0000e080ff2677ac */ /* 0x000ea20008000800 */
[----:B------:R-:W-:-:S04]  /*19800*/  USHF.R.S32.HI UR40, URZ, 0x1f, UR5 ;  /* 0x0000001fff287899 */ /* 0x000fc80008011405 */
[----:B------:R-:W-:-:S04]  /*19810*/  ULEA.HI UR40, UR40, UR5, URZ, 0x6 ;  /* 0x0000000528287291 */ /* 0x000fc8000f8f30ff */
[----:B------:R-:W-:Y:S02]  /*19820*/  ULEA.HI.SX32 UR40, UR40, 0xffffffff, 0x1a ;  /* 0xffffffff28287891 */ /* 0x000fe4000f8fd2ff */
.L_x_314:
[----:B-1----:R-:W-:Y:S01]  /*19830*/  IADD3 R0, PT, PT, R120, UR54, RZ ;  /* 0x0000003678007c10 */ /* 0x002fe2000fffe0ff */
[----:B------:R-:W-:-:S04]  /*19840*/  UISETP.NE.AND UP0, UPT, UR41, URZ, UPT ;  /* 0x000000ff2900728c */ /* 0x000fc8000bf05270 */
[----:B------:R-:W-:Y:S01]  /*19850*/  USEL UR39, UR45, UR46, UP0 ;  /* 0x0000002e2d277287 */ /* 0x000fe20008000000 */
[----:B------:R-:W1:Y:S01]  /*19860*/  SHFL.IDX PT, R0, R0, RZ, 0x1f ;  /* 0x00001fff00007589 */ /* 0x000e6200000e0000 */
[----:B------:R-:W-:Y:S01]  /*19870*/  UISETP.GT.U32.AND UP0, UPT, UR48, 0x1, UPT ;  /* 0x000000013000788c */ /* 0x000fe2000bf04070 */
[----:B-1----:R-:W-:-:S08]  /*19880*/  R2UR UR37, R0 ;  /* 0x00000000002572ca */ /* 0x002fd000000e0000 */
[----:B--23--:R-:W-:Y:S07]  /*19890*/  BRA.U UP0, `(.L_x_297) ;  /* 0x0000000100047547 */ /* 0x00cfee000b800000 */
[----:B--2---:R-:W-:Y:S05]  /*198a0*/  BPT.TRAP 0x1 ;  /* 0x000000040000795c */ /* 0x004fea0000300000 */
.L_x_297:
[----:B------:R-:W-:Y:S01]  /*198b0*/  IMAD.U32 R3, RZ, RZ, UR39 ;  /* 0x00000027ff037e24 */ /* 0x000fe2000f8e00ff */
[----:B------:R-:W-:-:S04]  /*198c0*/  ISETP.NE.AND P0, PT, R118, R2, PT ;  /* 0x000000027600720c */ /* 0x000fc80003f05270 */
[----:B------:R-:W-:-:S04]  /*198d0*/  SHF.L.U32 R3, R3, 0x1f, RZ ;  /* 0x0000001f03037819 */ /* 0x000fc800000006ff */
[----:B------:R-:W1:Y:S02]  /*198e0*/  SYNCS.PHASECHK.TRANS64.TRYWAIT P1, [UR42], R3 ;  /* 0x00000003ff0075a7 */ /* 0x000e64000802112a */
[----:B-1----:R-:W-:Y:S05]  /*198f0*/  @!P1 BRA `(.L_x_298) ;  /* 0x0000008c004c9947 */ /* 0x002fea0003800000 */
.L_x_442:
[----:B------:R-:W-:Y:S05]  /*19900*/  @!P0 BRA `(.L_x_299) ;  /* 0x0000000000408947 */ /* 0x000fea0003800000 */
[----:B------:R-:W-:Y:S01]  /*19910*/  MOV R14, 0x8 ;  /* 0x00000008000e7802 */ /* 0x000fe20000000f00 */
[----:B------:R-:W3:Y:S01]  /*19920*/  LDCU.64 UR6, c[0x4][0xb0] ;  /* 0x01001600ff0677ac */ /* 0x000ee20008000a00 */
[----:B------:R-:W-:Y:S02]  /*19930*/  HFMA2 R12, -RZ, RZ, 0, 5.9604644775390625e-08 ;  /* 0x00000001ff0c7431 */ /* 0x000fe400000001ff */
[----:B------:R-:W-:Y:S01]  /*19940*/  IMAD.MOV.U32 R8, RZ, RZ, 0x192 ;  /* 0x00000192ff087424 */ /* 0x000fe200078e00ff */
[----:B------:R-:W4:Y:S01]  /*19950*/  LDCU.64 UR4, c[0x4][0xb8] ;  /* 0x01001700ff0477ac */ /* 0x000f220008000a00 */
[----:B------:R-:W1:Y:S01]  /*19960*/  LDC.64 R14, c[0x4][R14] ;  /* 0x010000000e0e7b82 */ /* 0x000e620000000a00 */
[----:B------:R-:W-:Y:S01]  /*19970*/  IMAD.MOV.U32 R13, RZ, RZ, RZ ;  /* 0x000000ffff0d7224 */ /* 0x000fe200078e00ff */
[----:B------:R-:W5:Y:S01]  /*19980*/  LDCU.64 UR8, c[0x4][0x10] ;  /* 0x01000200ff0877ac */ /* 0x000f620008000a00 */
[----:B---3--:R-:W-:Y:S01]  /*19990*/  IMAD.U32 R4, RZ, RZ, UR6 ;  /* 0x00000006ff047e24 */ /* 0x008fe2000f8e00ff */
[----:B------:R-:W-:Y:S01]  /*199a0*/  MOV R5, UR7 ;  /* 0x0000000700057c02 */ /* 0x000fe20008000f00 */
[----:B----4-:R-:W-:Y:S01]  /*199b0*/  IMAD.U32 R6, RZ, RZ, UR4 ;  /* 0x00000004ff067e24 */ /* 0x010fe2000f8e00ff */
[----:B------:R-:W-:Y:S01]  /*199c0*/  MOV R7, UR5 ;  /* 0x0000000500077c02 */ /* 0x000fe20008000f00 */
[----:B-----5:R-:W-:Y:S01]  /*199d0*/  IMAD.U32 R10, RZ, RZ, UR8 ;  /* 0x00000008ff0a7e24 */ /* 0x020fe2000f8e00ff */
[----:B------:R-:W-:-:S02]  /*199e0*/  MOV R11, UR9 ;  /* 0x00000009000b7c02 */ /* 0x000fc40008000f00 */
[----:B------:R-:W-:-:S07]  /*199f0*/  LEPC R20, `(.L_x_299) ;  /* 0x000000001014794e */ /* 0x000fce0000000000 */
[----:B-12---:R-:W-:Y:S05]  /*19a00*/  CALL.ABS.NOINC R14 ;  /* 0x000000000e007343 */ /* 0x006fea0003c00000 */
.L_x_299:
[----:B------:R-:W-:Y:S05]  /*19a10*/  WARPSYNC.ALL ;  /* 0x0000000000007948 */ /* 0x000fea0003800000 */
[----:B------:R-:W-:Y:S02]  /*19a20*/  R2UR UR4, R122 ;  /* 0x000000007a0472ca */ /* 0x000fe400000e0000 */
[----:B------:R-:W-:-:S11]  /*19a30*/  ISETP.NE.AND P0, PT, R118, R2, PT ;  /* 0x000000027600720c */ /* 0x000fd60003f05270 */
[----:B------:R-:W3:Y:S02]  /*19a40*/  LDTM.x32 R56, tmem[UR4] ;  /* 0x00000004003879ee */ /* 0x000ee400082c0000 */
[----:B---3--:R-:W-:Y:S05]  /*19a50*/  @!P0 BRA `(.L_x_300) ;  /* 0x0000000000408947 */ /* 0x008fea0003800000 */
        /* <DEDUP_REMOVED lines=16> */
.L_x_300:
[----:B------:R-:W-:Y:S05]  /*19b60*/  WARPSYNC.ALL ;  /* 0x0000000000007948 */ /* 0x000fea0003800000 */
[----:B------:R-:W-:Y:S02]  /*19b70*/  R2UR UR4, R121 ;  /* 0x00000000790472ca */ /* 0x000fe400000e0000 */
[C---:B------:R-:W-:Y:S02]  /*19b80*/  FMNMX3 R4, R16.reuse, R56, R60, !PT ;  /* 0x0000003810047276 */ /* 0x040fe4000780003c */
[C---:B-1----:R-:W-:Y:S02]  /*19b90*/  FMNMX3 R3, R16.reuse, R57, R61, !PT ;  /* 0x0000003910037276 */ /* 0x042fe4000780003d */
[----:B------:R-:W-:-:S02]  /*19ba0*/  FMNMX3 R0, R16, R58, R62, !PT ;  /* 0x0000003a10007276 */ /* 0x000fc4000780003e */
[----:B------:R-:W-:Y:S02]  /*19bb0*/  FMNMX3 R19, R16, R59, R63, !PT ;  /* 0x0000003b10137276 */ /* 0x000fe4000780003f */
[----:B------:R-:W-:Y:S02]  /*19bc0*/  FMNMX3 R4, R4, R64, R68, !PT ;  /* 0x0000004004047276 */ /* 0x000fe40007800044 */
[----:B------:R-:W-:Y:S01]  /*19bd0*/  FMNMX3 R3, R3, R65, R69, !PT ;  /* 0x0000004103037276 */ /* 0x000fe20007800045 */
[----:B------:R-:W1:Y:S01]  /*19be0*/  LDTM.x32 R24, tmem[UR4] ;  /* 0x00000004001879ee */ /* 0x000e6200082c0000 */
[----:B------:R-:W-:Y:S02]  /*19bf0*/  FMNMX3 R0, R0, R66, R70, !PT ;  /* 0x0000004200007276 */ /* 0x000fe40007800046 */
[----:B------:R-:W-:Y:S02]  /*19c00*/  FMNMX3 R19, R19, R67, R71, !PT ;  /* 0x0000004313137276 */ /* 0x000fe40007800047 */
[----:B------:R-:W-:-:S02]  /*19c10*/  FMNMX3 R4, R4, R72, R76, !PT ;  /* 0x0000004804047276 */ /* 0x000fc4000780004c */
[----:B------:R-:W-:Y:S02]  /*19c20*/  FMNMX3 R3, R3, R73, R77, !PT ;  /* 0x0000004903037276 */ /* 0x000fe4000780004d */
[----:B------:R-:W-:Y:S02]  /*19c30*/  FMNMX3 R0, R0, R74, R78, !PT ;  /* 0x0000004a00007276 */ /* 0x000fe4000780004e */
[----:B------:R-:W-:Y:S02]  /*19c40*/  FMNMX3 R19, R19, R75, R79, !PT ;  /* 0x0000004b13137276 */ /* 0x000fe4000780004f */
[----:B------:R-:W-:Y:S02]  /*19c50*/  FMNMX3 R4, R4, R80, R84, !PT ;  /* 0x0000005004047276 */ /* 0x000fe40007800054 */
[----:B------:R-:W-:Y:S02]  /*19c60*/  FMNMX3 R3, R3, R81, R85, !PT ;  /* 0x0000005103037276 */ /* 0x000fe40007800055 */
[----:B------:R-:W-:-:S02]  /*19c70*/  FMNMX3 R0, R0, R82, R86, !PT ;  /* 0x0000005200007276 */ /* 0x000fc40007800056 */
[----:B------:R-:W-:Y:S02]  /*19c80*/  FMNMX3 R19, R19, R83, R87, !PT ;  /* 0x0000005313137276 */ /* 0x000fe40007800057 */
[----:B------:R-:W-:Y:S02]  /*19c90*/  ISETP.NE.AND P0, PT, R118, R2, PT ;  /* 0x000000027600720c */ /* 0x000fe40003f05270 */
[----:B-1----:R-:W-:Y:S02]  /*19ca0*/  FMNMX3 R4, R4, R24, R28, !PT ;  /* 0x0000001804047276 */ /* 0x002fe4000780001c */
        /* <DEDUP_REMOVED lines=15> */
[----:B------:R-:W-:-:S04]  /*19da0*/  FMNMX3 R0, R4, R3, R0, !PT ;  /* 0x0000000304007276 */ /* 0x000fc80007800000 */
[----:B------:R-:W-:-:S04]  /*19db0*/  FMNMX R19, R19, R0, !PT ;  /* 0x0000000013137209 */ /* 0x000fc80007800000 */
[----:B------:R-:W-:-:S04]  /*19dc0*/  FSETP.NEU.AND P1, PT, R19, -INF , PT ;  /* 0xff8000001300780b */ /* 0x000fc80003f2d000 */
[----:B------:R-:W-:Y:S01]  /*19dd0*/  FSEL R17, R19, RZ, P1 ;  /* 0x000000ff13117208 */ /* 0x000fe20000800000 */
[----:B------:R-:W-:Y:S08]  /*19de0*/  @!P0 BRA `(.L_x_301) ;  /* 0x0000000000408947 */ /* 0x000ff00003800000 */
[----:B------:R-:W-:Y:S01]  /*19df0*/  MOV R14, 0x8 ;  /* 0x00000008000e7802 */ /* 0x000fe20000000f00 */
[----:B------:R-:W1:Y:S01]  /*19e00*/  LDCU.64 UR6, c[0x4][0xb0] ;  /* 0x01001600ff0677ac */ /* 0x000e620008000a00 */
[----:B------:R-:W-:Y:S02]  /*19e10*/  HFMA2 R12, -RZ, RZ, 0, 5.9604644775390625e-08 ;  /* 0x00000001ff0c7431 */ /* 0x000fe400000001ff */
[----:B------:R-:W-:Y:S01]  /*19e20*/  IMAD.MOV.U32 R8, RZ, RZ, 0x1be ;  /* 0x000001beff087424 */ /* 0x000fe200078e00ff */
[----:B------:R-:W3:Y:S01]  /*19e30*/  LDCU.64 UR4, c[0x4][0xb8] ;  /* 0x01001700ff0477ac */ /* 0x000ee20008000a00 */
[----:B------:R-:W4:Y:S01]  /*19e40*/  LDC.64 R14, c[0x4][R14] ;  /* 0x010000000e0e7b82 */ /* 0x000f220000000a00 */
[----:B------:R-:W-:Y:S01]  /*19e50*/  IMAD.MOV.U32 R13, RZ, RZ, RZ ;  /* 0x000000ffff0d7224 */ /* 0x000fe200078e00ff */
[----:B------:R-:W5:Y:S01]  /*19e60*/  LDCU.64 UR8, c[0x4][0x18] ;  /* 0x01000300ff0877ac */ /* 0x000f620008000a00 */
[----:B-1----:R-:W-:Y:S01]  /*19e70*/  IMAD.U32 R4, RZ, RZ, UR6 ;  /* 0x00000006ff047e24 */ /* 0x002fe2000f8e00ff */
[----:B------:R-:W-:Y:S01]  /*19e80*/  MOV R5, UR7 ;  /* 0x0000000700057c02 */ /* 0x000fe20008000f00 */
[----:B---3--:R-:W-:Y:S01]  /*19e90*/  IMAD.U32 R6, RZ, RZ, UR4 ;  /* 0x00000004ff067e24 */ /* 0x008fe2000f8e00ff */
[----:B------:R-:W-:Y:S01]  /*19ea0*/  MOV R7, UR5 ;  /* 0x0000000500077c02 */ /* 0x000fe20008000f00 */
[----:B-----5:R-:W-:Y:S01]  /*19eb0*/  IMAD.U32 R10, RZ, RZ, UR8 ;  /* 0x00000008ff0a7e24 */ /* 0x020fe2000f8e00ff */
[----:B------:R-:W-:-:S02]  /*19ec0*/  MOV R11, UR9 ;  /* 0x00000009000b7c02 */ /* 0x000fc40008000f00 */
[----:B------:R-:W-:-:S07]  /*19ed0*/  LEPC R20, `(.L_x_301) ;  /* 0x000000001014794e */ /* 0x000fce0000000000 */
[----:B--2-4-:R-:W-:Y:S05]  /*19ee0*/  CALL.ABS.NOINC R14 ;  /* 0x000000000e007343 */ /* 0x014fea0003c00000 */
.L_x_301:
[----:B------:R-:W-:Y:S05]  /*19ef0*/  WARPSYNC.ALL ;  /* 0x0000000000007948 */ /* 0x000fea0003800000 */
[----:B------:R-:W-:Y:S02]  /*19f00*/  R2UR UR4, R122 ;  /* 0x000000007a0472ca */ /* 0x000fe400000e0000 */
[----:B------:R-:W-:-:S11]  /*19f10*/  ISETP.NE.AND P0, PT, RZ, UR47, PT ;  /* 0x0000002fff007c0c */ /* 0x000fd6000bf05270 */
[----:B------:R1:W-:Y:S02]  /*19f20*/  STTM.x2 tmem[UR4], R16 ;  /* 0x00000010000079ed */ /* 0x0003e400080c0004 */
[----:B------:R-:W-:Y:S05]  /*19f30*/  @P0 BRA `(.L_x_302) ;  /* 0x0000000000040947 */ /* 0x000fea0003800000 */
[----:B--2---:R-:W-:Y:S05]  /*19f40*/  BPT.TRAP 0x1 ;  /* 0x000000040000795c */ /* 0x004fea0000300000 */
.L_x_302:
[----:B------:R-:W-:Y:S01]  /*19f50*/  SHF.L.U32 R3, R123, 0x1f, RZ ;  /* 0x0000001f7b037819 */ /* 0x000fe200000006ff */
[----:B------:R-:W-:Y:S01]  /*19f60*/  SYNCS.ARRIVE.TRANS64.A1T0 RZ, [UR52], RZ ;  /* 0x000000ffffff79a7 */ /* 0x000fe20008100034 */
[----:B--2---:R-:W-:Y:S01]  /*19f70*/  FMUL R0, R17, -UR38 ;  /* 0x8000002611007c20 */ /* 0x004fe20008400000 */
[----:B------:R-:W-:-:S03]  /*19f80*/  UISETP.NE.AND UP0, UPT, UR41, URZ, UPT ;  /* 0x000000ff2900728c */ /* 0x000fc6000bf05270 */
[--C-:B------:R-:W-:Y:S01]  /*19f90*/  FFMA2 R22, R56.F32x2.HI_LO, UR38.F32, R0.reuse.F32 ;  /* 0x0000002638167c49 */ /* 0x100fe20009200000 */
[----:B------:R-:W-:Y:S01]  /*19fa0*/  USEL UR4, UR43, UR44, UP0 ;  /* 0x0000002c2b047287 */ /* 0x000fe20008000000 */
[--C-:B------:R-:W-:Y:S01]  /*19fb0*/  FFMA2 R56, R58.F32x2.HI_LO, UR38.F32, R0.reuse.F32 ;  /* 0x000000263a387c49 */ /* 0x100fe20009200000 */
[----:B------:R-:W2:Y:S01]  /*19fc0*/  SYNCS.PHASECHK.TRANS64.TRYWAIT P2, [UR50], R3 ;  /* 0x00000003ff0075a7 */ /* 0x000ea20008041132 */
[--C-:B------:R-:W-:Y:S01]  /*19fd0*/  FFMA2 R58, R60.F32x2.HI_LO, UR38.F32, R0.reuse.F32 ;  /* 0x000000263c3a7c49 */ /* 0x100fe20009200000 */
[----:B------:R-:W-:Y:S01]  /*19fe0*/  FSETP.GEU.AND P1, PT, R22, -126, PT ;  /* 0xc2fc00001600780b */ /* 0x000fe20003f2e000 */
[----:B------:R-:W-:Y:S01]  /*19ff0*/  ULOP3.LUT UR36, UR4, 0x1, URZ, 0x3c, !UPT ;  /* 0x0000000104247892 */ /* 0x000fe2000f8e3cff */
[----:B------:R-:W-:Y:S01]  /*1a000*/  FSETP.GEU.AND P0, PT, R23, -126, PT ;  /* 0xc2fc00001700780b */ /* 0x000fe20003f0e000 */
[----:B------:R-:W-:Y:S01]  /*1a010*/  FFMA2 R60, R62.F32x2.HI_LO, UR38.F32, R0.F32 ;  /* 0x000000263e3c7c49 */ /* 0x000fe20009200000 */
[----:B------:R-:W-:Y:S02]  /*1a020*/  FSETP.GEU.AND P6, PT, R56, -126, PT ;  /* 0xc2fc00003800780b */ /* 0x000fe40003fce000 */
[----:B------:R-:W-:-:S02]  /*1a030*/  FSETP.GEU.AND P5, PT, R57, -126, PT ;  /* 0xc2fc00003900780b */ /* 0x000fc40003fae000 */
[----:B------:R-:W-:Y:S02]  /*1a040*/  FSETP.GEU.AND P4, PT, R58, -126, PT ;  /* 0xc2fc00003a00780b */ /* 0x000fe40003f8e000 */
[----:B------:R-:W-:-:S03]  /*1a050*/  FSETP.GEU.AND P3, PT, R59, -126, PT ;  /* 0xc2fc00003b00780b */ /* 0x000fc60003f6e000 */
[----:B------:R-:W-:Y:S02]  /*1a060*/  @!P1 FMUL R22, R22, 0.5 ;  /* 0x3f00000016169820 */ /* 0x000fe40000400000 */
[----:B------:R-:W-:Y:S02]  /*1a070*/  @!P0 FMUL R23, R23, 0.5 ;  /* 0x3f00000017178820 */ /* 0x000fe40000400000 */
[----:B------:R-:W-:Y:S02]  /*1a080*/  @!P6 FMUL R56, R56, 0.5 ;  /* 0x3f0000003838e820 */ /* 0x000fe40000400000 */
[----:B------:R-:W-:Y:S01]  /*1a090*/  @!P5 FMUL R57, R57, 0.5 ;  /* 0x3f0000003939d820 */ /* 0x000fe20000400000 */
[----:B------:R-:W3:Y:S08]  /*1a0a0*/  MUFU.EX2 R22, R22 ;  /* 0x0000001600167308 */ /* 0x000ef00000000800 */
[----:B------:R-:W4:Y:S08]  /*1a0b0*/  MUFU.EX2 R23, R23 ;  /* 0x0000001700177308 */ /* 0x000f300000000800 */
[----:B------:R-:W1:Y:S08]  /*1a0c0*/  MUFU.EX2 R56, R56 ;  /* 0x0000003800387308 */ /* 0x000e700000000800 */
[----:B------:R-:W1:Y:S02]  /*1a0d0*/  MUFU.EX2 R57, R57 ;  /* 0x0000003900397308 */ /* 0x000e640000000800 */
[----:B-1234-:R-:W-:Y:S05]  /*1a0e0*/  @!P2 BRA `(.L_x_303) ;  /* 0x000000840068a947 */ /* 0x01efea0003800000 */
.L_x_444:
[----:B------:R-:W-:Y:S01]  /*1a0f0*/  @!P1 FMUL R22, R22, R22 ;  /* 0x0000001616169220 */ /* 0x000fe20000400000 */
[----:B------:R-:W-:Y:S01]  /*1a100*/  FSETP.GEU.AND P2, PT, R60, -126, PT ;  /* 0xc2fc00003c00780b */ /* 0x000fe20003f4e000 */
[----:B------:R-:W-:Y:S01]  /*1a110*/  @!P4 FMUL R58, R58, 0.5 ;  /* 0x3f0000003a3ac820 */ /* 0x000fe20000400000 */
[----:B------:R-:W-:Y:S01]  /*1a120*/  FSETP.GEU.AND P1, PT, R61, -126, PT ;  /* 0xc2fc00003d00780b */ /* 0x000fe20003f2e000 */
[----:B------:R-:W-:Y:S01]  /*1a130*/  @!P3 FMUL R59, R59, 0.5 ;  /* 0x3f0000003b3bb820 */ /* 0x000fe20000400000 */
[--C-:B------:R-:W-:Y:S01]  /*1a140*/  FFMA2 R62, R64.F32x2.HI_LO, UR38.F32, R0.reuse.F32 ;  /* 0x00000026403e7c49 */ /* 0x100fe20009200000 */
[----:B------:R-:W-:Y:S01]  /*1a150*/  USHF.R.U32.HI UR4, URZ, 0x15, UR37 ;  /* 0x00000015ff047899 */ /* 0x000fe20008011625 */
[----:B------:R-:W-:Y:S01]  /*1a160*/  @!P0 FMUL R23, R23, R23 ;  /* 0x0000001717178220 */ /* 0x000fe20000400000 */
[----:B------:R-:W2:Y:S01]  /*1a170*/  MUFU.EX2 R58, R58 ;  /* 0x0000003a003a7308 */ /* 0x000ea20000000800 */
[--C-:B------:R-:W-:Y:S01]  /*1a180*/  FFMA2 R64, R66.F32x2.HI_LO, UR38.F32, R0.reuse.F32 ;  /* 0x0000002642407c49 */ /* 0x100fe20009200000 */
[----:B------:R-:W-:Y:S01]  /*1a190*/  FSETP.GEU.AND P0, PT, R62, -126, PT ;  /* 0xc2fc00003e00780b */ /* 0x000fe20003f0e000 */
[--C-:B------:R-:W-:Y:S01]  /*1a1a0*/  FFMA2 R66, R68.F32x2.HI_LO, UR38.F32, R0.reuse.F32 ;  /* 0x0000002644427c49 */ /* 0x100fe20009200000 */
[----:B------:R-:W-:Y:S01]  /*1a1b0*/  UISETP.NE.AND UP0, UPT, UR41, URZ, UPT ;  /* 0x000000ff2900728c */ /* 0x000fe2000bf05270 */
[--C-:B------:R-:W-:Y:S01]  /*1a1c0*/  FFMA2 R68, R70.F32x2.HI_LO, UR38.F32, R0.reuse.F32 ;  /* 0x0000002646447c49 */ /* 0x100fe20009200000 */
[----:B------:R-:W-:Y:S01]  /*1a1d0*/  SYNCS.ARRIVE.TRANS64.A1T0 RZ, [UR53], RZ ;  /* 0x000000ffffff79a7 */ /* 0x000fe20008100035 */
[----:B------:R-:W-:Y:S01]  /*1a1e0*/  @!P2 FMUL R60, R60, 0.5 ;  /* 0x3f0000003c3ca820 */ /* 0x000fe20000400000 */
[----:B------:R-:W-:Y:S01]  /*1a1f0*/  @!P1 FMUL R61, R61, 0.5 ;  /* 0x3f0000003d3d9820 */ /* 0x000fe20000400000 */
[----:B------:R-:W3:Y:S01]  /*1a200*/  MUFU.EX2 R59, R59 ;  /* 0x0000003b003b7308 */ /* 0x000ee20000000800 */
[----:B------:R-:W-:Y:S01]  /*1a210*/  @!P6 FMUL R56, R56, R56 ;  /* 0x000000383838e220 */ /* 0x000fe20000400000 */
[----:B------:R-:W-:Y:S01]  /*1a220*/  @!P5 FMUL R57, R57, R57 ;  /* 0x000000393939d220 */ /* 0x000fe20000400000 */
[----:B------:R-:W-:Y:S01]  /*1a230*/  FSETP.GEU.AND P6, PT, R63, -126, PT ;  /* 0xc2fc00003f00780b */ /* 0x000fe20003fce000 */
[--C-:B------:R-:W-:Y:S01]  /*1a240*/  FFMA2 R70, R72.F32x2.HI_LO, UR38.F32, R0.reuse.F32 ;  /* 0x0000002648467c49 */ /* 0x100fe20009200000 */
[----:B------:R-:W-:Y:S01]  /*1a250*/  FSETP.GEU.AND P5, PT, R64, -126, PT ;  /* 0xc2fc00004000780b */ /* 0x000fe20003fae000 */
[----:B------:R-:W-:Y:S01]  /*1a260*/  @!P0 FMUL R62, R62, 0.5 ;  /* 0x3f0000003e3e8820 */ /* 0x000fe20000400000 */
[--C-:B------:R-:W-:Y:S01]  /*1a270*/  FFMA2 R72, R74.F32x2.HI_LO, UR38.F32, R0.reuse.F32 ;  /* 0x000000264a487c49 */ /* 0x100fe20009200000 */
[----:B------:R-:W4:Y:S01]  /*1a280*/  MUFU.EX2 R60, R60 ;  /* 0x0000003c003c7308 */ /* 0x000f220000000800 */
[----:B--2---:R-:W-:Y:S01]  /*1a290*/  @!P4 FMUL R58, R58, R58 ;  /* 0x0000003a3a3ac220 */ /* 0x004fe20000400000 */
[----:B------:R-:W-:Y:S01]  /*1a2a0*/  FSETP.GEU.AND P4, PT, R65, -126, PT ;  /* 0xc2fc00004100780b */ /* 0x000fe20003f8e000 */
[--C-:B------:R-:W-:Y:S01]  /*1a2b0*/  FFMA2 R74, R76.F32x2.HI_LO, UR38.F32, R0.reuse.F32 ;  /* 0x000000264c4a7c49 */ /* 0x100fe20009200000 */
[----:B------:R-:W-:Y:S01]  /*1a2c0*/  USEL UR43, UR36, UR43, UP0 ;  /* 0x0000002b242b7287 */ /* 0x000fe20008000000 */
[--C-:B------:R-:W-:Y:S01]  /*1a2d0*/  FFMA2 R76, R78.F32x2.HI_LO, UR38.F32, R0.reuse.F32 ;  /* 0x000000264e4c7c49 */ /* 0x100fe20009200000 */
[----:B------:R-:W-:Y:S01]  /*1a2e0*/  USEL UR44, UR44, UR36, UP0 ;  /* 0x000000242c2c7287 */ /* 0x000fe20008000000 */
[--C-:B------:R-:W-:Y:S01]  /*1a2f0*/  FFMA2 R78, R80.F32x2.HI_LO, UR38.F32, R0.reuse.F32 ;  /* 0x00000026504e7c49 */ /* 0x100fe20009200000 */
[----:B------:R-:W2:Y:S01]  /*1a300*/  MUFU.EX2 R61, R61 ;  /* 0x0000003d003d7308 */ /* 0x000ea20000000800 */
[----:B---3--:R-:W-:Y:S01]  /*1a310*/  @!P3 FMUL R59, R59, R59 ;  /* 0x0000003b3b3bb220 */ /* 0x008fe20000400000 */
[----:B------:R-:W-:Y:S01]  /*1a320*/  FSETP.GEU.AND P3, PT, R66, -126, PT ;  /* 0xc2fc00004200780b */ /* 0x000fe20003f6e000 */
[----:B------:R-:W-:Y:S01]  /*1a330*/  @!P6 FMUL R63, R63, 0.5 ;  /* 0x3f0000003f3fe820 */ /* 0x000fe20000400000 */
[----:B------:R-:W-:Y:S01]  /*1a340*/  @!P5 FMUL R64, R64, 0.5 ;  /* 0x3f0000004040d820 */ /* 0x000fe20000400000 */
[--C-:B------:R-:W-:Y:S01]  /*1a350*/  FFMA2 R80, R82.F32x2.HI_LO, UR38.F32, R0.reuse.F32 ;  /* 0x0000002652507c49 */ /* 0x100fe20009200000 */
[----:B------:R-:W-:Y:S01]  /*1a360*/  LOP3.LUT R123, R123, 0x1, RZ, 0x3c, !PT ;  /* 0x000000017b7b7812 */ /* 0x000fe200078e3cff */
[----:B------:R-:W-:Y:S01]  /*1a370*/  @!P4 FMUL R65, R65, 0.5 ;  /* 0x3f0000004141c820 */ /* 0x000fe20000400000 */
[----:B------:R-:W3:Y:S01]  /*1a380*/  MUFU.EX2 R62, R62 ;  /* 0x0000003e003e7308 */ /* 0x000ee20000000800 */
[----:B----4-:R-:W-:Y:S01]  /*1a390*/  @!P2 FMUL R60, R60, R60 ;  /* 0x0000003c3c3ca220 */ /* 0x010fe20000400000 */
[----:B------:R-:W-:Y:S01]  /*1a3a0*/  FSETP.GEU.AND P2, PT, R67, -126, PT ;  /* 0xc2fc00004300780b */ /* 0x000fe20003f4e000 */
[----:B------:R-:W-:-:S02]  /*1a3b0*/  FFMA2 R82, R84.F32x2.HI_LO, UR38.F32, R0.F32 ;  /* 0x0000002654527c49 */ /* 0x000fc40009200000 */
[--C-:B------:R-:W-:Y:S02]  /*1a3c0*/  FFMA2 R84, R86.F32x2.HI_LO, UR38.F32, R0.reuse.F32 ;  /* 0x0000002656547c49 */ /* 0x100fe40009200000 */
[----:B------:R-:W-:Y:S01]  /*1a3d0*/  @!P3 FMUL R66, R66, 0.5 ;  /* 0x3f0000004242b820 */ /* 0x000fe20000400000 */
[----:B------:R-:W4:Y:S01]  /*1a3e0*/  MUFU.EX2 R63, R63 ;  /* 0x0000003f003f7308 */ /* 0x000f220000000800 */
[----:B--2---:R-:W-:Y:S01]  /*1a3f0*/  @!P1 FMUL R61, R61, R61 ;  /* 0x0000003d3d3d9220 */ /* 0x004fe20000400000 */
[----:B------:R-:W-:Y:S01]  /*1a400*/  FSETP.GEU.AND P1, PT, R68, -126, PT ;  /* 0xc2fc00004400780b */ /* 0x000fe20003f2e000 */
[--C-:B------:R-:W-:Y:S02]  /*1a410*/  FFMA2 R24, R24.F32x2.HI_LO, UR38.F32, R0.reuse.F32 ;  /* 0x0000002618187c49 */ /* 0x100fe40009200000 */
[--C-:B------:R-:W-:Y:S02]  /*1a420*/  FFMA2 R26, R26.F32x2.HI_LO, UR38.F32, R0.reuse.F32 ;  /* 0x000000261a1a7c49 */ /* 0x100fe40009200000 */
[----:B------:R-:W-:Y:S01]  /*1a430*/  @!P2 FMUL R67, R67, 0.5 ;  /* 0x3f0000004343a820 */ /* 0x000fe20000400000 */
[----:B------:R-:W2:Y:S01]  /*1a440*/  MUFU.EX2 R64, R64 ;  /* 0x0000004000407308 */ /* 0x000ea20000000800 */
[----:B---3--:R-:W-:Y:S01]  /*1a450*/  @!P0 FMUL R62, R62, R62 ;  /* 0x0000003e3e3e8220 */ /* 0x008fe20000400000 */
[----:B------:R-:W-:Y:S01]  /*1a460*/  FSETP.GEU.AND P0, PT, R69, -126, PT ;  /* 0xc2fc00004500780b */ /* 0x000fe20003f0e000 */
[----:B------:R-:W-:-:S02]  /*1a470*/  FFMA2 R28, R28.F32x2.HI_LO, UR38.F32, R0.F32 ;  /* 0x000000261c1c7c49 */ /* 0x000fc40009200000 */
[--C-:B------:R-:W-:Y:S02]  /*1a480*/  FFMA2 R30, R30.F32x2.HI_LO, UR38.F32, R0.reuse.F32 ;  /* 0x000000261e1e7c49 */ /* 0x100fe40009200000 */
[----:B------:R-:W-:Y:S01]  /*1a490*/  @!P1 FMUL R68, R68, 0.5 ;  /* 0x3f00000044449820 */ /* 0x000fe20000400000 */
[----:B------:R-:W3:Y:S01]  /*1a4a0*/  MUFU.EX2 R65, R65 ;  /* 0x0000004100417308 */ /* 0x000ee20000000800 */
[----:B----4-:R-:W-:Y:S01]  /*1a4b0*/  @!P6 FMUL R63, R63, R63 ;  /* 0x0000003f3f3fe220 */ /* 0x010fe20000400000 */
[----:B------:R-:W-:Y:S01]  /*1a4c0*/  FSETP.GEU.AND P6, PT, R70, -126, PT ;  /* 0xc2fc00004600780b */ /* 0x000fe20003fce000 */
[--C-:B------:R-:W-:Y:S02]  /*1a4d0*/  FFMA2 R32, R32.F32x2.HI_LO, UR38.F32, R0.reuse.F32 ;  /* 0x0000002620207c49 */ /* 0x100fe40009200000 */
[--C-:B------:R-:W-:Y:S02]  /*1a4e0*/  FFMA2 R34, R34.F32x2.HI_LO, UR38.F32, R0.reuse.F32 ;  /* 0x0000002622227c49 */ /* 0x100fe40009200000 */
[----:B------:R-:W-:Y:S01]  /*1a4f0*/  @!P0 FMUL R69, R69, 0.5 ;  /* 0x3f00000045458820 */ /* 0x000fe20000400000 */
[----:B------:R-:W4:Y:S01]  /*1a500*/  MUFU.EX2 R66, R66 ;  /* 0x0000004200427308 */ /* 0x000f220000000800 */
[----:B--2---:R-:W-:Y:S01]  /*1a510*/  @!P5 FMUL R64, R64, R64 ;  /* 0x000000404040d220 */ /* 0x004fe20000400000 */
[----:B------:R-:W-:Y:S01]  /*1a520*/  FSETP.GEU.AND P5, PT, R71, -126, PT ;  /* 0xc2fc00004700780b */ /* 0x000fe20003fae000 */
[----:B------:R-:W-:-:S02]  /*1a530*/  FFMA2 R36, R36.F32x2.HI_LO, UR38.F32, R0.F32 ;  /* 0x0000002624247c49 */ /* 0x000fc40009200000 */
[--C-:B------:R-:W-:Y:S02]  /*1a540*/  FFMA2 R38, R38.F32x2.HI_LO, UR38.F32, R0.reuse.F32 ;  /* 0x0000002626267c49 */ /* 0x100fe40009200000 */
[----:B------:R-:W-:Y:S01]  /*1a550*/  @!P6 FMUL R70, R70, 0.5 ;  /* 0x3f0000004646e820 */ /* 0x000fe20000400000 */
[----:B------:R-:W2:Y:S01]  /*1a560*/  MUFU.EX2 R67, R67 ;  /* 0x0000004300437308 */ /* 0x000ea20000000800 */
[----:B---3--:R-:W-:Y:S01]  /*1a570*/  @!P4 FMUL R65, R65, R65 ;  /* 0x000000414141c220 */ /* 0x008fe20000400000 */
[----:B------:R-:W-:Y:S01]  /*1a580*/  FSETP.GEU.AND P4, PT, R72, -126, PT ;  /* 0xc2fc00004800780b */ /* 0x000fe20003f8e000 */
[--C-:B------:R-:W-:Y:S02]  /*1a590*/  FFMA2 R40, R40.F32x2.HI_LO, UR38.F32, R0.reuse.F32 ;  /* 0x0000002628287c49 */ /* 0x100fe40009200000 */
[--C-:B------:R-:W-:Y:S02]  /*1a5a0*/  FFMA2 R42, R42.F32x2.HI_LO, UR38.F32, R0.reuse.F32 ;  /* 0x000000262a2a7c49 */ /* 0x100fe40009200000 */
        /* <DEDUP_REMOVED lines=17> */
[----:B------:R-:W-:Y:S01]  /*1a6c0*/  FFMA2 R54, R54.F32x2.HI_LO, UR38.F32, R0.F32 ;  /* 0x0000002636367c49 */ /* 0x000fe20009200000 */
[----:B------:R-:W-:Y:S01]  /*1a6d0*/  MOV R0, UR4 ;  /* 0x0000000400007c02 */ /* 0x000fe20008000f00 */
[----:B------:R-:W-:Y:S01]  /*1a6e0*/  @!P2 FMUL R74, R74, 0.5 ;  /* 0x3f0000004a4aa820 */ /* 0x000fe20000400000 */
[----:B------:R-:W3:Y:S01]  /*1a6f0*/  MUFU.EX2 R71, R71 ;  /* 0x0000004700477308 */ /* 0x000ee20000000800 */
[----:B----4-:R-:W-:Y:S01]  /*1a700*/  @!P0 FMUL R69, R69, R69 ;  /* 0x0000004545458220 */ /* 0x010fe20000400000 */
[----:B------:R-:W-:-:S05]  /*1a710*/  FSETP.GEU.AND P0, PT, R76, -126, PT ;  /* 0xc2fc00004c00780b */ /* 0x000fca0003f0e000 */
[----:B------:R-:W-:Y:S01]  /*1a720*/  @!P1 FMUL R75, R75, 0.5 ;  /* 0x3f0000004b4b9820 */ /* 0x000fe20000400000 */
[----:B------:R-:W4:Y:S01]  /*1a730*/  MUFU.EX2 R72, R72 ;  /* 0x0000004800487308 */ /* 0x000f220000000800 */
[----:B--2---:R-:W-:Y:S01]  /*1a740*/  @!P6 FMUL R70, R70, R70 ;  /* 0x000000464646e220 */ /* 0x004fe20000400000 */
[----:B------:R-:W-:-:S05]  /*1a750*/  FSETP.GEU.AND P6, PT, R77, -126, PT ;  /* 0xc2fc00004d00780b */ /* 0x000fca0003fce000 */
[----:B------:R-:W-:Y:S01]  /*1a760*/  @!P0 FMUL R76, R76, 0.5 ;  /* 0x3f0000004c4c8820 */ /* 0x000fe20000400000 */
[----:B------:R-:W2:Y:S01]  /*1a770*/  MUFU.EX2 R73, R73 ;  /* 0x0000004900497308 */ /* 0x000ea20000000800 */
[----:B---3--:R-:W-:Y:S01]  /*1a780*/  @!P5 FMUL R71, R71, R71 ;  /* 0x000000474747d220 */ /* 0x008fe20000400000 */
[----:B------:R-:W-:-:S05]  /*1a790*/  FSETP.GEU.AND P5, PT, R78, -126, PT ;  /* 0xc2fc00004e00780b */ /* 0x000fca0003fae000 */
        /* <DEDUP_REMOVED lines=59> */
[----:B------:R-:W-:Y:S02]  /*1ab50*/  FSETP.GEU.AND P4, PT, R31, -126, PT ;  /* 0xc2fc00001f00780b */ /* 0x000fe40003f8e000 */
[----:B------:R-:W-:-:S03]  /*1ab60*/  F2FP.F16.F32.PACK_AB R24, R23, R22 ;  /* 0x000000161718723e */ /* 0x000fc600000000ff */
[----:B------:R-:W-:Y:S01]  /*1ab70*/  @!P5 FMUL R30, R30, 0.5 ;  /* 0x3f0000001e1ed820 */ /* 0x000fe20000400000 */
[----:B------:R-:W3:Y:S01]  /*1ab80*/  MUFU.EX2 R89, R27 ;  /* 0x0000001b00597308 */ /* 0x000ee20000000800 */
[----:B----4-:R-:W-:Y:S01]  /*1ab90*/  @!P3 FMUL R87, R87, R87 ;  /* 0x000000575757b220 */ /* 0x010fe20000400000 */
[----:B------:R-:W-:Y:S02]  /*1aba0*/  FSETP.GEU.AND P3, PT, R32, -126, PT ;  /* 0xc2fc00002000780b */ /* 0x000fe40003f6e000 */
[----:B------:R-:W-:-:S03]  /*1abb0*/  F2FP.F16.F32.PACK_AB R25, R57, R56 ;  /* 0x000000383919723e */ /* 0x000fc600000000ff */
[----:B------:R-:W-:Y:S01]  /*1abc0*/  @!P4 FMUL R31, R31, 0.5 ;  /* 0x3f0000001f1fc820 */ /* 0x000fe20000400000 */
[----:B------:R-:W4:Y:S01]  /*1abd0*/  MUFU.EX2 R90, R28 ;  /* 0x0000001c005a7308 */ /* 0x000f220000000800 */
[----:B--2---:R-:W-:Y:S01]  /*1abe0*/  @!P2 FMUL R88, R88, R88 ;  /* 0x000000585858a220 */ /* 0x004fe20000400000 */
[----:B------:R-:W-:Y:S02]  /*1abf0*/  FSETP.GEU.AND P2, PT, R33, -126, PT ;  /* 0xc2fc00002100780b */ /* 0x000fe40003f4e000 */
[----:B------:R-:W-:-:S03]  /*1ac00*/  F2FP.F16.F32.PACK_AB R26, R59, R58 ;  /* 0x0000003a3b1a723e */ /* 0x000fc600000000ff */
        /* <DEDUP_REMOVED lines=113> */
[----:B------:R-:W-:Y:S02]  /*1b320*/  LOP3.LUT P0, RZ, R0, 0x3, R119, 0x48, !PT ;  /* 0x0000000300ff7812 */ /* 0x000fe40007804877 */
[----:B------:R-:W-:-:S03]  /*1b330*/  F2FP.F16.F32.PACK_AB R49, R105, R104 ;  /* 0x000000686931723e */ /* 0x000fc600000000ff */
[----:B------:R-:W-:Y:S01]  /*1b340*/  @!P1 FMUL R55, R55, 0.5 ;  /* 0x3f00000037379820 */ /* 0x000fe20000400000 */
[----:B------:R-:W4:Y:S01]  /*1b350*/  MUFU.EX2 R116, R52 ;  /* 0x0000003400747308 */ /* 0x000f220000000800 */
[----:B--2---:R-:W-:Y:S01]  /*1b360*/  @!P6 FMUL R112, R112, R112 ;  /* 0x000000707070e220 */ /* 0x004fe20000400000 */
[----:B------:R-:W-:-:S06]  /*1b370*/  F2FP.F16.F32.PACK_AB R50, R107, R106 ;  /* 0x0000006a6b32723e */ /* 0x000fcc00000000ff */
[----:B------:R-:W2:Y:S01]  /*1b380*/  MUFU.EX2 R117, R53 ;  /* 0x0000003500757308 */ /* 0x000ea20000000800 */
[----:B---3--:R-:W-:Y:S01]  /*1b390*/  @!P5 FMUL R113, R113, R113 ;  /* 0x000000717171d220 */ /* 0x008fe20000400000 */
[----:B------:R-:W-:-:S06]  /*1b3a0*/  F2FP.F16.F32.PACK_AB R51, R109, R108 ;  /* 0x0000006c6d33723e */ /* 0x000fcc00000000ff */
[----:B------:R-:W3:Y:S01]  /*1b3b0*/  MUFU.EX2 R114, R54 ;  /* 0x0000003600727308 */ /* 0x000ee20000000800 */
[----:B----4-:R-:W-:Y:S01]  /*1b3c0*/  @!P4 FMUL R116, R116, R116 ;  /* 0x000000747474c220 */ /* 0x010fe20000400000 */
[----:B------:R-:W-:-:S06]  /*1b3d0*/  F2FP.F16.F32.PACK_AB R52, R111, R110 ;  /* 0x0000006e6f34723e */ /* 0x000fcc00000000ff */
[----:B------:R-:W4:Y:S01]  /*1b3e0*/  MUFU.EX2 R115, R55 ;  /* 0x0000003700737308 */ /* 0x000f220000000800 */
[----:B--2---:R-:W-:Y:S01]  /*1b3f0*/  @!P3 FMUL R117, R117, R117 ;  /* 0x000000757575b220 */ /* 0x004fe20000400000 */
[----:B------:R-:W-:Y:S01]  /*1b400*/  F2FP.F16.F32.PACK_AB R53, R113, R112 ;  /* 0x000000707135723e */ /* 0x000fe200000000ff */
[----:B---3--:R-:W-:-:S03]  /*1b410*/  @!P2 FMUL R114, R114, R114 ;  /* 0x000000727272a220 */ /* 0x008fc60000400000 */
[----:B------:R-:W-:Y:S01]  /*1b420*/  F2FP.F16.F32.PACK_AB R54, R117, R116 ;  /* 0x000000747536723e */ /* 0x000fe200000000ff */
[----:B----4-:R-:W-:-:S05]  /*1b430*/  @!P1 FMUL R115, R115, R115 ;  /* 0x0000007373739220 */ /* 0x010fca0000400000 */
[----:B------:R-:W-:Y:S01]  /*1b440*/  F2FP.F16.F32.PACK_AB R55, R115, R114 ;  /* 0x000000727337723e */ /* 0x000fe200000000ff */
[----:B------:R-:W-:Y:S06]  /*1b450*/  @!P0 BRA `(.L_x_304) ;  /* 0x0000000000408947 */ /* 0x000fec0003800000 */
[----:B------:R-:W-:Y:S01]  /*1b460*/  MOV R14, 0x8 ;  /* 0x00000008000e7802 */ /* 0x000fe20000000f00 */
[----:B------:R-:W1:Y:S01]  /*1b470*/  LDCU.64 UR6, c[0x4][0xb0] ;  /* 0x01001600ff0677ac */ /* 0x000e620008000a00 */
[----:B------:R-:W-:Y:S02]  /*1b480*/  HFMA2 R12, -RZ, RZ, 0, 5.9604644775390625e-08 ;  /* 0x00000001ff0c7431 */ /* 0x000fe400000001ff */
[----:B------:R-:W-:Y:S01]  /*1b490*/  IMAD.MOV.U32 R8, RZ, RZ, 0x1be ;  /* 0x000001beff087424 */ /* 0x000fe200078e00ff */
[----:B------:R-:W2:Y:S01]  /*1b4a0*/  LDCU.64 UR4, c[0x4][0xb8] ;  /* 0x01001700ff0477ac */ /* 0x000ea20008000a00 */
[----:B------:R-:W3:Y:S01]  /*1b4b0*/  LDC.64 R14, c[0x4][R14] ;  /* 0x010000000e0e7b82 */ /* 0x000ee20000000a00 */
[----:B------:R-:W-:Y:S01]  /*1b4c0*/  IMAD.MOV.U32 R13, RZ, RZ, RZ ;  /* 0x000000ffff0d7224 */ /* 0x000fe200078e00ff */
[----:B------:R-:W4:Y:S01]  /*1b4d0*/  LDCU.64 UR8, c[0x4][0x20] ;  /* 0x01000400ff0877ac */ /* 0x000f220008000a00 */
[----:B-1----:R-:W-:Y:S01]  /*1b4e0*/  IMAD.U32 R4, RZ, RZ, UR6 ;  /* 0x00000006ff047e24 */ /* 0x002fe2000f8e00ff */
[----:B------:R-:W-:Y:S01]  /*1b4f0*/  MOV R5, UR7 ;  /* 0x0000000700057c02 */ /* 0x000fe20008000f00 */
[----:B--2---:R-:W-:Y:S01]  /*1b500*/  IMAD.U32 R6, RZ, RZ, UR4 ;  /* 0x00000004ff067e24 */ /* 0x004fe2000f8e00ff */
[----:B------:R-:W-:Y:S01]  /*1b510*/  MOV R7, UR5 ;  /* 0x0000000500077c02 */ /* 0x000fe20008000f00 */
[----:B----4-:R-:W-:Y:S01]  /*1b520*/  IMAD.U32 R10, RZ, RZ, UR8 ;  /* 0x00000008ff0a7e24 */ /* 0x010fe2000f8e00ff */
[----:B------:R-:W-:-:S02]  /*1b530*/  MOV R11, UR9 ;  /* 0x00000009000b7c02 */ /* 0x000fc40008000f00 */
[----:B------:R-:W-:-:S07]  /*1b540*/  LEPC R20, `(.L_x_304) ;  /* 0x000000001014794e */ /* 0x000fce0000000000 */
[----:B---3--:R-:W-:Y:S05]  /*1b550*/  CALL.ABS.NOINC R14 ;  /* 0x000000000e007343 */ /* 0x008fea0003c00000 */
.L_x_304:
[----:B------:R-:W-:Y:S01]  /*1b560*/  MOV R0, UR48 ;  /* 0x0000003000007c02 */ /* 0x000fe20008000f00 */
[----:B------:R-:W-:Y:S05]  /*1b570*/  WARPSYNC.ALL ;  /* 0x0000000000007948 */ /* 0x000fea0003800000 */
[----:B------:R-:W-:Y:S01]  /*1b580*/  ISETP.GT.U32.AND P0, PT, R0, 0x1, PT ;  /* 0x000000010000780c */ /* 0x000fe20003f04070 */
[----:B------:R2:W-:Y:S01]  /*1b590*/  STTM.x32 tmem[UR37], R24 ;  /* 0x00000018000079ed */ /* 0x0005e200082c0025 */
[----:B------:R-:W3:Y:S11]  /*1b5a0*/  FENCE.VIEW.ASYNC.T ;  /* 0x00000000000073c6 */ /* 0x000ef60000000200 */
[----:B------:R-:W-:Y:S05]  /*1b5b0*/  @P0 BRA `(.L_x_305) ;  /* 0x0000000000080947 */ /* 0x000fea0003800000 */
[----:B------:R-:W-:Y:S05]  /*1b5c0*/  BPT.TRAP 0x1 ;  /* 0x000000040000795c */ /* 0x000fea0000300000 */
[----:B------:R-:W-:Y:S05]  /*1b5d0*/  BPT.TRAP 0x1 ;  /* 0x000000040000795c */ /* 0x000fea0000300000 */
.L_x_305:
[----:B------:R-:W-:Y:S02]  /*1b5e0*/  UPRMT UR4, UR55, 0x654, UR51 ;  /* 0x0000065437047896 */ /* 0x000fe40008000033 */
[----:B------:R-:W-:-:S07]  /*1b5f0*/  UISETP.NE.AND UP0, UPT, UR41, URZ, UPT ;  /* 0x000000ff2900728c */ /* 0x000fce000bf05270 */
[----:B---3--:R-:W-:Y:S01]  /*1b600*/  SYNCS.ARRIVE.TRANS64.RED.A1T0 RZ, [UR4], RZ ;  /* 0x000000ffffff79a7 */ /* 0x008fe20008100404 */
[----:B------:R-:W-:-:S04]  /*1b610*/  ULOP3.LUT UR4, UR39, 0x1, URZ, 0x3c, !UPT ;  /* 0x0000000127047892 */ /* 0x000fc8000f8e3cff */
[----:B------:R-:W-:Y:S02]  /*1b620*/  USEL UR45, UR4, UR45, UP0 ;  /* 0x0000002d042d7287 */ /* 0x000fe40008000000 */
[----:B------:R-:W-:Y:S02]  /*1b630*/  USEL UR46, UR46, UR4, UP0 ;  /* 0x000000042e2e7287 */ /* 0x000fe40008000000 */
[----:B------:R-:W-:-:S09]  /*1b640*/  UISETP.NE.AND UP0, UPT, UR47, URZ, UPT ;  /* 0x000000ff2f00728c */ /* 0x000fd2000bf05270 */
[----:B------:R-:W-:Y:S05]  /*1b650*/  BRA.U UP0, `(.L_x_306) ;  /* 0x0000000100047547 */ /* 0x000fea000b800000 */
[----:B------:R-:W-:Y:S05]  /*1b660*/  BPT.TRAP 0x1 ;  /* 0x000000040000795c */ /* 0x000fea0000300000 */
.L_x_306:
[----:B------:R-:W-:Y:S01]  /*1b670*/  MOV R0, UR36 ;  /* 0x0000002400007c02 */ /* 0x000fe20008000f00 */
[----:B------:R-:W-:Y:S01]  /*1b680*/  FADD2 R56, R56.F32x2.HI_LO, RZ.F32 ;  /* 0x000000ff3838724b */ /* 0x000fe20000200000 */
[----:B------:R-:W-:Y:S01]  /*1b690*/  FSETP.NEU.AND P1, PT, R16, R17, PT ;  /* 0x000000111000720b */ /* 0x000fe20003f2d000 */
[----:B------:R-:W-:Y:S01]  /*1b6a0*/  FADD2 R58, R58.F32x2.HI_LO, RZ.F32 ;  /* 0x000000ff3a3a724b */ /* 0x000fe20000200000 */
[----:B------:R-:W-:Y:S01]  /*1b6b0*/  SHF.L.U32 R0, R0, 0x1f, RZ ;  /* 0x0000001f00007819 */ /* 0x000fe200000006ff */
[----:B------:R-:W-:Y:S02]  /*1b6c0*/  FADD2 R56, R56.F32x2.HI_LO, R64.F32x2.HI_LO ;  /* 0x000000403838724b */ /* 0x000fe40000000000 */
[----:B------:R-:W-:Y:S01]  /*1b6d0*/  FADD2 R60, R60.F32x2.HI_LO, RZ.F32 ;  /* 0x000000ff3c3c724b */ /* 0x000fe20000200000 */
[----:B------:R-:W3:Y:S01]  /*1b6e0*/  SYNCS.PHASECHK.TRANS64.TRYWAIT P2, [UR49], R0 ;  /* 0x00000000ff0075a7 */ /* 0x000ee20008041131 */
[----:B------:R-:W-:Y:S02]  /*1b6f0*/  FADD2 R58, R58.F32x2.HI_LO, R66.F32x2.HI_LO ;  /* 0x000000423a3a724b */ /* 0x000fe40000000000 */
[----:B------:R-:W-:-:S02]  /*1b700*/  FADD2 R60, R60.F32x2.HI_LO, R68.F32x2.HI_LO ;  /* 0x000000443c3c724b */ /* 0x000fc40000000000 */
[----:B------:R-:W-:Y:S02]  /*1b710*/  FADD2 R56, R56.F32x2.HI_LO, R72.F32x2.HI_LO ;  /* 0x000000483838724b */ /* 0x000fe40000000000 */
[----:B------:R-:W-:Y:S01]  /*1b720*/  FADD2 R58, R58.F32x2.HI_LO, R74.F32x2.HI_LO ;  /* 0x0000004a3a3a724b */ /* 0x000fe20000000000 */
[----:B---3--:R-:W-:Y:S06]  /*1b730*/  @!P2 BRA `(.L_x_307) ;  /* 0x0000006c00eca947 */ /* 0x008fec0003800000 */
.L_x_446:
[----:B------:R-:W-:Y:S01]  /*1b740*/  BSSY.RECONVERGENT B0, `(.L_x_308) ;  /* 0x000000a000007945 */ /* 0x000fe20003800200 */
[----:B-1----:R-:W-:-:S03]  /*1b750*/  MOV R0, 0x3f000000 ;  /* 0x3f00000000007802 */ /* 0x002fc60000000f00 */
[----:B------:R-:W-:Y:S05]  /*1b760*/  @!P1 BRA `(.L_x_309) ;  /* 0x00000000001c9947 */ /* 0x000fea0003800000 */
[----:B------:R-:W-:-:S04]  /*1b770*/  FADD R0, -R17, R16 ;  /* 0x0000001011007221 */ /* 0x000fc80000000100 */
[----:B------:R-:W-:-:S05]  /*1b780*/  FMUL R0, R0, UR38 ;  /* 0x0000002600007c20 */ /* 0x000fca0008400000 */
[----:B------:R-:W-:-:S13]  /*1b790*/  FSETP.GEU.AND P1, PT, R0, -126, PT ;  /* 0xc2fc00000000780b */ /* 0x000fda0003f2e000 */
[----:B------:R-:W-:-:S06]  /*1b7a0*/  @!P1 FMUL R0, R0, 0.5 ;  /* 0x3f00000000009820 */ /* 0x000fcc0000400000 */
[----:B------:R-:W1:Y:S02]  /*1b7b0*/  MUFU.EX2 R0, R0 ;  /* 0x0000000000007308 */ /* 0x000e640000000800 */
[----:B-1----:R-:W-:-:S04]  /*1b7c0*/  @!P1 FMUL R0, R0, R0 ;  /* 0x0000000000009220 */ /* 0x002fc80000400000 */
[----:B------:R-:W-:Y:S02]  /*1b7d0*/  FMUL R0, R0, 0.5 ;  /* 0x3f00000000007820 */ /* 0x000fe40000400000 */
.L_x_309:
[----:B------:R-:W-:Y:S05]  /*1b7e0*/  BSYNC.RECONVERGENT B0 ;  /* 0x0000000000007941 */ /* 0x000fea0003800200 */
.L_x_308:
[----:B------:R-:W-:Y:S01]  /*1b7f0*/  FMUL R18, R0, R18 ;  /* 0x0000001200127220 */ /* 0x000fe20000400000 */
[----:B------:R-:W-:Y:S01]  /*1b800*/  FADD2 R60, R60.F32x2.HI_LO, R76.F32x2.HI_LO ;  /* 0x0000004c3c3c724b */ /* 0x000fe20000000000 */
[----:B------:R-:W-:Y:S01]  /*1b810*/  UISETP.NE.AND UP0, UPT, UR40, URZ, UPT ;  /* 0x000000ff2800728c */ /* 0x000fe2000bf05270 */
[----:B------:R-:W-:Y:S02]  /*1b820*/  FADD2 R56, R56.F32x2.HI_LO, R80.F32x2.HI_LO ;  /* 0x000000503838724b */ /* 0x000fe40000000000 */
[----:B------:R-:W-:Y:S02]  /*1b830*/  FADD2 R22, R18.F32, R22.F32x2.HI_LO ;  /* 0x000000161216724b */ /* 0x000fe40000040000 */
[----:B------:R-:W-:Y:S02]  /*1b840*/  FADD2 R58, R58.F32x2.HI_LO, R82.F32x2.HI_LO ;  /* 0x000000523a3a724b */ /* 0x000fe40000000000 */
[----:B------:R-:W-:Y:S02]  /*1b850*/  FADD2 R22, R22.F32x2.HI_LO, R62.F32x2.HI_LO ;  /* 0x0000003e1616724b */ /* 0x000fe40000000000 */
[----:B------:R-:W-:-:S02]  /*1b860*/  FADD2 R60, R60.F32x2.HI_LO, R84.F32x2.HI_LO ;  /* 0x000000543c3c724b */ /* 0x000fc40000000000 */
[----:B------:R-:W-:Y:S02]  /*1b870*/  FADD2 R22, R22.F32x2.HI_LO, R70.F32x2.HI_LO ;  /* 0x000000461616724b */ /* 0x000fe40000000000 */
[----:B------:R-:W-:Y:S02]  /*1b880*/  FADD2 R56, R56.F32x2.HI_LO, R88.F32x2.HI_LO ;  /* 0x000000583838724b */ /* 0x000fe40000000000 */
[----:B------:R-:W-:Y:S02]  /*1b890*/  FADD2 R22, R22.F32x2.HI_LO, R78.F32x2.HI_LO ;  /* 0x0000004e1616724b */ /* 0x000fe40000000000 */
        /* <DEDUP_REMOVED lines=16> */
[----:B------:R-:W-:-:S04]  /*1b9a0*/  FADD2 R22, R22.F32x2.HI_LO, R56.F32x2.HI_LO ;  /* 0x000000381616724b */ /* 0x000fc80000000000 */
[----:B------:R-:W-:-:S04]  /*1b9b0*/  FADD2 R22, R22.F32x2.HI_LO, R58.F32x2.HI_LO ;  /* 0x0000003a1616724b */ /* 0x000fc80000000000 */
[----:B------:R-:W-:Y:S01]  /*1b9c0*/  FADD R18, R22, R23 ;  /* 0x0000001716127221 */ /* 0x000fe20000000000 */
[----:B------:R-:W-:Y:S06]  /*1b9d0*/  BRA.U UP0, `(.L_x_310) ;  /* 0x00000001006c7547 */ /* 0x000fec000b800000 */
[----:B------:R-:W-:Y:S05]  /*1b9e0*/  @P0 BRA `(.L_x_311) ;  /* 0x0000000000040947 */ /* 0x000fea0003800000 */
[----:B------:R-:W-:Y:S05]  /*1b9f0*/  BPT.TRAP 0x1 ;  /* 0x000000040000795c */ /* 0x000fea0000300000 */
.L_x_311:
[----:B------:R-:W-:Y:S01]  /*1ba00*/  IMAD.U32 R3, RZ, RZ, UR4 ;  /* 0x00000004ff037e24 */ /* 0x000fe2000f8e00ff */
[----:B------:R-:W-:-:S04]  /*1ba10*/  ISETP.NE.AND P0, PT, R118, R2, PT ;  /* 0x000000027600720c */ /* 0x000fc80003f05270 */
[----:B------:R-:W-:-:S04]  /*1ba20*/  SHF.L.U32 R3, R3, 0x1f, RZ ;  /* 0x0000001f03037819 */ /* 0x000fc800000006ff */
[----:B------:R-:W1:Y:S02]  /*1ba30*/  SYNCS.PHASECHK.TRANS64.TRYWAIT P1, [UR42], R3 ;  /* 0x00000003ff0075a7 */ /* 0x000e64000802112a */
[----:B-1----:R-:W-:Y:S05]  /*1ba40*/  @!P1 BRA `(.L_x_312) ;  /* 0x0000006c00409947 */ /* 0x002fea0003800000 */
.L_x_448:
        /* <DEDUP_REMOVED lines=17> */
.L_x_313:
[----:B------:R-:W-:Y:S05]  /*1bb60*/  WARPSYNC.ALL ;  /* 0x0000000000007948 */ /* 0x000fea0003800000 */
[----:B------:R-:W-:-:S13]  /*1bb70*/  R2UR UR4, R122 ;  /* 0x000000007a0472ca */ /* 0x000fda00000e0000 */
[----:B------:R3:W-:Y:S02]  /*1bb80*/  STTM.x2 tmem[UR4], R18 ;  /* 0x00000012000079ed */ /* 0x0007e400080c0004 */
.L_x_310:
[----:B------:R-:W-:Y:S01]  /*1bb90*/  UIADD3 UR4, UPT, UPT, UR40, 0x1, URZ ;  /* 0x0000000128047890 */ /* 0x000fe2000fffe0ff */
[----:B------:R-:W-:Y:S01]  /*1bba0*/  MOV R16, R19 ;  /* 0x0000001300107202 */ /* 0x000fe20000000f00 */
[----:B------:R-:W-:Y:S02]  /*1bbb0*/  UIADD3 UR5, UPT, UPT, UR40, -0x1, URZ ;  /* 0xffffffff28057890 */ /* 0x000fe4000fffe0ff */
[----:B------:R-:W-:-:S05]  /*1bbc0*/  UISETP.GT.AND UP0, UPT, UR4, 0x1, UPT ;  /* 0x000000010400788c */ /* 0x000fca000bf04270 */
[----:B------:R-:W-:-:S04]  /*1bbd0*/  UMOV UR40, UR5 ;  /* 0x0000000500287c82 */ /* 0x000fc80008000000 */
[----:B------:R-:W-:Y:S05]  /*1bbe0*/  BRA.U UP0, `(.L_x_314) ;  /* 0xffffffdd00107547 */ /* 0x000fea000b83ffff */
.L_x_296:
[----:B------:R-:W-:-:S09]  /*1bbf0*/  UISETP.NE.AND UP0, UPT, UR47, URZ, UPT ;  /* 0x000000ff2f00728c */ /* 0x000fd2000bf05270 */
[----:B------:R-:W-:Y:S05]  /*1bc00*/  BRA.U UP0, `(.L_x_315) ;  /* 0x0000000100047547 */ /* 0x000fea000b800000 */
[----:B------:R-:W-:Y:S05]  /*1bc10*/  BPT.TRAP 0x1 ;  /* 0x000000040000795c */ /* 0x000fea0000300000 */
.L_x_315:
[----:B------:R-:W-:Y:S01]  /*1bc20*/  SYNCS.ARRIVE.TRANS64.A1T0 RZ, [UR52], RZ ;  /* 0x000000ffffff79a7 */ /* 0x000fe20008100034 */
[----:B------:R-:W-:-:S04]  /*1bc30*/  UISETP.NE.AND UP1, UPT, UR41, URZ, UPT ;  /* 0x000000ff2900728c */ /* 0x000fc8000bf25270 */
[----:B------:R-:W-:-:S04]  /*1bc40*/  USEL UR4, UR43, UR44, UP1 ;  /* 0x0000002c2b047287 */ /* 0x000fc80008800000 */
[----:B------:R-:W-:Y:S01]  /*1bc50*/  ULOP3.LUT UR4, UR4, 0x1, URZ, 0x3c, !UPT ;  /* 0x0000000104047892 */ /* 0x000fe2000f8e3cff */
[----:B------:R-:W-:Y:S11]  /*1bc60*/  BRA.U UP0, `(.L_x_316) ;  /* 0x0000000100047547 */ /* 0x000ff6000b800000 */
[----:B------:R-:W-:Y:S05]  /*1bc70*/  BPT.TRAP 0x1 ;  /* 0x000000040000795c */ /* 0x000fea0000300000 */
.L_x_316:
[----:B-1----:R-:W-:Y:S01]  /*1bc80*/  MOV R3, UR4 ;  /* 0x0000000400037c02 */ /* 0x002fe20008000f00 */
[----:B------:R-:W-:-:S03]  /*1bc90*/  UISETP.GT.U32.AND UP0, UPT, UR48, 0x1, UPT ;  /* 0x000000013000788c */ /* 0x000fc6000bf04070 */
[----:B------:R-:W-:-:S04]  /*1bca0*/  SHF.L.U32 R3, R3, 0x1f, RZ ;  /* 0x0000001f03037819 */ /* 0x000fc800000006ff */
[----:B------:R-:W1:Y:S02]  /*1bcb0*/  SYNCS.PHASECHK.TRANS64.TRYWAIT P0, [UR49], R3 ;  /* 0x00000003ff0075a7 */ /* 0x000e640008001131 */
[----:B-1----:R-:W-:Y:S05]  /*1bcc0*/  @!P0 BRA `(.L_x_317) ;  /* 0x0000006800b88947 */ /* 0x002fea0003800000 */
.L_x_450:
[----:B------:R-:W-:Y:S05]  /*1bcd0*/  BRA.U UP0, `(.L_x_318) ;  /* 0x0000000100087547 */ /* 0x000fea000b800000 */
[----:B------:R-:W-:Y:S05]  /*1bce0*/  BPT.TRAP 0x1 ;  /* 0x000000040000795c */ /* 0x000fea0000300000 */
[----:B------:R-:W-:Y:S05]  /*1bcf0*/  BPT.TRAP 0x1 ;  /* 0x000000040000795c */ /* 0x000fea0000300000 */
.L_x_318:
[----:B------:R-:W-:Y:S02]  /*1bd00*/  UPRMT UR5, UR55, 0x654, UR51 ;  /* 0x0000065437057896 */ /* 0x000fe40008000033 */
[----:B------:R-:W-:-:S04]  /*1bd10*/  UISETP.NE.AND UP0, UPT, UR41, URZ, UPT ;  /* 0x000000ff2900728c */ /* 0x000fc8000bf05270 */
[----:B------:R-:W-:Y:S02]  /*1bd20*/  USEL UR44, UR44, UR4, UP0 ;  /* 0x000000042c2c7287 */ /* 0x000fe40008000000 */
[----:B------:R-:W-:Y:S01]  /*1bd30*/  USEL UR43, UR4, UR43, UP0 ;  /* 0x0000002b042b7287 */ /* 0x000fe20008000000 */
[----:B------:R-:W-:Y:S01]  /*1bd40*/  SYNCS.ARRIVE.TRANS64.RED.A1T0 RZ, [UR5], RZ ;  /* 0x000000ffffff79a7 */ /* 0x000fe20008100405 */
[----:B------:R-:W-:-:S04]  /*1bd50*/  USEL UR5, UR45, UR46, UP0 ;  /* 0x0000002e2d057287 */ /* 0x000fc80008000000 */
[----:B------:R-:W-:-:S04]  /*1bd60*/  ULOP3.LUT UR5, UR5, 0x1, URZ, 0x3c, !UPT ;  /* 0x0000000105057892 */ /* 0x000fc8000f8e3cff */
[----:B------:R-:W-:Y:S02]  /*1bd70*/  USEL UR45, UR5, UR45, UP0 ;  /* 0x0000002d052d7287 */ /* 0x000fe40008000000 */
[----:B------:R-:W-:-:S12]  /*1bd80*/  USEL UR46, UR46, UR5, UP0 ;  /* 0x000000052e2e7287 */ /* 0x000fd80008000000 */
.L_x_293:
[----:B------:R-:W4:Y:S01]  /*1bd90*/  LDCU UR4, c[0x0][0x900] ;  /* 0x00012000ff0477ac */ /* 0x000f220008000800 */
[----:B------:R-:W-:-:S04]  /*1bda0*/  UIADD3 UR62, UPT, UPT, UR56, UR62, URZ ;  /* 0x0000003e383e7290 */ /* 0x000fc8000fffe0ff */
[----:B----4-:R-:W-:-:S09]  /*1bdb0*/  UISETP.GE.AND UP0, UPT, UR62, UR4, UPT ;  /* 0x000000043e00728c */ /* 0x010fd2000bf06270 */
[----:B------:R-:W-:Y:S05]  /*1bdc0*/  BRA.U !UP0, `(.L_x_319) ;  /* 0xffffffd908187547 */ /* 0x000fea000b83ffff */
[----:B------:R-:W-:Y:S05]  /*1bdd0*/  EXIT ;  /* 0x000000000000794d */ /* 0x000fea0003800000 */
.L_x_26:
[----:B------:R-:W-:-:S05]  /*1bde0*/  IMAD.MOV.U32 R0, RZ, RZ, -0x4 ;  /* 0xfffffffcff007424 */ /* 0x000fca00078e00ff */
[----:B------:R-:W-:-:S05]  /*1bdf0*/  VIADDMNMX.U32 R2, R2, R0, 0x2, PT ;  /* 0x0000000202027446 */ /* 0x000fca0003800000 */
[----:B------:R-:W-:-:S06]  /*1be00*/  IMAD.SHL.U32 R2, R2, 0x4, RZ ;  /* 0x0000000402027824 */ /* 0x000fcc00078e00ff */
[----:B------:R-:W1:Y:S02]  /*1be10*/  LDC R2, c[0x2][R2] ;  /* 0x0080000002027b82 */ /* 0x000e640000000800 */
[----:B-1----:R-:W-:-:S04]  /*1be20*/  SHF.R.S32.HI R3, RZ, 0x1f, R2 ;  /* 0x0000001fff037819 */ /* 0x002fc80000011402 */
.L_x_487:
[----:B------:R-:W-:Y:S05]  /*1be30*/  BRX R2 -0x1be40                                                                                                                                                                                                                                                                                                                                                                                                                                                                                                                                                                          (*"BRANCH_TARGETS .L_x_488,.L_x_489,.L_x_490"*) ;  /* 0xfffffe4002707949 */ /* 0x000fea000383ffff */
.L_x_490:
[----:B------:R-:W-:-:S08]  /*1be40*/  NOP ;  /* 0x0000000000007918 */ /* 0x000fd00000000000 */
[----:B------:R-:W-:-:S00]  /*1be50*/  USETMAXREG.DEALLOC.CTAPOOL 0x18 ;  /* 0x00000018000079c8 */ /* 0x000fc000080e0500 */
[----:B------:R-:W-:Y:S05]  /*1be60*/  EXIT ;  /* 0x000000000000794d */ /* 0x000fea0003800000 */
.L_x_488:
[----:B------:R-:W-:-:S08]  /*1be70*/  NOP ;  /* 0x0000000000007918 */ /* 0x000fd00000000000 */
[----:B------:R-:W1:-:S00]  /*1be80*/  USETMAXREG.DEALLOC.CTAPOOL 0x20 ;  /* 0x00000020000079c8 */ /* 0x000e4000080e0500 */
[----:B-1----:R-:W1:Y:S02]  /*1be90*/  LDC R0, c[0x0][0x900] ;  /* 0x00024000ff007b82 */ /* 0x002e640000000800 */
[----:B-1----:R-:W-:-:S13]  /*1bea0*/  ISETP.LE.AND P1, PT, R0, UR62, PT ;  /* 0x0000003e00007c0c */ /* 0x002fda000bf23270 */
[----:B------:R-:W-:Y:S05]  /*1beb0*/  @P1 EXIT ;  /* 0x000000000000194d */ /* 0x000fea0003800000 */
[----:B------:R-:W-:Y:S01]  /*1bec0*/  HFMA2 R4, -RZ, RZ, 0, 5.9604644775390625e-08 ;  /* 0x00000001ff047431 */ /* 0x000fe200000001ff */
[----:B------:R-:W-:Y:S01]  /*1bed0*/  PLOP3.LUT P5, PT, P5, P6, PT, 0xf8, 0x8f ;  /* 0x00000000008f781c */ /* 0x000fe20002fadf70 */
[----:B------:R-:W1:Y:S01]  /*1bee0*/  LDCU.64 UR48, c[0x0][0x348] ;  /* 0x00006900ff3077ac */ /* 0x000e620008000a00 */
[----:B------:R-:W-:Y:S01]  /*1bef0*/  UPLOP3.LUT UP1, UPT, UP2, UP3, UPT, 0xf8, 0x8f ;  /* 0x00000000008f789c */ /* 0x000fe20001727f70 */
[----:B------:R-:W-:Y:S01]  /*1bf00*/  UMOV UR23, 0x1 ;  /* 0x0000000100177882 */ /* 0x000fe20000000000 */
[----:B------:R-:W-:-:S09]  /*1bf10*/  UMOV UR15, URZ ;  /* 0x000000ff000f7c82 */ /* 0x000fd20008000000 */
.L_x_377:
[----:B--2---:R-:W2:Y:S01]  /*1bf20*/  LDCU.64 UR6, c[0x0][0x908] ;  /* 0x00012100ff0677ac */ /* 0x004ea20008000a00 */
[----:B------:R-:W3:Y:S01]  /*1bf30*/  LDCU UR10, c[0x0][0x904] ;  /* 0x00012080ff0a77ac */ /* 0x000ee20008000800 */
[----:B------:R-:W4:Y:S01]  /*1bf40*/  LDCU.64 UR8, c[0x0][0x920] ;  /* 0x00012400ff0877ac */ /* 0x000f220008000a00 */
[----:B------:R-:W5:Y:S01]  /*1bf50*/  LDCU UR12, c[0x0][0x91c] ;  /* 0x00012380ff0c77ac */ /* 0x000f620008000800 */
[----:B-1----:R-:W1:Y:S01]  /*1bf60*/  LDCU.64 UR30, c[0x0][0x380] ;  /* 0x00007000ff1e77ac */ /* 0x002e620008000a00 */
[----:B--2---:R-:W-:Y:S02]  /*1bf70*/  UIMAD.WIDE.U32 UR4, UR62, UR6, URZ ;  /* 0x000000063e0472a5 */ /* 0x004fe4000f8e00ff */
[----:B---3--:R-:W-:-:S05]  /*1bf80*/  UISETP.NE.AND UP2, UPT, UR10, 0x1, UPT ;  /* 0x000000010a00788c */ /* 0x008fca000bf45270 */
[----:B------:R-:W-:Y:S02]  /*1bf90*/  UMOV UR4, UR5 ;  /* 0x0000000500047c82 */ /* 0x000fe40008000000 */
[----:B------:R-:W-:-:S04]  /*1bfa0*/  USHF.R.U32.HI UR4, URZ, UR7, UR4 ;  /* 0x00000007ff047299 */ /* 0x000fc80008011604 */
[----:B------:R-:W-:Y:S02]  /*1bfb0*/  USEL UR14, UR62, UR4, !UP2 ;  /* 0x000000043e0e7287 */ /* 0x000fe4000d000000 */
[----:B-----5:R-:W-:Y:S02]  /*1bfc0*/  UISETP.NE.AND UP2, UPT, UR12, 0x1, UPT ;  /* 0x000000010c00788c */ /* 0x020fe4000bf45270 */
[----:B----4-:R-:W-:-:S07]  /*1bfd0*/  UIMAD.WIDE.U32 UR4, UR14, UR8, URZ ;  /* 0x000000080e0472a5 */ /* 0x010fce000f8e00ff */
[----:B------:R-:W-:Y:S02]  /*1bfe0*/  UMOV UR4, UR5 ;  /* 0x0000000500047c82 */ /* 0x000fe40008000000 */
[----:B------:R-:W-:Y:S02]  /*1bff0*/  USHF.R.U32.HI UR5, URZ, UR9, UR4 ;  /* 0x00000009ff057299 */ /* 0x000fe40008011604 */
[----:B------:R-:W-:Y:S02]  /*1c000*/  UIADD3 UR4, UPT, UPT, -UR14, URZ, URZ ;  /* 0x000000ff0e047290 */ /* 0x000fe4000fffe1ff */
[----:B------:R-:W-:Y:S02]  /*1c010*/  USEL UR6, UR14, UR5, !UP2 ;  /* 0x000000050e067287 */ /* 0x000fe4000d000000 */
[----:B------:R-:W-:Y:S02]  /*1c020*/  UIMAD UR4, UR10, UR4, UR62 ;  /* 0x000000040a0472a4 */ /* 0x000fe4000f8e023e */
[----:B-1----:R-:W-:-:S02]  /*1c030*/  UISETP.NE.AND UP2, UPT, UR31, URZ, UPT ;  /* 0x000000ff1f00728c */ /* 0x002fc4000bf45270 */
[----:B------:R-:W-:Y:S02]  /*1c040*/  USHF.L.U32 UR11, UR4, 0x8, URZ ;  /* 0x00000008040b7899 */ /* 0x000fe400080006ff */
[----:B------:R-:W-:Y:S02]  /*1c050*/  UIADD3 UR5, UPT, UPT, -UR6, URZ, URZ ;  /* 0x000000ff06057290 */ /* 0x000fe4000fffe1ff */
[----:B------:R-:W-:Y:S02]  /*1c060*/  UISETP.GE.OR UP2, UPT, UR11, UR30, !UP2 ;  /* 0x0000001e0b00728c */ /* 0x000fe4000d746670 */
[----:B------:R-:W-:-:S07]  /*1c070*/  UIMAD UR14, UR12, UR5, UR14 ;  /* 0x000000050c0e72a4 */ /* 0x000fce000f8e020e */
[----:B------:R-:W-:Y:S05]  /*1c080*/  BRA.U UP2, `(.L_x_320) ;  /* 0x0000002502507547 */ /* 0x000fea000b800000 */
[----:B------:R-:W1:Y:S01]  /*1c090*/  LDCU UR7, c[0x0][0x38c] ;  /* 0x00007180ff0777ac */ /* 0x000e620008000800 */
[----:B------:R-:W-:Y:S01]  /*1c0a0*/  BSSY.RECONVERGENT B0, `(.L_x_321) ;  /* 0x0000028000007945 */ /* 0x000fe20003800200 */
[----:B------:R-:W2:Y:S01]  /*1c0b0*/  LDCU.64 UR8, c[0x0][0x910] ;  /* 0x00012200ff0877ac */ /* 0x000ea20008000a00 */
[----:B------:R-:W3:Y:S01]  /*1c0c0*/  LDCU UR12, c[0x0][0x918] ;  /* 0x00012300ff0c77ac */ /* 0x000ee20008000800 */
[----:B-1----:R-:W-:Y:S01]  /*1c0d0*/  IMAD.U32 R3, RZ, RZ, UR7 ;  /* 0x00000007ff037e24 */ /* 0x002fe2000f8e00ff */
[----:B--2---:R-:W-:-:S04]  /*1c0e0*/  UIMAD.WIDE.U32 UR4, UR6, UR9, URZ ;  /* 0x00000009060472a5 */ /* 0x004fc8000f8e00ff */
[----:B------:R-:W-:Y:S01]  /*1c0f0*/  IABS R3, R3 ;  /* 0x0000000300037213 */ /* 0x000fe20000000000 */
[----:B------:R-:W-:-:S03]  /*1c100*/  UISETP.NE.AND UP2, UPT, UR8, 0x1, UPT ;  /* 0x000000010800788c */ /* 0x000fc6000bf45270 */
[----:B------:R-:W1:Y:S01]  /*1c110*/  I2F.RP R6, R3 ;  /* 0x0000000300067306 */ /* 0x000e620000209400 */
[----:B------:R-:W-:Y:S02]  /*1c120*/  UMOV UR4, UR5 ;  /* 0x0000000500047c82 */ /* 0x000fe40008000000 */
[----:B---3--:R-:W-:-:S04]  /*1c130*/  USHF.R.U32.HI UR12, URZ, UR12, UR4 ;  /* 0x0000000cff0c7299 */ /* 0x008fc80008011604 */
[----:B------:R-:W-:Y:S02]  /*1c140*/  USEL UR12, UR6, UR12, !UP2 ;  /* 0x0000000c060c7287 */ /* 0x000fe4000d000000 */
[----:B------:R-:W-:Y:S02]  /*1c150*/  UISETP.NE.AND UP2, UPT, UR7, URZ, UPT ;  /* 0x000000ff0700728c */ /* 0x000fe4000bf45270 */
[----:B------:R-:W-:Y:S01]  /*1c160*/  UIADD3 UR12, UPT, UPT, -UR12, URZ, URZ ;  /* 0x000000ff0c0c7290 */ /* 0x000fe2000fffe1ff */
[----:B-1----:R-:W1:Y:S03]  /*1c170*/  MUFU.RCP R6, R6 ;  /* 0x0000000600067308 */ /* 0x002e660000001000 */
[----:B------:R-:W-:-:S04]  /*1c180*/  UIMAD UR12, UR8, UR12, UR6 ;  /* 0x0000000c080c72a4 */ /* 0x000fc8000f8e0206 */
[----:B------:R-:W-:Y:S02]  /*1c190*/  ULOP3.LUT UR4, UR12, UR7, URZ, 0x3c, !UPT ;  /* 0x000000070c047292 */ /* 0x000fe4000f8e3cff */
[----:B------:R-:W-:Y:S02]  /*1c1a0*/  MOV R0, UR12 ;  /* 0x0000000c00007c02 */ /* 0x000fe40008000f00 */
[----:B------:R-:W-:Y:S02]  /*1c1b0*/  UISETP.GE.AND UP3, UPT, UR4, URZ, UPT ;  /* 0x000000ff0400728c */ /* 0x000fe4000bf66270 */
[----:B------:R-:W-:Y:S02]  /*1c1c0*/  IABS R0, R0 ;  /* 0x0000000000007213 */ /* 0x000fe40000000000 */
[----:B-1----:R-:W-:-:S04]  /*1c1d0*/  IADD3 R6, PT, PT, R6, 0xffffffe, RZ ;  /* 0x0ffffffe06067810 */ /* 0x002fc80007ffe0ff */
[----:B------:R-:W1:Y:S02]  /*1c1e0*/  F2I.FTZ.U32.TRUNC.NTZ R7, R6 ;  /* 0x0000000600077305 */ /* 0x000e64000021f000 */
[----:B-1----:R-:W-:Y:S02]  /*1c1f0*/  IMAD.MOV R2, RZ, RZ, -R7 ;  /* 0x000000ffff027224 */ /* 0x002fe400078e0a07 */
[----:B------:R-:W-:Y:S02]  /*1c200*/  IMAD.MOV.U32 R6, RZ, RZ, RZ ;  /* 0x000000ffff067224 */ /* 0x000fe400078e00ff */
[----:B------:R-:W-:-:S04]  /*1c210*/  IMAD R2, R2, R3, RZ ;  /* 0x0000000302027224 */ /* 0x000fc800078e02ff */
[----:B------:R-:W-:-:S06]  /*1c220*/  IMAD.HI.U32 R2, R7, R2, R6 ;  /* 0x0000000207027227 */ /* 0x000fcc00078e0006 */
[----:B------:R-:W-:-:S05]  /*1c230*/  IMAD.HI.U32 R5, R2, R0, RZ ;  /* 0x0000000002057227 */ /* 0x000fca00078e00ff */
[----:B------:R-:W-:-:S05]  /*1c240*/  IADD3 R2, PT, PT, -R5, RZ, RZ ;  /* 0x000000ff05027210 */ /* 0x000fca0007ffe1ff */
[----:B------:R-:W-:-:S05]  /*1c250*/  IMAD R0, R3, R2, R0 ;  /* 0x0000000203007224 */ /* 0x000fca00078e0200 */
[----:B------:R-:W-:-:S13]  /*1c260*/  ISETP.GT.U32.AND P1, PT, R3, R0, PT ;  /* 0x000000000300720c */ /* 0x000fda0003f24070 */
[----:B------:R-:W-:Y:S01]  /*1c270*/  @!P1 IMAD.IADD R0, R0, 0x1, -R3 ;  /* 0x0000000100009824 */ /* 0x000fe200078e0a03 */
[----:B------:R-:W-:-:S04]  /*1c280*/  @!P1 IADD3 R5, PT, PT, R5, 0x1, RZ ;  /* 0x0000000105059810 */ /* 0x000fc80007ffe0ff */
[----:B------:R-:W-:-:S13]  /*1c290*/  ISETP.GE.U32.AND P2, PT, R0, R3, PT ;  /* 0x000000030000720c */ /* 0x000fda0003f46070 */
[----:B------:R-:W-:-:S05]  /*1c2a0*/  @P2 VIADD R5, R5, 0x1 ;  /* 0x0000000105052836 */ /* 0x000fca0000000000 */
[----:B------:R-:W-:-:S13]  /*1c2b0*/  R2UR UR13, R5 ;  /* 0x00000000050d72ca */ /* 0x000fda00000e0000 */
[----:B------:R-:W-:Y:S02]  /*1c2c0*/  @!UP3 UIADD3 UR13, UPT, UPT, -UR13, URZ, URZ ;  /* 0x000000ff0d0db290 */ /* 0x000fe4000fffe1ff */
[----:B------:R-:W-:-:S04]  /*1c2d0*/  @!UP2 ULOP3.LUT UR13, URZ, UR7, URZ, 0x33, !UPT ;  /* 0x00000007ff0da292 */ /* 0x000fc8000f8e33ff */
[----:B------:R-:W-:-:S04]  /*1c2e0*/  UIADD3 UR4, UPT, UPT, -UR13, URZ, URZ ;  /* 0x000000ff0d047290 */ /* 0x000fc8000fffe1ff */
[----:B------:R-:W-:Y:S01]  /*1c2f0*/  UIMAD UR12, UR7, UR4, UR12 ;  /* 0x00000004070c72a4 */ /* 0x000fe2000f8e020c */
[----:B------:R-:W-:Y:S11]  /*1c300*/  @!P3 BRA `(.L_x_322) ;  /* 0x000000000004b947 */ /* 0x000ff60003800000 */
[----:B------:R-:W-:Y:S05]  /*1c310*/  BPT.TRAP 0x1 ;  /* 0x000000040000795c */ /* 0x000fea0000300000 */
.L_x_322:
[----:B------:R-:W-:Y:S05]  /*1c320*/  BSYNC.RECONVERGENT B0 ;  /* 0x0000000000007941 */ /* 0x000fea0003800200 */
.L_x_321:
[----:B------:R-:W1:Y:S01]  /*1c330*/  S2UR UR8, SR_CgaCtaId ;  /* 0x00000000000879c3 */ /* 0x000e620000008800 */
[----:B------:R-:W-:Y:S01]  /*1c340*/  UMOV UR4, 0x400 ;  /* 0x0000040000047882 */ /* 0x000fe20000000000 */
[----:B------:R-:W-:Y:S02]  /*1c350*/  SHF.L.U32 R5, R4, 0x1f, RZ ;  /* 0x0000001f04057819 */ /* 0x000fe400000006ff */
[----:B------:R-:W-:Y:S01]  /*1c360*/  @!P0 MOV R2, 0x10000 ;  /* 0x0001000000028802 */ /* 0x000fe20000000f00 */
[----:B-1----:R-:W-:-:S09]  /*1c370*/  ULEA UR8, UR8, UR4, 0x18 ;  /* 0x0000000408087291 */ /* 0x002fd2000f8ec0ff */
[----:B------:R-:W1:Y:S02]  /*1c380*/  SYNCS.PHASECHK.TRANS64.TRYWAIT P1, [UR8+0x58010], R5 ;  /* 0x05801005ff0075a7 */ /* 0x000e640008021108 */
[----:B-1----:R-:W-:Y:S05]  /*1c390*/  @!P1 BRA `(.L_x_323) ;  /* 0x00000064001c9947 */ /* 0x002fea0003800000 */
.L_x_452:
[----:B------:R2:W-:Y:S01]  /*1c3a0*/  @!P0 SYNCS.ARRIVE.TRANS64 RZ, [UR8+0x58000], R2 ;  /* 0x05800002ffff89a7 */ /* 0x0005e20008000008 */
[----:B------:R-:W-:Y:S04]  /*1c3b0*/  BSSY.RECONVERGENT B0, `(.L_x_324) ;  /* 0x0000003000007945 */ /* 0x000fe80003800200 */
[----:B------:R-:W-:Y:S05]  /*1c3c0*/  @!P5 BRA `(.L_x_325) ;  /* 0x000000000004d947 */ /* 0x000fea0003800000 */
[----:B------:R-:W-:Y:S05]  /*1c3d0*/  BPT.TRAP 0x1 ;  /* 0x000000040000795c */ /* 0x000fea0000300000 */
.L_x_325:
[----:B------:R-:W-:Y:S05]  /*1c3e0*/  BSYNC.RECONVERGENT B0 ;  /* 0x0000000000007941 */ /* 0x000fea0003800200 */
.L_x_324:
[----:B-1----:R-:W1:Y:S01]  /*1c3f0*/  S2R R0, SR_TID.X ;  /* 0x0000000000007919 */ /* 0x002e620000002100 */
[----:B------:R-:W-:Y:S01]  /*1c400*/  BSSY.RECONVERGENT B0, `(.L_x_326) ;  /* 0x0000005000007945 */ /* 0x000fe20003800200 */
[----:B-1----:R-:W-:-:S04]  /*1c410*/  LOP3.LUT P2, RZ, R0, 0x1f, RZ, 0xc0, !PT ;  /* 0x0000001f00ff7812 */ /* 0x002fc8000784c0ff */
[----:B------:R-:W-:-:S13]  /*1c420*/  PLOP3.LUT P2, PT, P2, P0, PT, 0x8f, 0xf8 ;  /* 0x0000000000f8781c */ /* 0x000fda0001741177 */
[----:B------:R-:W-:Y:S05]  /*1c430*/  @P2 BRA `(.L_x_327) ;  /* 0x0000000000042947 */ /* 0x000fea0003800000 */
[----:B------:R-:W-:Y:S05]  /*1c440*/  BPT.TRAP 0x1 ;  /* 0x000000040000795c */ /* 0x000fea0000300000 */
.L_x_327:
[----:B------:R-:W-:Y:S05]  /*1c450*/  BSYNC.RECONVERGENT B0 ;  /* 0x0000000000007941 */ /* 0x000fea0003800200 */
.L_x_326:
[----:B------:R-:W-:Y:S02]  /*1c460*/  UIADD3 UR4, UP2, UPT, UR48, 0x80, URZ ;  /* 0x0000008030047890 */ /* 0x000fe4000ff5e0ff */
[----:B------:R-:W-:Y:S02]  /*1c470*/  UIADD3 UR9, UPT, UPT, UR8, 0x58000, URZ ;  /* 0x0005800008097890 */ /* 0x000fe4000fffe0ff */
[----:B------:R-:W-:Y:S02]  /*1c480*/  UIADD3.X UR5, UPT, UPT, URZ, UR49, URZ, UP2, !UPT ;  /* 0x00000031ff057290 */ /* 0x000fe400097fe4ff */
[----:B------:R-:W-:Y:S02]  /*1c490*/  UIADD3 UR32, UPT, UPT, UR8, 0x4000, URZ ;  /* 0x0000400008207890 */ /* 0x000fe4000fffe0ff */
[----:B------:R-:W-:Y:S02]  /*1c4a0*/  UIADD3 UR24, UPT, UPT, UR8, 0x8000, URZ ;  /* 0x0000800008187890 */ /* 0x000fe4000fffe0ff */
[----:B------:R-:W-:Y:S01]  /*1c4b0*/  UIADD3 UR16, UPT, UPT, UR8, 0xc000, URZ ;  /* 0x0000c00008107890 */ /* 0x000fe2000fffe0ff */
[----:B------:R-:W-:Y:S01]  /*1c4c0*/  UMOV UR6, 0x0 ;  /* 0x0000000000067882 */ /* 0x000fe20000000000 */
[----:B------:R-:W-:Y:S01]  /*1c4d0*/  UMOV UR7, 0x10000000 ;  /* 0x1000000000077882 */ /* 0x000fe20000000000 */
[----:B------:R-:W-:Y:S01]  /*1c4e0*/  UMOV UR10, URZ ;  /* 0x000000ff000a7c82 */ /* 0x000fe20008000000 */
[----:B------:R-:W-:Y:S01]  /*1c4f0*/  UMOV UR34, 0x40 ;  /* 0x0000004000227882 */ /* 0x000fe20000000000 */
[----:B------:R-:W-:Y:S01]  /*1c500*/  UMOV UR35, UR11 ;  /* 0x0000000b00237c82 */ /* 0x000fe20008000000 */
[----:B------:R-:W-:Y:S01]  /*1c510*/  UMOV UR36, UR12 ;  /* 0x0000000c00247c82 */ /* 0x000fe20008000000 */
[----:B------:R-:W-:Y:S01]  /*1c520*/  UMOV UR37, UR13 ;  /* 0x0000000d00257c82 */ /* 0x000fe20008000000 */
[----:B------:R-:W-:Y:S01]  /*1c530*/  UMOV UR38, UR14 ;  /* 0x0000000e00267c82 */ /* 0x000fe20008000000 */
[----:B------:R-:W-:Y:S01]  /*1c540*/  UMOV UR33, UR9 ;  /* 0x0000000900217c82 */ /* 0x000fe20008000000 */
[----:B------:R-:W-:Y:S01]  /*1c550*/  UMOV UR26, 0x80 ;  /* 0x00000080001a7882 */ /* 0x000fe20000000000 */
[----:B------:R-:W-:Y:S01]  /*1c560*/  UMOV UR27, UR11 ;  /* 0x0000000b001b7c82 */ /* 0x000fe20008000000 */
[----:B------:R-:W-:Y:S01]  /*1c570*/  UMOV UR28, UR12 ;  /* 0x0000000c001c7c82 */ /* 0x000fe20008000000 */
[----:B------:R-:W-:Y:S01]  /*1c580*/  UMOV UR29, UR13 ;  /* 0x0000000d001d7c82 */ /* 0x000fe20008000000 */
[----:B------:R-:W-:Y:S01]  /*1c590*/  UMOV UR30, UR14 ;  /* 0x0000000e001e7c82 */ /* 0x000fe20008000000 */
[----:B------:R1:W-:Y:S01]  /*1c5a0*/  UTMALDG.5D [UR8], [UR4], desc[UR6] ;  /* 0x00000608040075b4 */ /* 0x0003e20008021000 */
[----:B------:R-:W-:Y:S01]  /*1c5b0*/  UMOV UR25, UR9 ;  /* 0x0000000900197c82 */ /* 0x000fe20008000000 */
[----:B------:R-:W-:Y:S01]  /*1c5c0*/  UMOV UR18, 0xc0 ;  /* 0x000000c000127882 */ /* 0x000fe20000000000 */
[----:B------:R-:W-:Y:S01]  /*1c5d0*/  UMOV UR19, UR11 ;  /* 0x0000000b00137c82 */ /* 0x000fe20008000000 */
[----:B------:R-:W-:Y:S01]  /*1c5e0*/  UMOV UR20, UR12 ;  /* 0x0000000c00147c82 */ /* 0x000fe20008000000 */
[----:B------:R-:W-:Y:S01]  /*1c5f0*/  UMOV UR21, UR13 ;  /* 0x0000000d00157c82 */ /* 0x000fe20008000000 */
[----:B------:R-:W-:Y:S01]  /*1c600*/  UMOV UR22, UR14 ;  /* 0x0000000e00167c82 */ /* 0x000fe20008000000 */
[----:B------:R-:W-:Y:S01]  /*1c610*/  UMOV UR17, UR9 ;  /* 0x0000000900117c82 */ /* 0x000fe20008000000 */
[----:B------:R1:W-:Y:S01]  /*1c620*/  UTMALDG.5D [UR32], [UR4], desc[UR6] ;  /* 0x00000620040075b4 */ /* 0x0003e20008021000 */
[----:B------:R1:W-:Y:S01]  /*1c630*/  UTMALDG.5D [UR24], [UR4], desc[UR6] ;  /* 0x00000618040075b4 */ /* 0x0003e20008021000 */
[----:B------:R1:W-:Y:S02]  /*1c640*/  UTMALDG.5D [UR16], [UR4], desc[UR6] ;  /* 0x00000610040075b4 */ /* 0x0003e40008021000 */
[----:B-1----:R-:W-:Y:S05]  /*1c650*/  BRA.U !UP0, `(.L_x_328) ;  /* 0x0000000108047547 */ /* 0x002fea000b800000 */
[----:B------:R-:W-:Y:S05]  /*1c660*/  BPT.TRAP 0x1 ;  /* 0x000000040000795c */ /* 0x000fea0000300000 */
.L_x_328:
[----:B------:R-:W-:Y:S01]  /*1c670*/  ULEA UR41, UR15, UR8, 0x3 ;  /* 0x000000080f297291 */ /* 0x000fe2000f8e18ff */
[----:B------:R-:W-:Y:S01]  /*1c680*/  IMAD.U32 R3, RZ, RZ, UR23 ;  /* 0x00000017ff037e24 */ /* 0x000fe2000f8e00ff */
[----:B--2---:R-:W-:-:S04]  /*1c690*/  @!P0 MOV R2, 0x8000 ;  /* 0x0000800000028802 */ /* 0x004fc80000000f00 */
[----:B------:R-:W-:-:S04]  /*1c6a0*/  SHF.L.U32 R3, R3, 0x1f, RZ ;  /* 0x0000001f03037819 */ /* 0x000fc800000006ff */
[----:B------:R-:W1:Y:S02]  /*1c6b0*/  SYNCS.PHASECHK.TRANS64.TRYWAIT P1, [UR41+0x58038], R3 ;  /* 0x05803803ff0075a7 */ /* 0x000e640008021129 */
[----:B-1----:R-:W-:Y:S05]  /*1c6c0*/  @!P1 BRA `(.L_x_329) ;  /* 0x0000006000689947 */ /* 0x002fea0003800000 */
.L_x_454:
[----:B------:R2:W-:Y:S01]  /*1c6d0*/  @!P0 SYNCS.ARRIVE.TRANS64 RZ, [UR41+0x58020], R2 ;  /* 0x05802002ffff89a7 */ /* 0x0005e20008000029 */
[----:B------:R-:W-:Y:S05]  /*1c6e0*/  BRA.U !UP1, `(.L_x_330) ;  /* 0x0000000109047547 */ /* 0x000fea000b800000 */
[----:B------:R-:W-:Y:S05]  /*1c6f0*/  BPT.TRAP 0x1 ;  /* 0x000000040000795c */ /* 0x000fea0000300000 */
.L_x_330:
[----:B------:R-:W-:Y:S04]  /*1c700*/  BSSY.RECONVERGENT B0, `(.L_x_331) ;  /* 0x0000003000007945 */ /* 0x000fe80003800200 */
[----:B------:R-:W-:Y:S05]  /*1c710*/  @P2 BRA `(.L_x_332) ;  /* 0x0000000000042947 */ /* 0x000fea0003800000 */
[----:B------:R-:W-:Y:S05]  /*1c720*/  BPT.TRAP 0x1 ;  /* 0x000000040000795c */ /* 0x000fea0000300000 */
.L_x_332:
[----:B------:R-:W-:Y:S05]  /*1c730*/  BSYNC.RECONVERGENT B0 ;  /* 0x0000000000007941 */ /* 0x000fea0003800200 */
.L_x_331:
[----:B------:R-:W-:Y:S01]  /*1c740*/  ULEA UR16, UR15, UR8, 0xf ;  /* 0x000000080f107291 */ /* 0x000fe2000f8e78ff */
[----:B------:R-:W-:Y:S01]  /*1c750*/  BSSY.RECONVERGENT B0, `(.L_x_333) ;  /* 0x0000028000007945 */ /* 0x000fe20003800200 */
[----:B------:R-:W-:Y:S02]  /*1c760*/  UIADD3 UR4, UP2, UPT, UR48, 0x180, URZ ;  /* 0x0000018030047890 */ /* 0x000fe4000ff5e0ff */
[----:B------:R-:W-:Y:S02]  /*1c770*/  UIADD3 UR41, UPT, UPT, UR41, 0x58020, URZ ;  /* 0x0005802029297890 */ /* 0x000fe4000fffe0ff */
[----:B------:R-:W-:Y:S02]  /*1c780*/  UIADD3 UR40, UPT, UPT, UR16, 0x20000, URZ ;  /* 0x0002000010287890 */ /* 0x000fe4000fffe0ff */
[----:B------:R-:W-:Y:S02]  /*1c790*/  UIADD3.X UR5, UPT, UPT, URZ, UR49, URZ, UP2, !UPT ;  /* 0x00000031ff057290 */ /* 0x000fe400097fe4ff */
[----:B------:R-:W-:-:S02]  /*1c7a0*/  UIADD3 UR32, UPT, UPT, UR16, 0x22000, URZ ;  /* 0x0002200010207890 */ /* 0x000fc4000fffe0ff */
[----:B------:R-:W-:Y:S02]  /*1c7b0*/  UIADD3 UR24, UPT, UPT, UR16, 0x24000, URZ ;  /* 0x0002400010187890 */ /* 0x000fe4000fffe0ff */
[----:B------:R-:W-:Y:S02]  /*1c7c0*/  UIADD3 UR16, UPT, UPT, UR16, 0x26000, URZ ;  /* 0x0002600010107890 */ /* 0x000fe4000fffe0ff */
[----:B------:R-:W-:Y:S01]  /*1c7d0*/  UIADD3 UR15, UPT, UPT, UR15, 0x1, URZ ;  /* 0x000000010f0f7890 */ /* 0x000fe2000fffe0ff */
[----:B------:R-:W-:Y:S01]  /*1c7e0*/  UMOV UR43, URZ ;  /* 0x000000ff002b7c82 */ /* 0x000fe20008000000 */
[----:B------:R-:W-:Y:S01]  /*1c7f0*/  UMOV UR6, 0x0 ;  /* 0x0000000000067882 */ /* 0x000fe20000000000 */
[----:B------:R-:W-:Y:S01]  /*1c800*/  UMOV UR7, 0x10000000 ;  /* 0x1000000000077882 */ /* 0x000fe20000000000 */
[----:B------:R-:W-:Y:S01]  /*1c810*/  UMOV UR42, URZ ;  /* 0x000000ff002a7c82 */ /* 0x000fe20008000000 */
[----:B------:R-:W-:Y:S01]  /*1c820*/  UMOV UR44, UR13 ;  /* 0x0000000d002c7c82 */ /* 0x000fe20008000000 */
[----:B------:R-:W-:Y:S01]  /*1c830*/  UMOV UR45, UR14 ;  /* 0x0000000e002d7c82 */ /* 0x000fe20008000000 */
[----:B------:R-:W-:Y:S01]  /*1c840*/  UMOV UR34, 0x40 ;  /* 0x0000004000227882 */ /* 0x000fe20000000000 */
[----:B------:R-:W-:Y:S01]  /*1c850*/  UMOV UR36, UR13 ;  /* 0x0000000d00247c82 */ /* 0x000fe20008000000 */
[----:B------:R-:W-:Y:S01]  /*1c860*/  UMOV UR37, UR14 ;  /* 0x0000000e00257c82 */ /* 0x000fe20008000000 */
[----:B------:R-:W-:Y:S01]  /*1c870*/  UMOV UR33, UR41 ;  /* 0x0000002900217c82 */ /* 0x000fe20008000000 */
[----:B------:R-:W-:Y:S01]  /*1c880*/  UMOV UR35, UR43 ;  /* 0x0000002b00237c82 */ /* 0x000fe20008000000 */
[----:B------:R-:W-:Y:S01]  /*1c890*/  UMOV UR26, 0x80 ;  /* 0x00000080001a7882 */ /* 0x000fe20000000000 */
[----:B------:R-:W-:Y:S01]  /*1c8a0*/  UMOV UR28, UR13 ;  /* 0x0000000d001c7c82 */ /* 0x000fe20008000000 */
[----:B------:R-:W-:Y:S01]  /*1c8b0*/  UMOV UR29, UR14 ;  /* 0x0000000e001d7c82 */ /* 0x000fe20008000000 */
[----:B------:R-:W-:Y:S01]  /*1c8c0*/  UTMALDG.4D [UR40], [UR4], desc[UR6] ;  /* 0x00000628040075b4 */ /* 0x000fe20008019000 */
[----:B------:R-:W-:Y:S01]  /*1c8d0*/  UMOV UR25, UR41 ;  /* 0x0000002900197c82 */ /* 0x000fe20008000000 */
[----:B------:R-:W-:Y:S01]  /*1c8e0*/  UMOV UR27, UR43 ;  /* 0x0000002b001b7c82 */ /* 0x000fe20008000000 */
[----:B------:R-:W-:Y:S01]  /*1c8f0*/  UISETP.NE.AND UP2, UPT, UR15, 0x3, UPT ;  /* 0x000000030f00788c */ /* 0x000fe2000bf45270 */
[----:B------:R-:W-:Y:S01]  /*1c900*/  UMOV UR18, 0xc0 ;  /* 0x000000c000127882 */ /* 0x000fe20000000000 */
[----:B------:R-:W-:Y:S01]  /*1c910*/  UMOV UR20, UR13 ;  /* 0x0000000d00147c82 */ /* 0x000fe20008000000 */
[----:B------:R-:W-:Y:S01]  /*1c920*/  UMOV UR21, UR14 ;  /* 0x0000000e00157c82 */ /* 0x000fe20008000000 */
[----:B------:R-:W-:Y:S01]  /*1c930*/  UTMALDG.4D [UR32], [UR4], desc[UR6] ;  /* 0x00000620040075b4 */ /* 0x000fe20008019000 */
[----:B------:R-:W-:Y:S01]  /*1c940*/  UMOV UR17, UR41 ;  /* 0x0000002900117c82 */ /* 0x000fe20008000000 */
[----:B------:R-:W-:Y:S01]  /*1c950*/  UMOV UR19, UR43 ;  /* 0x0000002b00137c82 */ /* 0x000fe20008000000 */
[----:B------:R-:W-:Y:S01]  /*1c960*/  USEL UR15, UR15, URZ, UP2 ;  /* 0x000000ff0f0f7287 */ /* 0x000fe20009000000 */
[----:B------:R-:W-:Y:S01]  /*1c970*/  UTMALDG.4D [UR24], [UR4], desc[UR6] ;  /* 0x00000618040075b4 */ /* 0x000fe20008019000 */
[----:B------:R3:W-:Y:S02]  /*1c980*/  UTMALDG.4D [UR16], [UR4], desc[UR6] ;  /* 0x00000610040075b4 */ /* 0x0007e40008019000 */
[----:B---3--:R-:W-:-:S04]  /*1c990*/  USEL UR4, URZ, 0x1, UP2 ;  /* 0x00000001ff047887 */ /* 0x008fc80009000000 */
[----:B------:R-:W-:Y:S01]  /*1c9a0*/  ULOP3.LUT UR6, UR23, UR4, URZ, 0x3c, !UPT ;  /* 0x0000000417067292 */ /* 0x000fe2000f8e3cff */
[----:B------:R-:W-:Y:S11]  /*1c9b0*/  @!P3 BRA `(.L_x_334) ;  /* 0x000000000004b947 */ /* 0x000ff60003800000 */
[----:B------:R-:W-:Y:S05]  /*1c9c0*/  BPT.TRAP 0x1 ;  /* 0x000000040000795c */ /* 0x000fea0000300000 */
.L_x_334:
[----:B------:R-:W-:Y:S05]  /*1c9d0*/  BSYNC.RECONVERGENT B0 ;  /* 0x0000000000007941 */ /* 0x000fea0003800200 */
.L_x_333:
[----:B------:R-:W3:Y:S01]  /*1c9e0*/  SYNCS.PHASECHK.TRANS64.TRYWAIT P1, [UR8+0x58018], R5 ;  /* 0x05801805ff0075a7 */ /* 0x000ee20008021108 */
[----:B--2---:R-:W-:Y:S01]  /*1c9f0*/  @!P0 MOV R2, 0x10000 ;  /* 0x0001000000028802 */ /* 0x004fe20000000f00 */
[----:B---3--:R-:W-:Y:S06]  /*1ca00*/  @!P1 BRA `(.L_x_335) ;  /* 0x0000005c00b09947 */ /* 0x008fec0003800000 */
.L_x_456:
[----:B------:R2:W-:Y:S01]  /*1ca10*/  @!P0 SYNCS.ARRIVE.TRANS64 RZ, [UR8+0x58008], R2 ;  /* 0x05800802ffff89a7 */ /* 0x0005e20008000008 */
[----:B------:R-:W-:Y:S04]  /*1ca20*/  BSSY.RECONVERGENT B0, `(.L_x_336) ;  /* 0x0000003000007945 */ /* 0x000fe80003800200 */
[----:B------:R-:W-:Y:S05]  /*1ca30*/  @!P5 BRA `(.L_x_337) ;  /* 0x000000000004d947 */ /* 0x000fea0003800000 */
[----:B------:R-:W-:Y:S05]  /*1ca40*/  BPT.TRAP 0x1 ;  /* 0x000000040000795c */ /* 0x000fea0000300000 */
.L_x_337:
[----:B------:R-:W-:Y:S05]  /*1ca50*/  BSYNC.RECONVERGENT B0 ;  /* 0x0000000000007941 */ /* 0x000fea0003800200 */
.L_x_336:
[----:B------:R-:W-:Y:S04]  /*1ca60*/  BSSY.RECONVERGENT B0, `(.L_x_338) ;  /* 0x0000003000007945 */ /* 0x000fe80003800200 */
[----:B------:R-:W-:Y:S05]  /*1ca70*/  @P2 BRA `(.L_x_339) ;  /* 0x0000000000042947 */ /* 0x000fea0003800000 */
[----:B------:R-:W-:Y:S05]  /*1ca80*/  BPT.TRAP 0x1 ;  /* 0x000000040000795c */ /* 0x000fea0000300000 */
.L_x_339:
[----:B------:R-:W-:Y:S05]  /*1ca90*/  BSYNC.RECONVERGENT B0 ;  /* 0x0000000000007941 */ /* 0x000fea0003800200 */
.L_x_338:
[----:B------:R-:W-:Y:S02]  /*1caa0*/  UIADD3 UR4, UP2, UPT, UR48, 0x80, URZ ;  /* 0x0000008030047890 */ /* 0x000fe4000ff5e0ff */
[----:B------:R-:W-:Y:S02]  /*1cab0*/  UIADD3 UR43, UPT, UPT, UR11, 0x80, URZ ;  /* 0x000000800b2b7890 */ /* 0x000fe4000fffe0ff */
[----:B------:R-:W-:Y:S02]  /*1cac0*/  UIADD3 UR40, UPT, UPT, UR8, 0x10000, URZ ;  /* 0x0001000008287890 */ /* 0x000fe4000fffe0ff */
[----:B------:R-:W-:Y:S02]  /*1cad0*/  UIADD3 UR41, UPT, UPT, UR8, 0x58008, URZ ;  /* 0x0005800808297890 */ /* 0x000fe4000fffe0ff */
[----:B------:R-:W-:Y:S02]  /*1cae0*/  UIADD3.X UR5, UPT, UPT, URZ, UR49, URZ, UP2, !UPT ;  /* 0x00000031ff057290 */ /* 0x000fe400097fe4ff */
[----:B------:R-:W-:-:S02]  /*1caf0*/  UIADD3 UR32, UPT, UPT, UR8, 0x14000, URZ ;  /* 0x0001400008207890 */ /* 0x000fc4000fffe0ff */
[----:B------:R-:W-:Y:S02]  /*1cb00*/  UIADD3 UR24, UPT, UPT, UR8, 0x18000, URZ ;  /* 0x0001800008187890 */ /* 0x000fe4000fffe0ff */
[----:B------:R-:W-:Y:S01]  /*1cb10*/  UIADD3 UR16, UPT, UPT, UR8, 0x1c000, URZ ;  /* 0x0001c00008107890 */ /* 0x000fe2000fffe0ff */
[----:B------:R-:W-:Y:S01]  /*1cb20*/  UMOV UR50, 0x0 ;  /* 0x0000000000327882 */ /* 0x000fe20000000000 */
[----:B------:R-:W-:Y:S01]  /*1cb30*/  UMOV UR51, 0x10000000 ;  /* 0x1000000000337882 */ /* 0x000fe20000000000 */
[----:B------:R-:W-:Y:S01]  /*1cb40*/  UMOV UR42, URZ ;  /* 0x000000ff002a7c82 */ /* 0x000fe20008000000 */
        /* <DEDUP_REMOVED lines=13> */
[----:B------:R3:W-:Y:S01]  /*1cc20*/  UTMALDG.5D [UR40], [UR4], desc[UR50] ;  /* 0x00003228040075b4 */ /* 0x0007e20008021000 */
        /* <DEDUP_REMOVED lines=9> */
[----:B------:R3:W-:Y:S01]  /*1ccc0*/  UTMALDG.5D [UR24], [UR4], desc[UR50] ;  /* 0x00003218040075b4 */ /* 0x0007e20008021000 */
[----:B------:R3:W-:Y:S02]  /*1ccd0*/  UTMALDG.5D [UR16], [UR4], desc[UR50] ;  /* 0x00003210040075b4 */ /* 0x0007e40008021000 */
[----:B---3--:R-:W-:Y:S05]  /*1cce0*/  BRA.U !UP0, `(.L_x_340) ;  /* 0x0000000108047547 */ /* 0x008fea000b800000 */
[----:B------:R-:W-:Y:S05]  /*1ccf0*/  BPT.TRAP 0x1 ;  /* 0x000000040000795c */ /* 0x000fea0000300000 */
.L_x_340:
[----:B------:R-:W-:Y:S01]  /*1cd00*/  ULEA UR41, UR15, UR8, 0x3 ;  /* 0x000000080f297291 */ /* 0x000fe2000f8e18ff */
[----:B-1----:R-:W-:Y:S01]  /*1cd10*/  IMAD.U32 R3, RZ, RZ, UR6 ;  /* 0x00000006ff037e24 */ /* 0x002fe2000f8e00ff */
[----:B--2---:R-:W-:-:S04]  /*1cd20*/  @!P0 MOV R2, 0x8000 ;  /* 0x0000800000028802 */ /* 0x004fc80000000f00 */
[----:B------:R-:W-:-:S04]  /*1cd30*/  SHF.L.U32 R3, R3, 0x1f, RZ ;  /* 0x0000001f03037819 */ /* 0x000fc800000006ff */
[----:B------:R-:W1:Y:S02]  /*1cd40*/  SYNCS.PHASECHK.TRANS64.TRYWAIT P1, [UR41+0x58038], R3 ;  /* 0x05803803ff0075a7 */ /* 0x000e640008021129 */
[----:B-1----:R-:W-:Y:S05]  /*1cd50*/  @!P1 BRA `(.L_x_341) ;  /* 0x0000005800f49947 */ /* 0x002fea0003800000 */
.L_x_458:
[----:B------:R2:W-:Y:S01]  /*1cd60*/  @!P0 SYNCS.ARRIVE.TRANS64 RZ, [UR41+0x58020], R2 ;  /* 0x05802002ffff89a7 */ /* 0x0005e20008000029 */
[----:B------:R-:W-:Y:S05]  /*1cd70*/  BRA.U !UP1, `(.L_x_342) ;  /* 0x0000000109047547 */ /* 0x000fea000b800000 */
[----:B------:R-:W-:Y:S05]  /*1cd80*/  BPT.TRAP 0x1 ;  /* 0x000000040000795c */ /* 0x000fea0000300000 */
.L_x_342:
[----:B------:R-:W-:Y:S04]  /*1cd90*/  BSSY.RECONVERGENT B0, `(.L_x_343) ;  /* 0x0000003000007945 */ /* 0x000fe80003800200 */
[----:B------:R-:W-:Y:S05]  /*1cda0*/  @P2 BRA `(.L_x_344) ;  /* 0x0000000000042947 */ /* 0x000fea0003800000 */
[----:B------:R-:W-:Y:S05]  /*1cdb0*/  BPT.TRAP 0x1 ;  /* 0x000000040000795c */ /* 0x000fea0000300000 */
.L_x_344:
[----:B------:R-:W-:Y:S05]  /*1cdc0*/  BSYNC.RECONVERGENT B0 ;  /* 0x0000000000007941 */ /* 0x000fea0003800200 */
.L_x_343:
[----:B------:R-:W-:Y:S01]  /*1cdd0*/  ULEA UR16, UR15, UR8, 0xf ;  /* 0x000000080f107291 */ /* 0x000fe2000f8e78ff */
[----:B------:R-:W-:Y:S01]  /*1cde0*/  LOP3.LUT R4, R4, 0x1, RZ, 0x3c, !PT ;  /* 0x0000000104047812 */ /* 0x000fe200078e3cff */
[----:B------:R-:W-:Y:S02]  /*1cdf0*/  UIADD3 UR4, UP2, UPT, UR48, 0x280, URZ ;  /* 0x0000028030047890 */ /* 0x000fe4000ff5e0ff */
[----:B------:R-:W-:Y:S02]  /*1ce00*/  UIADD3 UR41, UPT, UPT, UR41, 0x58020, URZ ;  /* 0x0005802029297890 */ /* 0x000fe4000fffe0ff */
[----:B------:R-:W-:Y:S02]  /*1ce10*/  UIADD3 UR40, UPT, UPT, UR16, 0x20000, URZ ;  /* 0x0002000010287890 */ /* 0x000fe4000fffe0ff */
[----:B------:R-:W-:Y:S02]  /*1ce20*/  UIADD3.X UR5, UPT, UPT, URZ, UR49, URZ, UP2, !UPT ;  /* 0x00000031ff057290 */ /* 0x000fe400097fe4ff */
[----:B------:R-:W-:-:S02]  /*1ce30*/  UIADD3 UR32, UPT, UPT, UR16, 0x22000, URZ ;  /* 0x0002200010207890 */ /* 0x000fc4000fffe0ff */
        /* <DEDUP_REMOVED lines=16> */
[----:B------:R3:W-:Y:S01]  /*1cf40*/  UTMALDG.4D [UR40], [UR4], desc[UR10] ;  /* 0x00000a28040075b4 */ /* 0x0007e20008019000 */
[----:B------:R-:W-:Y:S01]  /*1cf50*/  UMOV UR25, UR41 ;  /* 0x0000002900197c82 */ /* 0x000fe20008000000 */
[----:B------:R-:W-:Y:S01]  /*1cf60*/  UMOV UR27, UR43 ;  /* 0x0000002b001b7c82 */ /* 0x000fe20008000000 */
[----:B------:R-:W-:Y:S01]  /*1cf70*/  UMOV UR18, 0xc0 ;  /* 0x000000c000127882 */ /* 0x000fe20000000000 */
[----:B------:R-:W-:Y:S01]  /*1cf80*/  UMOV UR20, UR13 ;  /* 0x0000000d00147c82 */ /* 0x000fe20008000000 */
[----:B------:R-:W-:Y:S01]  /*1cf90*/  UMOV UR21, UR14 ;  /* 0x0000000e00157c82 */ /* 0x000fe20008000000 */
[----:B------:R-:W-:Y:S01]  /*1cfa0*/  UMOV UR17, UR41 ;  /* 0x0000002900117c82 */ /* 0x000fe20008000000 */
[----:B------:R-:W-:Y:S01]  /*1cfb0*/  UMOV UR19, UR43 ;  /* 0x0000002b00137c82 */ /* 0x000fe20008000000 */
[----:B------:R3:W-:Y:S01]  /*1cfc0*/  UTMALDG.4D [UR32], [UR4], desc[UR10] ;  /* 0x00000a20040075b4 */ /* 0x0007e20008019000 */
[----:B------:R-:W-:-:S04]  /*1cfd0*/  UIADD3 UR15, UPT, UPT, UR15, 0x1, URZ ;  /* 0x000000010f0f7890 */ /* 0x000fc8000fffe0ff */
[----:B------:R-:W-:Y:S01]  /*1cfe0*/  UISETP.NE.AND UP2, UPT, UR15, 0x3, UPT ;  /* 0x000000030f00788c */ /* 0x000fe2000bf45270 */
[----:B------:R3:W-:Y:S03]  /*1cff0*/  UTMALDG.4D [UR24], [UR4], desc[UR10] ;  /* 0x00000a18040075b4 */ /* 0x0007e60008019000 */
[----:B------:R-:W-:Y:S02]  /*1d000*/  USEL UR23, URZ, 0x1, UP2 ;  /* 0x00000001ff177887 */ /* 0x000fe40009000000 */
[----:B------:R-:W-:Y:S02]  /*1d010*/  USEL UR15, UR15, URZ, UP2 ;  /* 0x000000ff0f0f7287 */ /* 0x000fe40009000000 */
[----:B------:R-:W-:Y:S02]  /*1d020*/  UISETP.GE.AND UP2, UPT, UR31, 0x41, UPT ;  /* 0x000000411f00788c */ /* 0x000fe4000bf46270 */
[----:B------:R-:W-:Y:S01]  /*1d030*/  ULOP3.LUT UR23, UR6, UR23, URZ, 0x3c, !UPT ;  /* 0x0000001706177292 */ /* 0x000fe2000f8e3cff */
[----:B------:R3:W-:Y:S06]  /*1d040*/  UTMALDG.4D [UR16], [UR4], desc[UR10] ;  /* 0x00000a10040075b4 */ /* 0x0007ec0008019000 */
[----:B---3--:R-:W-:Y:S05]  /*1d050*/  BRA.U !UP2, `(.L_x_320) ;  /* 0x000000150a5c7547 */ /* 0x008fea000b800000 */
[----:B------:R-:W-:Y:S01]  /*1d060*/  UIADD3 UR5, UPT, UPT, UR31, 0x3f, URZ ;  /* 0x0000003f1f057890 */ /* 0x000fe2000fffe0ff */
[----:B------:R-:W-:-:S03]  /*1d070*/  UMOV UR43, 0x40 ;  /* 0x00000040002b7882 */ /* 0x000fc60000000000 */
[----:B------:R-:W-:-:S04]  /*1d080*/  USHF.R.S32.HI UR4, URZ, 0x1f, UR5 ;  /* 0x0000001fff047899 */ /* 0x000fc80008011405 */
[----:B------:R-:W-:-:S04]  /*1d090*/  ULEA.HI UR4, UR4, UR5, URZ, 0x6 ;  /* 0x0000000504047291 */ /* 0x000fc8000f8f30ff */
[----:B------:R-:W-:-:S04]  /*1d0a0*/  USHF.R.S32.HI UR4, URZ, 0x6, UR4 ;  /* 0x00000006ff047899 */ /* 0x000fc80008011404 */
[----:B------:R-:W-:-:S04]  /*1d0b0*/  UISETP.LT.AND UP2, UPT, UR4, 0x2, UPT ;  /* 0x000000020400788c */ /* 0x000fc8000bf41270 */
[----:B------:R-:W-:Y:S02]  /*1d0c0*/  USEL UR5, UR4, 0x2, UP2 ;  /* 0x0000000204057887 */ /* 0x000fe40009000000 */
[----:B------:R-:W-:Y:S02]  /*1d0d0*/  UISETP.GE.U32.AND UP2, UPT, UR31, 0x81, UPT ;  /* 0x000000811f00788c */ /* 0x000fe4000bf46070 */
[----:B------:R-:W-:-:S07]  /*1d0e0*/  UIADD3 UR12, UPT, UPT, UR4, 0x1, -UR5 ;  /* 0x00000001040c7890 */ /* 0x000fce000fffe805 */
[----:B------:R-:W-:Y:S05]  /*1d0f0*/  BRA.U !UP2, `(.L_x_345) ;  /* 0x0000000d0a847547 */ /* 0x000fea000b800000 */
[----:B------:R-:W-:Y:S01]  /*1d100*/  UMOV UR11, 0x1 ;  /* 0x00000001000b7882 */ /* 0x000fe20000000000 */
.L_x_366:
[----:B------:R-:W-:Y:S05]  /*1d110*/  BRA.U !UP0, `(.L_x_346) ;  /* 0x0000000108047547 */ /* 0x000fea000b800000 */
[----:B------:R-:W-:Y:S05]  /*1d120*/  BPT.TRAP 0x1 ;  /* 0x000000040000795c */ /* 0x000fea0000300000 */
.L_x_346:
[----:B------:R-:W3:Y:S01]  /*1d130*/  S2UR UR8, SR_CgaCtaId ;  /* 0x00000000000879c3 */ /* 0x000ee20000008800 */
[----:B------:R-:W-:Y:S01]  /*1d140*/  UMOV UR4, 0x400 ;  /* 0x0000040000047882 */ /* 0x000fe20000000000 */
[----:B-1----:R-:W-:Y:S01]  /*1d150*/  IMAD.U32 R3, RZ, RZ, UR23 ;  /* 0x00000017ff037e24 */ /* 0x002fe2000f8e00ff */
[----:B--2---:R-:W-:-:S04]  /*1d160*/  @!P0 MOV R2, 0x8000 ;  /* 0x0000800000028802 */ /* 0x004fc80000000f00 */
[----:B------:R-:W-:Y:S01]  /*1d170*/  SHF.L.U32 R3, R3, 0x1f, RZ ;  /* 0x0000001f03037819 */ /* 0x000fe200000006ff */
[----:B---3--:R-:W-:-:S04]  /*1d180*/  ULEA UR8, UR8, UR4, 0x18 ;  /* 0x0000000408087291 */ /* 0x008fc8000f8ec0ff */
[----:B------:R-:W-:-:S09]  /*1d190*/  ULEA UR41, UR15, UR8, 0x3 ;  /* 0x000000080f297291 */ /* 0x000fd2000f8e18ff */
[----:B------:R-:W1:Y:S02]  /*1d1a0*/  SYNCS.PHASECHK.TRANS64.TRYWAIT P1, [UR41+0x58038], R3 ;  /* 0x05803803ff0075a7 */ /* 0x000e640008021129 */
[----:B-1----:R-:W-:Y:S05]  /*1d1b0*/  @!P1 BRA `(.L_x_347) ;  /* 0x0000005400f49947 */ /* 0x002fea0003800000 */
.L_x_460:
[----:B------:R2:W-:Y:S01]  /*1d1c0*/  @!P0 SYNCS.ARRIVE.TRANS64 RZ, [UR41+0x58020], R2 ;  /* 0x05802002ffff89a7 */ /* 0x0005e20008000029 */
[----:B------:R-:W-:Y:S05]  /*1d1d0*/  BRA.U !UP1, `(.L_x_348) ;  /* 0x0000000109047547 */ /* 0x000fea000b800000 */
[----:B------:R-:W-:Y:S05]  /*1d1e0*/  BPT.TRAP 0x1 ;  /* 0x000000040000795c */ /* 0x000fea0000300000 */
.L_x_348:
[----:B-1----:R-:W1:Y:S01]  /*1d1f0*/  S2R R0, SR_TID.X ;  /* 0x0000000000007919 */ /* 0x002e620000002100 */
[----:B------:R-:W-:Y:S01]  /*1d200*/  BSSY.RECONVERGENT B0, `(.L_x_349) ;  /* 0x0000005000007945 */ /* 0x000fe20003800200 */
[----:B-1----:R-:W-:-:S04]  /*1d210*/  LOP3.LUT P2, RZ, R0, 0x1f, RZ, 0xc0, !PT ;  /* 0x0000001f00ff7812 */ /* 0x002fc8000784c0ff */
[----:B------:R-:W-:-:S13]  /*1d220*/  PLOP3.LUT P2, PT, P2, P0, PT, 0x8f, 0xf8 ;  /* 0x0000000000f8781c */ /* 0x000fda0001741177 */
[----:B------:R-:W-:Y:S05]  /*1d230*/  @P2 BRA `(.L_x_350) ;  /* 0x0000000000042947 */ /* 0x000fea0003800000 */
[----:B------:R-:W-:Y:S05]  /*1d240*/  BPT.TRAP 0x1 ;  /* 0x000000040000795c */ /* 0x000fea0000300000 */
.L_x_350:
[----:B------:R-:W-:Y:S05]  /*1d250*/  BSYNC.RECONVERGENT B0 ;  /* 0x0000000000007941 */ /* 0x000fea0003800200 */
.L_x_349:
[----:B------:R-:W-:Y:S02]  /*1d260*/  ULEA UR16, UR15, UR8, 0xf ;  /* 0x000000080f107291 */ /* 0x000fe4000f8e78ff */
[----:B------:R-:W-:Y:S02]  /*1d270*/  UIADD3 UR6, UP2, UPT, UR48, 0x180, URZ ;  /* 0x0000018030067890 */ /* 0x000fe4000ff5e0ff */
[----:B------:R-:W-:Y:S02]  /*1d280*/  USHF.L.U32 UR43, UR11, 0x6, URZ ;  /* 0x000000060b2b7899 */ /* 0x000fe400080006ff */
[----:B------:R-:W-:Y:S02]  /*1d290*/  UIADD3 UR41, UPT, UPT, UR41, 0x58020, URZ ;  /* 0x0005802029297890 */ /* 0x000fe4000fffe0ff */
[----:B------:R-:W-:Y:S02]  /*1d2a0*/  UIADD3 UR40, UPT, UPT, UR16, 0x20000, URZ ;  /* 0x0002000010287890 */ /* 0x000fe4000fffe0ff */
[----:B------:R-:W-:-:S02]  /*1d2b0*/  UIADD3.X UR7, UPT, UPT, URZ, UR49, URZ, UP2, !UPT ;  /* 0x00000031ff077290 */ /* 0x000fc400097fe4ff */
[----:B------:R-:W-:Y:S02]  /*1d2c0*/  UIADD3 UR32, UPT, UPT, UR16, 0x22000, URZ ;  /* 0x0002200010207890 */ /* 0x000fe4000fffe0ff */
[----:B------:R-:W-:Y:S02]  /*1d2d0*/  UIADD3 UR24, UPT, UPT, UR16, 0x24000, URZ ;  /* 0x0002400010187890 */ /* 0x000fe4000fffe0ff */
[----:B------:R-:W-:Y:S01]  /*1d2e0*/  UIADD3 UR16, UPT, UPT, UR16, 0x26000, URZ ;  /* 0x0002600010107890 */ /* 0x000fe2000fffe0ff */
        /* <DEDUP_REMOVED lines=27> */
[----:B------:R-:W-:Y:S01]  /*1d4a0*/  ULOP3.LUT UR9, UR23, UR4, URZ, 0x3c, !UPT ;  /* 0x0000000417097292 */ /* 0x000fe2000f8e3cff */
[----:B------:R1:W-:Y:S02]  /*1d4b0*/  UTMALDG.4D [UR16], [UR6], desc[UR30] ;  /* 0x00001e10060075b4 */ /* 0x0003e40008019000 */
[----:B-1----:R-:W-:Y:S09]  /*1d4c0*/  BRA.U !UP0, `(.L_x_351) ;  /* 0x0000000108047547 */ /* 0x002ff2000b800000 */
[----:B------:R-:W-:Y:S05]  /*1d4d0*/  BPT.TRAP 0x1 ;  /* 0x000000040000795c */ /* 0x000fea0000300000 */
.L_x_351:
[----:B------:R-:W-:Y:S01]  /*1d4e0*/  ULEA UR41, UR5, UR8, 0x3 ;  /* 0x0000000805297291 */ /* 0x000fe2000f8e18ff */
[----:B------:R-:W-:Y:S01]  /*1d4f0*/  IMAD.U32 R3, RZ, RZ, UR9 ;  /* 0x00000009ff037e24 */ /* 0x000fe2000f8e00ff */
[----:B--2---:R-:W-:-:S04]  /*1d500*/  @!P0 MOV R2, 0x8000 ;  /* 0x0000800000028802 */ /* 0x004fc80000000f00 */
[----:B------:R-:W-:-:S04]  /*1d510*/  SHF.L.U32 R3, R3, 0x1f, RZ ;  /* 0x0000001f03037819 */ /* 0x000fc800000006ff */
[----:B------:R-:W1:Y:S02]  /*1d520*/  SYNCS.PHASECHK.TRANS64.TRYWAIT P1, [UR41+0x58038], R3 ;  /* 0x05803803ff0075a7 */ /* 0x000e640008021129 */
[----:B-1----:R-:W-:Y:S05]  /*1d530*/  @!P1 BRA `(.L_x_352) ;  /* 0x00000054002c9947 */ /* 0x002fea0003800000 */
.L_x_462:
[----:B------:R2:W-:Y:S01]  /*1d540*/  @!P0 SYNCS.ARRIVE.TRANS64 RZ, [UR41+0x58020], R2 ;  /* 0x05802002ffff89a7 */ /* 0x0005e20008000029 */
[----:B------:R-:W-:Y:S05]  /*1d550*/  BRA.U !UP1, `(.L_x_353) ;  /* 0x0000000109047547 */ /* 0x000fea000b800000 */
[----:B------:R-:W-:Y:S05]  /*1d560*/  BPT.TRAP 0x1 ;  /* 0x000000040000795c */ /* 0x000fea0000300000 */
.L_x_353:
[----:B------:R-:W-:Y:S04]  /*1d570*/  BSSY.RECONVERGENT B0, `(.L_x_354) ;  /* 0x0000003000007945 */ /* 0x000fe80003800200 */
[----:B------:R-:W-:Y:S05]  /*1d580*/  @P2 BRA `(.L_x_355) ;  /* 0x0000000000042947 */ /* 0x000fea0003800000 */
[----:B------:R-:W-:Y:S05]  /*1d590*/  BPT.TRAP 0x1 ;  /* 0x000000040000795c */ /* 0x000fea0000300000 */
.L_x_355:
[----:B------:R-:W-:Y:S05]  /*1d5a0*/  BSYNC.RECONVERGENT B0 ;  /* 0x0000000000007941 */ /* 0x000fea0003800200 */
.L_x_354:
        /* <DEDUP_REMOVED lines=31> */
[----:B------:R-:W-:-:S02]  /*1d7a0*/  UIADD3 UR5, UPT, UPT, UR5, 0x1, URZ ;  /* 0x0000000105057890 */ /* 0x000fc4000fffe0ff */
[----:B------:R-:W-:Y:S02]  /*1d7b0*/  UIADD3 UR10, UPT, UPT, UR11, 0x1, URZ ;  /* 0x000000010b0a7890 */ /* 0x000fe4000fffe0ff */
[----:B------:R-:W-:Y:S01]  /*1d7c0*/  UISETP.NE.AND UP2, UPT, UR5, 0x3, UPT ;  /* 0x000000030500788c */ /* 0x000fe2000bf45270 */
[----:B------:R3:W-:Y:S03]  /*1d7d0*/  UTMALDG.4D [UR24], [UR6], desc[UR22] ;  /* 0x00001618060075b4 */ /* 0x0007e60008019000 */
[----:B------:R-:W-:Y:S02]  /*1d7e0*/  USEL UR4, URZ, 0x1, UP2 ;  /* 0x00000001ff047887 */ /* 0x000fe40009000000 */
[----:B------:R-:W-:Y:S02]  /*1d7f0*/  USEL UR5, UR5, URZ, UP2 ;  /* 0x000000ff05057287 */ /* 0x000fe40009000000 */
[----:B------:R-:W-:Y:S01]  /*1d800*/  ULOP3.LUT UR9, UR9, UR4, URZ, 0x3c, !UPT ;  /* 0x0000000409097292 */ /* 0x000fe2000f8e3cff */
[----:B------:R3:W-:Y:S02]  /*1d810*/  UTMALDG.4D [UR16], [UR6], desc[UR22] ;  /* 0x00001610060075b4 */ /* 0x0007e40008019000 */
[----:B---3--:R-:W-:Y:S09]  /*1d820*/  BRA.U !UP0, `(.L_x_356) ;  /* 0x0000000108047547 */ /* 0x008ff2000b800000 */
[----:B------:R-:W-:Y:S05]  /*1d830*/  BPT.TRAP 0x1 ;  /* 0x000000040000795c */ /* 0x000fea0000300000 */
.L_x_356:
[----:B------:R-:W-:Y:S01]  /*1d840*/  ULEA UR41, UR5, UR8, 0x3 ;  /* 0x0000000805297291 */ /* 0x000fe2000f8e18ff */
[----:B-1----:R-:W-:Y:S01]  /*1d850*/  IMAD.U32 R3, RZ, RZ, UR9 ;  /* 0x00000009ff037e24 */ /* 0x002fe2000f8e00ff */
[----:B--2---:R-:W-:-:S04]  /*1d860*/  @!P0 MOV R2, 0x8000 ;  /* 0x0000800000028802 */ /* 0x004fc80000000f00 */
[----:B------:R-:W-:-:S04]  /*1d870*/  SHF.L.U32 R3, R3, 0x1f, RZ ;  /* 0x0000001f03037819 */ /* 0x000fc800000006ff */
[----:B------:R-:W1:Y:S02]  /*1d880*/  SYNCS.PHASECHK.TRANS64.TRYWAIT P1, [UR41+0x58038], R3 ;  /* 0x05803803ff0075a7 */ /* 0x000e640008021129 */
[----:B-1----:R-:W-:Y:S05]  /*1d890*/  @!P1 BRA `(.L_x_357) ;  /* 0x00000050006c9947 */ /* 0x002fea0003800000 */
.L_x_464:
[----:B------:R2:W-:Y:S01]  /*1d8a0*/  @!P0 SYNCS.ARRIVE.TRANS64 RZ, [UR41+0x58020], R2 ;  /* 0x05802002ffff89a7 */ /* 0x0005e20008000029 */
[----:B------:R-:W-:Y:S05]  /*1d8b0*/  BRA.U !UP1, `(.L_x_358) ;  /* 0x0000000109047547 */ /* 0x000fea000b800000 */
[----:B------:R-:W-:Y:S05]  /*1d8c0*/  BPT.TRAP 0x1 ;  /* 0x000000040000795c */ /* 0x000fea0000300000 */
.L_x_358:
[----:B------:R-:W-:Y:S04]  /*1d8d0*/  BSSY.RECONVERGENT B0, `(.L_x_359) ;  /* 0x0000003000007945 */ /* 0x000fe80003800200 */
[----:B------:R-:W-:Y:S05]  /*1d8e0*/  @P2 BRA `(.L_x_360) ;  /* 0x0000000000042947 */ /* 0x000fea0003800000 */
[----:B------:R-:W-:Y:S05]  /*1d8f0*/  BPT.TRAP 0x1 ;  /* 0x000000040000795c */ /* 0x000fea0000300000 */
.L_x_360:
[----:B------:R-:W-:Y:S05]  /*1d900*/  BSYNC.RECONVERGENT B0 ;  /* 0x0000000000007941 */ /* 0x000fea0003800200 */
.L_x_359:
        /* <DEDUP_REMOVED lines=8> */
[----:B------:R-:W-:Y:S02]  /*1d990*/  UIADD3 UR24, UPT, UPT, UR16, 0x24000, URZ ;  /* 0x0002400010187890 */ /* 0x000fe4000fffe0ff */
[----:B------:R-:W-:Y:S02]  /*1d9a0*/  UIADD3 UR16, UPT, UPT, UR16, 0x26000, URZ ;  /* 0x0002600010107890 */ /* 0x000fe4000fffe0ff */
[----:B------:R-:W-:Y:S01]  /*1d9b0*/  UISETP.NE.AND UP2, UPT, UR5, 0x3, UPT ;  /* 0x000000030500788c */ /* 0x000fe2000bf45270 */
        /* <DEDUP_REMOVED lines=16> */
[----:B------:R-:W-:Y:S01]  /*1dac0*/  USEL UR4, URZ, 0x1, UP2 ;  /* 0x00000001ff047887 */ /* 0x000fe20009000000 */
[----:B------:R-:W-:Y:S01]  /*1dad0*/  UMOV UR18, 0xc0 ;  /* 0x000000c000127882 */ /* 0x000fe20000000000 */
[----:B------:R-:W-:Y:S01]  /*1dae0*/  UMOV UR20, UR13 ;  /* 0x0000000d00147c82 */ /* 0x000fe20008000000 */
[----:B------:R-:W-:Y:S01]  /*1daf0*/  UMOV UR21, UR14 ;  /* 0x0000000e00157c82 */ /* 0x000fe20008000000 */
[----:B------:R-:W-:Y:S01]  /*1db00*/  UTMALDG.4D [UR32], [UR6], desc[UR22] ;  /* 0x00001620060075b4 */ /* 0x000fe20008019000 */
[----:B------:R-:W-:Y:S01]  /*1db10*/  UMOV UR17, UR41 ;  /* 0x0000002900117c82 */ /* 0x000fe20008000000 */
[----:B------:R-:W-:Y:S01]  /*1db20*/  UMOV UR19, UR43 ;  /* 0x0000002b00137c82 */ /* 0x000fe20008000000 */
[----:B------:R-:W-:Y:S01]  /*1db30*/  UTMALDG.4D [UR24], [UR6], desc[UR22] ;  /* 0x00001618060075b4 */ /* 0x000fe20008019000 */
[----:B------:R3:W-:Y:S02]  /*1db40*/  UTMALDG.4D [UR16], [UR6], desc[UR22] ;  /* 0x00001610060075b4 */ /* 0x0007e40008019000 */
[----:B---3--:R-:W-:-:S02]  /*1db50*/  USEL UR6, UR5, URZ, UP2 ;  /* 0x000000ff05067287 */ /* 0x008fc40009000000 */
[----:B------:R-:W-:Y:S01]  /*1db60*/  ULOP3.LUT UR7, UR9, UR4, URZ, 0x3c, !UPT ;  /* 0x0000000409077292 */ /* 0x000fe2000f8e3cff */
[----:B------:R-:W-:Y:S11]  /*1db70*/  BRA.U !UP0, `(.L_x_361) ;  /* 0x0000000108047547 */ /* 0x000ff6000b800000 */
[----:B------:R-:W-:Y:S05]  /*1db80*/  BPT.TRAP 0x1 ;  /* 0x000000040000795c */ /* 0x000fea0000300000 */
.L_x_361:
[----:B------:R-:W-:Y:S01]  /*1db90*/  ULEA UR41, UR6, UR8, 0x3 ;  /* 0x0000000806297291 */ /* 0x000fe2000f8e18ff */
[----:B-1----:R-:W-:Y:S01]  /*1dba0*/  IMAD.U32 R3, RZ, RZ, UR7 ;  /* 0x00000007ff037e24 */ /* 0x002fe2000f8e00ff */
[----:B--2---:R-:W-:-:S04]  /*1dbb0*/  @!P0 MOV R2, 0x8000 ;  /* 0x0000800000028802 */ /* 0x004fc80000000f00 */
[----:B------:R-:W-:-:S04]  /*1dbc0*/  SHF.L.U32 R3, R3, 0x1f, RZ ;  /* 0x0000001f03037819 */ /* 0x000fc800000006ff */
[----:B------:R-:W1:Y:S02]  /*1dbd0*/  SYNCS.PHASECHK.TRANS64.TRYWAIT P1, [UR41+0x58038], R3 ;  /* 0x05803803ff0075a7 */ /* 0x000e640008021129 */
[----:B-1----:R-:W-:Y:S05]  /*1dbe0*/  @!P1 BRA `(.L_x_362) ;  /* 0x0000004c00b09947 */ /* 0x002fea0003800000 */
.L_x_466:
[----:B------:R2:W-:Y:S01]  /*1dbf0*/  @!P0 SYNCS.ARRIVE.TRANS64 RZ, [UR41+0x58020], R2 ;  /* 0x05802002ffff89a7 */ /* 0x0005e20008000029 */
[----:B------:R-:W-:Y:S05]  /*1dc00*/  BRA.U !UP1, `(.L_x_363) ;  /* 0x0000000109047547 */ /* 0x000fea000b800000 */
[----:B------:R-:W-:Y:S05]  /*1dc10*/  BPT.TRAP 0x1 ;  /* 0x000000040000795c */ /* 0x000fea0000300000 */
.L_x_363:
[----:B------:R-:W-:Y:S04]  /*1dc20*/  BSSY.RECONVERGENT B0, `(.L_x_364) ;  /* 0x0000003000007945 */ /* 0x000fe80003800200 */
[----:B------:R-:W-:Y:S05]  /*1dc30*/  @P2 BRA `(.L_x_365) ;  /* 0x0000000000042947 */ /* 0x000fea0003800000 */
[----:B------:R-:W-:Y:S05]  /*1dc40*/  BPT.TRAP 0x1 ;  /* 0x000000040000795c */ /* 0x000fea0000300000 */
.L_x_365:
[----:B------:R-:W-:Y:S05]  /*1dc50*/  BSYNC.RECONVERGENT B0 ;  /* 0x0000000000007941 */ /* 0x000fea0003800200 */
.L_x_364:
        /* <DEDUP_REMOVED lines=19> */
[----:B------:R-:W-:Y:S01]  /*1dd90*/  UIADD3 UR6, UPT, UPT, UR6, 0x1, URZ ;  /* 0x0000000106067890 */ /* 0x000fe2000fffe0ff */
[----:B------:R-:W-:Y:S01]  /*1dda0*/  UTMALDG.4D [UR40], [UR4], desc[UR22] ;  /* 0x00001628040075b4 */ /* 0x000fe20008019000 */
[----:B------:R-:W-:Y:S01]  /*1ddb0*/  UMOV UR26, 0x80 ;  /* 0x00000080001a7882 */ /* 0x000fe20000000000 */
[----:B------:R-:W-:Y:S01]  /*1ddc0*/  UMOV UR28, UR13 ;  /* 0x0000000d001c7c82 */ /* 0x000fe20008000000 */
[----:B------:R-:W-:Y:S01]  /*1ddd0*/  UMOV UR29, UR14 ;  /* 0x0000000e001d7c82 */ /* 0x000fe20008000000 */
[----:B------:R-:W-:Y:S01]  /*1dde0*/  UMOV UR25, UR41 ;  /* 0x0000002900197c82 */ /* 0x000fe20008000000 */
[----:B------:R-:W-:Y:S01]  /*1ddf0*/  UMOV UR27, UR43 ;  /* 0x0000002b001b7c82 */ /* 0x000fe20008000000 */
[----:B------:R-:W-:Y:S01]  /*1de00*/  UMOV UR18, 0xc0 ;  /* 0x000000c000127882 */ /* 0x000fe20000000000 */
[----:B------:R-:W-:Y:S01]  /*1de10*/  UMOV UR20, UR13 ;  /* 0x0000000d00147c82 */ /* 0x000fe20008000000 */
[----:B------:R-:W-:Y:S01]  /*1de20*/  UTMALDG.4D [UR32], [UR4], desc[UR22] ;  /* 0x00001620040075b4 */ /* 0x000fe20008019000 */
[----:B------:R-:W-:Y:S01]  /*1de30*/  UMOV UR21, UR14 ;  /* 0x0000000e00157c82 */ /* 0x000fe20008000000 */
[----:B------:R-:W-:Y:S01]  /*1de40*/  UMOV UR17, UR41 ;  /* 0x0000002900117c82 */ /* 0x000fe20008000000 */
[----:B------:R-:W-:Y:S01]  /*1de50*/  UMOV UR19, UR43 ;  /* 0x0000002b00137c82 */ /* 0x000fe20008000000 */
[----:B------:R-:W-:-:S02]  /*1de60*/  UISETP.NE.AND UP2, UPT, UR6, 0x3, UPT ;  /* 0x000000030600788c */ /* 0x000fc4000bf45270 */
[----:B------:R-:W-:Y:S01]  /*1de70*/  UIADD3 UR11, UPT, UPT, UR11, 0x2, URZ ;  /* 0x000000020b0b7890 */ /* 0x000fe2000fffe0ff */
[----:B------:R-:W-:Y:S01]  /*1de80*/  UTMALDG.4D [UR24], [UR4], desc[UR22] ;  /* 0x00001618040075b4 */ /* 0x000fe20008019000 */
[----:B------:R-:W-:Y:S01]  /*1de90*/  USEL UR15, UR6, URZ, UP2 ;  /* 0x000000ff060f7287 */ /* 0x000fe20009000000 */
[----:B------:R3:W-:Y:S02]  /*1dea0*/  UTMALDG.4D [UR16], [UR4], desc[UR22] ;  /* 0x00001610040075b4 */ /* 0x0007e40008019000 */
[----:B---3--:R-:W-:Y:S02]  /*1deb0*/  ULOP3.LUT UR4, UR12, 0xfffffffe, URZ, 0xc0, !UPT ;  /* 0xfffffffe0c047892 */ /* 0x008fe4000f8ec0ff */
[----:B------:R-:W-:Y:S02]  /*1dec0*/  USEL UR5, URZ, 0x1, UP2 ;  /* 0x00000001ff057887 */ /* 0x000fe40009000000 */
[----:B------:R-:W-:Y:S02]  /*1ded0*/  UISETP.NE.AND UP2, UPT, UR10, UR4, UPT ;  /* 0x000000040a00728c */ /* 0x000fe4000bf45270 */
[----:B------:R-:W-:-:S07]  /*1dee0*/  ULOP3.LUT UR23, UR7, UR5, URZ, 0x3c, !UPT ;  /* 0x0000000507177292 */ /* 0x000fce000f8e3cff */
[----:B------:R-:W-:Y:S05]  /*1def0*/  BRA.U UP2, `(.L_x_366) ;  /* 0xfffffff102847547 */ /* 0x000fea000b83ffff */
[----:B------:R-:W-:Y:S02]  /*1df00*/  USHF.L.U32 UR43, UR11, 0x6, URZ ;  /* 0x000000060b2b7899 */ /* 0x000fe400080006ff */
.L_x_345:
[----:B------:R-:W-:-:S04]  /*1df10*/  ULOP3.LUT UR4, UR12, 0x1, URZ, 0xc0, !UPT ;  /* 0x000000010c047892 */ /* 0x000fc8000f8ec0ff */
[----:B------:R-:W-:-:S09]  /*1df20*/  UISETP.NE.U32.AND UP2, UPT, UR4, 0x1, UPT ;  /* 0x000000010400788c */ /* 0x000fd2000bf45070 */
[----:B------:R-:W-:Y:S05]  /*1df30*/  BRA.U UP2, `(.L_x_320) ;  /* 0x0000000502a47547 */ /* 0x000fea000b800000 */
[----:B------:R-:W-:Y:S05]  /*1df40*/  BRA.U !UP0, `(.L_x_367) ;  /* 0x0000000108047547 */ /* 0x000fea000b800000 */
[----:B------:R-:W-:Y:S05]  /*1df50*/  BPT.TRAP 0x1 ;  /* 0x000000040000795c */ /* 0x000fea0000300000 */
.L_x_367:
[----:B------:R-:W-:Y:S01]  /*1df60*/  ULEA UR41, UR15, UR8, 0x3 ;  /* 0x000000080f297291 */ /* 0x000fe2000f8e18ff */
[----:B-1----:R-:W-:Y:S01]  /*1df70*/  IMAD.U32 R3, RZ, RZ, UR23 ;  /* 0x00000017ff037e24 */ /* 0x002fe2000f8e00ff */
[----:B--2---:R-:W-:-:S04]  /*1df80*/  @!P0 MOV R2, 0x8000 ;  /* 0x0000800000028802 */ /* 0x004fc80000000f00 */
[----:B------:R-:W-:-:S04]  /*1df90*/  SHF.L.U32 R3, R3, 0x1f, RZ ;  /* 0x0000001f03037819 */ /* 0x000fc800000006ff */
[----:B------:R-:W1:Y:S02]  /*1dfa0*/  SYNCS.PHASECHK.TRANS64.TRYWAIT P1, [UR41+0x58038], R3 ;  /* 0x05803803ff0075a7 */ /* 0x000e640008021129 */
[----:B-1----:R-:W-:Y:S05]  /*1dfb0*/  @!P1 BRA `(.L_x_368) ;  /* 0x0000004800d49947 */ /* 0x002fea0003800000 */
.L_x_468:
[----:B------:R2:W-:Y:S01]  /*1dfc0*/  @!P0 SYNCS.ARRIVE.TRANS64 RZ, [UR41+0x58020], R2 ;  /* 0x05802002ffff89a7 */ /* 0x0005e20008000029 */
[----:B------:R-:W-:Y:S05]  /*1dfd0*/  BRA.U !UP1, `(.L_x_369) ;  /* 0x0000000109047547 */ /* 0x000fea000b800000 */
[----:B------:R-:W-:Y:S05]  /*1dfe0*/  BPT.TRAP 0x1 ;  /* 0x000000040000795c */ /* 0x000fea0000300000 */
.L_x_369:
[----:B------:R-:W-:Y:S04]  /*1dff0*/  BSSY.RECONVERGENT B0, `(.L_x_370) ;  /* 0x0000003000007945 */ /* 0x000fe80003800200 */
[----:B------:R-:W-:Y:S05]  /*1e000*/  @P2 BRA `(.L_x_371) ;  /* 0x0000000000042947 */ /* 0x000fea0003800000 */
[----:B------:R-:W-:Y:S05]  /*1e010*/  BPT.TRAP 0x1 ;  /* 0x000000040000795c */ /* 0x000fea0000300000 */
.L_x_371:
[----:B------:R-:W-:Y:S05]  /*1e020*/  BSYNC.RECONVERGENT B0 ;  /* 0x0000000000007941 */ /* 0x000fea0003800200 */
.L_x_370:
[----:B------:R-:W-:Y:S02]  /*1e030*/  ULEA UR16, UR15, UR8, 0xf ;  /* 0x000000080f107291 */ /* 0x000fe4000f8e78ff */
        /* <DEDUP_REMOVED lines=22> */
[----:B------:R-:W-:Y:S01]  /*1e1a0*/  UTMALDG.4D [UR40], [UR4], desc[UR6] ;  /* 0x00000628040075b4 */ /* 0x000fe20008019000 */
[----:B------:R-:W-:Y:S01]  /*1e1b0*/  UMOV UR25, UR41 ;  /* 0x0000002900197c82 */ /* 0x000fe20008000000 */
[----:B------:R-:W-:Y:S01]  /*1e1c0*/  UISETP.NE.AND UP2, UPT, UR15, 0x3, UPT ;  /* 0x000000030f00788c */ /* 0x000fe2000bf45270 */
[----:B------:R-:W-:Y:S01]  /*1e1d0*/  UMOV UR18, 0xc0 ;  /* 0x000000c000127882 */ /* 0x000fe20000000000 */
[----:B------:R-:W-:Y:S01]  /*1e1e0*/  UMOV UR19, UR43 ;  /* 0x0000002b00137c82 */ /* 0x000fe20008000000 */
[----:B------:R-:W-:Y:S01]  /*1e1f0*/  UMOV UR20, UR13 ;  /* 0x0000000d00147c82 */ /* 0x000fe20008000000 */
[----:B------:R-:W-:Y:S01]  /*1e200*/  UMOV UR21, UR14 ;  /* 0x0000000e00157c82 */ /* 0x000fe20008000000 */
[----:B------:R-:W-:Y:S01]  /*1e210*/  UTMALDG.4D [UR32], [UR4], desc[UR6] ;  /* 0x00000620040075b4 */ /* 0x000fe20008019000 */
[----:B------:R-:W-:Y:S01]  /*1e220*/  UMOV UR17, UR41 ;  /* 0x0000002900117c82 */ /* 0x000fe20008000000 */
[----:B------:R-:W-:Y:S01]  /*1e230*/  USEL UR15, UR15, URZ, UP2 ;  /* 0x000000ff0f0f7287 */ /* 0x000fe20009000000 */
[----:B------:R-:W-:Y:S01]  /*1e240*/  UTMALDG.4D [UR24], [UR4], desc[UR6] ;  /* 0x00000618040075b4 */ /* 0x000fe20008019000 */
[----:B------:R3:W-:Y:S02]  /*1e250*/  UTMALDG.4D [UR16], [UR4], desc[UR6] ;  /* 0x00000610040075b4 */ /* 0x0007e40008019000 */
[----:B---3--:R-:W-:-:S04]  /*1e260*/  USEL UR4, URZ, 0x1, UP2 ;  /* 0x00000001ff047887 */ /* 0x008fc80009000000 */
[----:B------:R-:W-:Y:S01]  /*1e270*/  ULOP3.LUT UR23, UR23, UR4, URZ, 0x3c, !UPT ;  /* 0x0000000417177292 */ /* 0x000fe2000f8e3cff */
[----:B------:R-:W-:Y:S11]  /*1e280*/  BRA.U !UP0, `(.L_x_372) ;  /* 0x0000000108047547 */ /* 0x000ff6000b800000 */
[----:B------:R-:W-:Y:S05]  /*1e290*/  BPT.TRAP 0x1 ;  /* 0x000000040000795c */ /* 0x000fea0000300000 */
.L_x_372:
[----:B------:R-:W-:Y:S01]  /*1e2a0*/  ULEA UR33, UR15, UR8, 0x3 ;  /* 0x000000080f217291 */ /* 0x000fe2000f8e18ff */
[----:B-1----:R-:W-:Y:S01]  /*1e2b0*/  IMAD.U32 R3, RZ, RZ, UR23 ;  /* 0x00000017ff037e24 */ /* 0x002fe2000f8e00ff */
[----:B--2---:R-:W-:-:S04]  /*1e2c0*/  @!P0 MOV R2, 0x8000 ;  /* 0x0000800000028802 */ /* 0x004fc80000000f00 */
[----:B------:R-:W-:-:S04]  /*1e2d0*/  SHF.L.U32 R3, R3, 0x1f, RZ ;  /* 0x0000001f03037819 */ /* 0x000fc800000006ff */
[----:B------:R-:W1:Y:S02]  /*1e2e0*/  SYNCS.PHASECHK.TRANS64.TRYWAIT P1, [UR33+0x58038], R3 ;  /* 0x05803803ff0075a7 */ /* 0x000e640008021121 */
[----:B-1----:R-:W-:Y:S05]  /*1e2f0*/  @!P1 BRA `(.L_x_373) ;  /* 0x00000048001c9947 */ /* 0x002fea0003800000 */
.L_x_470:
[----:B------:R2:W-:Y:S01]  /*1e300*/  @!P0 SYNCS.ARRIVE.TRANS64 RZ, [UR33+0x58020], R2 ;  /* 0x05802002ffff89a7 */ /* 0x0005e20008000021 */
[----:B------:R-:W-:Y:S05]  /*1e310*/  BRA.U !UP1, `(.L_x_374) ;  /* 0x0000000109047547 */ /* 0x000fea000b800000 */
[----:B------:R-:W-:Y:S05]  /*1e320*/  BPT.TRAP 0x1 ;  /* 0x000000040000795c */ /* 0x000fea0000300000 */
.L_x_374:
[----:B------:R-:W-:Y:S04]  /*1e330*/  BSSY.RECONVERGENT B0, `(.L_x_375) ;  /* 0x0000003000007945 */ /* 0x000fe80003800200 */
[----:B------:R-:W-:Y:S05]  /*1e340*/  @P2 BRA `(.L_x_376) ;  /* 0x0000000000042947 */ /* 0x000fea0003800000 */
[----:B------:R-:W-:Y:S05]  /*1e350*/  BPT.TRAP 0x1 ;  /* 0x000000040000795c */ /* 0x000fea0000300000 */
.L_x_376:
[----:B------:R-:W-:Y:S05]  /*1e360*/  BSYNC.RECONVERGENT B0 ;  /* 0x0000000000007941 */ /* 0x000fea0003800200 */
.L_x_375:
        /* <DEDUP_REMOVED lines=37> */
[----:B------:R-:W-:-:S12]  /*1e5c0*/  ULOP3.LUT UR23, UR23, UR4, URZ, 0x3c, !UPT ;  /* 0x0000000417177292 */ /* 0x000fd8000f8e3cff */
.L_x_320:
[----:B------:R-:W3:Y:S01]  /*1e5d0*/  LDCU UR4, c[0x0][0x370] ;  /* 0x00006e00ff0477ac */ /* 0x000ee20008000800 */
[----:B------:R-:W4:Y:S01]  /*1e5e0*/  LDCU UR5, c[0x0][0x900] ;  /* 0x00012000ff0577ac */ /* 0x000f220008000800 */
[----:B---3--:R-:W-:-:S04]  /*1e5f0*/  UIADD3 UR62, UPT, UPT, UR4, UR62, URZ ;  /* 0x0000003e043e7290 */ /* 0x008fc8000fffe0ff */
[----:B----4-:R-:W-:-:S09]  /*1e600*/  UISETP.GE.AND UP2, UPT, UR62, UR5, UPT ;  /* 0x000000053e00728c */ /* 0x010fd2000bf46270 */
[----:B------:R-:W-:Y:S05]  /*1e610*/  BRA.U !UP2, `(.L_x_377) ;  /* 0xffffffd90a407547 */ /* 0x000fea000b83ffff */
[----:B------:R-:W-:Y:S05]  /*1e620*/  EXIT ;  /* 0x000000000000794d */ /* 0x000fea0003800000 */
.L_x_489:
[----:B------:R-:W-:-:S08]  /*1e630*/  NOP ;  /* 0x0000000000007918 */ /* 0x000fd00000000000 */
[----:B------:R-:W1:-:S00]  /*1e640*/  USETMAXREG.DEALLOC.CTAPOOL 0x20 ;  /* 0x00000020000079c8 */ /* 0x000e4000080e0500 */
[----:B-1----:R-:W1:Y:S02]  /*1e650*/  LDC R0, c[0x0][0x900] ;  /* 0x00024000ff007b82 */ /* 0x002e640000000800 */
[----:B-1----:R-:W-:-:S13]  /*1e660*/  ISETP.LE.AND P0, PT, R0, UR62, PT ;  /* 0x0000003e00007c0c */ /* 0x002fda000bf03270 */
[----:B------:R-:W-:Y:S05]  /*1e670*/  @P0 EXIT ;  /* 0x000000000000094d */ /* 0x000fea0003800000 */
[----:B------:R-:W-:Y:S01]  /*1e680*/  HFMA2 R2, -RZ, RZ, 0, 0 ;  /* 0x00000000ff027431 */ /* 0x000fe200000001ff */
[----:B------:R-:W-:Y:S01]  /*1e690*/  PRMT R0, RZ, 0x7610, R0 ;  /* 0x00007610ff007816 */ /* 0x000fe20000000000 */
[----:B------:R-:W1:Y:S01]  /*1e6a0*/  LDCU.64 UR46, c[0x0][0x348] ;  /* 0x00006900ff2e77ac */ /* 0x000e620008000a00 */
[----:B------:R-:W2:Y:S01]  /*1e6b0*/  LDCU UR63, c[0x0][0x900] ;  /* 0x00012000ff3f77ac */ /* 0x000ea20008000800 */
[----:B------:R-:W3:Y:S01]  /*1e6c0*/  LDCU UR23, c[0x0][0x904] ;  /* 0x00012080ff1777ac */ /* 0x000ee20008000800 */
[----:B------:R-:W4:Y:S01]  /*1e6d0*/  LDCU UR71, c[0x0][0x380] ;  /* 0x00007000ff4777ac */ /* 0x000f220008000800 */
[----:B------:R-:W1:Y:S01]  /*1e6e0*/  LDCU UR22, c[0x0][0x38c] ;  /* 0x00007180ff1677ac */ /* 0x000e620008000800 */
[----:B------:R-:W1:Y:S01]  /*1e6f0*/  LDCU UR54, c[0x0][0x91c] ;  /* 0x00012380ff3677ac */ /* 0x000e620008000800 */
[----:B------:R-:W1:Y:S01]  /*1e700*/  LDCU UR70, c[0x0][0x918] ;  /* 0x00012300ff4677ac */ /* 0x000e620008000800 */
[----:B------:R-:W1:Y:S01]  /*1e710*/  LDCU.64 UR30, c[0x0][0x908] ;  /* 0x00012100ff1e77ac */ /* 0x000e620008000a00 */
[----:B------:R-:W1:Y:S01]  /*1e720*/  LDCU.64 UR38, c[0x0][0x920] ;  /* 0x00012400ff2677ac */ /* 0x000e620008000a00 */
[----:B------:R-:W1:Y:S02]  /*1e730*/  LDCU.64 UR14, c[0x0][0x910] ;  /* 0x00012200ff0e77ac */ /* 0x000e640008000a00 */
.L_x_389:
[----:B-1----:R-:W-:Y:S02]  /*1e740*/  UIMAD.WIDE.U32 UR4, UR62, UR30, URZ ;  /* 0x0000001e3e0472a5 */ /* 0x002fe4000f8e00ff */
[----:B---3--:R-:W-:-:S05]  /*1e750*/  UISETP.NE.AND UP0, UPT, UR23, 0x1, UPT ;  /* 0x000000011700788c */ /* 0x008fca000bf05270 */
[----:B------:R-:W-:Y:S02]  /*1e760*/  UMOV UR4, UR5 ;  /* 0x0000000500047c82 */ /* 0x000fe40008000000 */
[----:B------:R-:W-:-:S04]  /*1e770*/  USHF.R.U32.HI UR4, URZ, UR31, UR4 ;  /* 0x0000001fff047299 */ /* 0x000fc80008011604 */
[----:B------:R-:W-:Y:S02]  /*1e780*/  USEL UR6, UR62, UR4, !UP0 ;  /* 0x000000043e067287 */ /* 0x000fe4000c000000 */
[----:B------:R-:W-:Y:S02]  /*1e790*/  UISETP.NE.AND UP0, UPT, UR54, 0x1, UPT ;  /* 0x000000013600788c */ /* 0x000fe4000bf05270 */
[----:B------:R-:W-:-:S07]  /*1e7a0*/  UIMAD.WIDE.U32 UR4, UR6, UR38, URZ ;  /* 0x00000026060472a5 */ /* 0x000fce000f8e00ff */
[----:B------:R-:W-:Y:S02]  /*1e7b0*/  UMOV UR4, UR5 ;  /* 0x0000000500047c82 */ /* 0x000fe40008000000 */
[----:B------:R-:W-:Y:S02]  /*1e7c0*/  USHF.R.U32.HI UR5, URZ, UR39, UR4 ;  /* 0x00000027ff057299 */ /* 0x000fe40008011604 */
[----:B------:R-:W-:Y:S02]  /*1e7d0*/  UIADD3 UR4, UPT, UPT, -UR6, URZ, URZ ;  /* 0x000000ff06047290 */ /* 0x000fe4000fffe1ff */
[----:B------:R-:W-:Y:S02]  /*1e7e0*/  USEL UR7, UR6, UR5, !UP0 ;  /* 0x0000000506077287 */ /* 0x000fe4000c000000 */
[----:B------:R-:W-:Y:S02]  /*1e7f0*/  UIMAD UR4, UR23, UR4, UR62 ;  /* 0x00000004170472a4 */ /* 0x000fe4000f8e023e */
[----:B------:R-:W-:-:S02]  /*1e800*/  UIADD3 UR5, UPT, UPT, -UR7, URZ, URZ ;  /* 0x000000ff07057290 */ /* 0x000fc4000fffe1ff */
[----:B------:R-:W-:Y:S02]  /*1e810*/  USHF.L.U32 UR8, UR4, 0x8, URZ ;  /* 0x0000000804087899 */ /* 0x000fe400080006ff */
[----:B------:R-:W-:Y:S02]  /*1e820*/  UIMAD UR4, UR54, UR5, UR6 ;  /* 0x00000005360472a4 */ /* 0x000fe4000f8e0206 */
[----:B----4-:R-:W-:Y:S02]  /*1e830*/  UISETP.GE.AND UP0, UPT, UR8, UR71, UPT ;  /* 0x000000470800728c */ /* 0x010fe4000bf06270 */
[----:B------:R-:W-:Y:S02]  /*1e840*/  MOV R17, UR8 ;  /* 0x0000000800117c02 */ /* 0x000fe40008000f00 */
[----:B------:R-:W-:-:S05]  /*1e850*/  MOV R18, UR4 ;  /* 0x0000000400127c02 */ /* 0x000fca0008000f00 */
[----:B------:R-:W-:Y:S05]  /*1e860*/  BRA.U UP0, `(.L_x_378) ;  /* 0x0000002d00f07547 */ /* 0x000fea000b800000 */
[----:B------:R-:W-:Y:S01]  /*1e870*/  IMAD.U32 R4, RZ, RZ, UR22 ;  /* 0x00000016ff047e24 */ /* 0x000fe2000f8e00ff */
[----:B------:R-:W-:Y:S02]  /*1e880*/  UIMAD.WIDE.U32 UR4, UR7, UR15, URZ ;  /* 0x0000000f070472a5 */ /* 0x000fe4000f8e00ff */
[----:B------:R-:W-:Y:S02]  /*1e890*/  UISETP.NE.AND UP0, UPT, UR14, 0x1, UPT ;  /* 0x000000010e00788c */ /* 0x000fe4000bf05270 */
[----:B------:R-:W-:-:S03]  /*1e8a0*/  IABS R4, R4 ;  /* 0x0000000400047213 */ /* 0x000fc60000000000 */
[----:B------:R-:W-:Y:S01]  /*1e8b0*/  UMOV UR4, UR5 ;  /* 0x0000000500047c82 */ /* 0x000fe20008000000 */
[----:B------:R-:W1:Y:S01]  /*1e8c0*/  I2F.RP R6, R4 ;  /* 0x0000000400067306 */ /* 0x000e620000209400 */
[----:B------:R-:W-:-:S04]  /*1e8d0*/  USHF.R.U32.HI UR4, URZ, UR70, UR4 ;  /* 0x00000046ff047299 */ /* 0x000fc80008011604 */
[----:B------:R-:W-:Y:S02]  /*1e8e0*/  USEL UR4, UR7, UR4, !UP0 ;  /* 0x0000000407047287 */ /* 0x000fe4000c000000 */
[----:B------:R-:W-:Y:S02]  /*1e8f0*/  UISETP.NE.AND UP0, UPT, UR22, URZ, UPT ;  /* 0x000000ff1600728c */ /* 0x000fe4000bf05270 */
[----:B------:R-:W-:-:S04]  /*1e900*/  UIADD3 UR4, UPT, UPT, -UR4, URZ, URZ ;  /* 0x000000ff04047290 */ /* 0x000fc8000fffe1ff */
[----:B------:R-:W-:Y:S01]  /*1e910*/  UIMAD UR4, UR14, UR4, UR7 ;  /* 0x000000040e0472a4 */ /* 0x000fe2000f8e0207 */
[----:B-1----:R-:W1:Y:S03]  /*1e920*/  MUFU.RCP R6, R6 ;  /* 0x0000000600067308 */ /* 0x002e660000001000 */
[----:B------:R-:W-:Y:S02]  /*1e930*/  ULOP3.LUT UR5, UR4, UR22, URZ, 0x3c, !UPT ;  /* 0x0000001604057292 */ /* 0x000fe4000f8e3cff */
[----:B------:R-:W-:Y:S02]  /*1e940*/  MOV R0, UR4 ;  /* 0x0000000400007c02 */ /* 0x000fe40008000f00 */
[----:B------:R-:W-:Y:S02]  /*1e950*/  UISETP.GE.AND UP1, UPT, UR5, URZ, UPT ;  /* 0x000000ff0500728c */ /* 0x000fe4000bf26270 */
[----:B------:R-:W-:-:S02]  /*1e960*/  IABS R0, R0 ;  /* 0x0000000000007213 */ /* 0x000fc40000000000 */
        /* <DEDUP_REMOVED lines=13> */
[----:B------:R-:W-:Y:S01]  /*1ea40*/  @P1 VIADD R5, R5, 0x1 ;  /* 0x0000000105051836 */ /* 0x000fe20000000000 */
[----:B------:R-:W-:-:S04]  /*1ea50*/  ELECT P1, URZ, PT ;  /* 0x0000000000ff782f */ /* 0x000fc80003820000 */
[----:B------:R-:W-:-:S13]  /*1ea60*/  R2UR UR6, R5 ;  /* 0x00000000050672ca */ /* 0x000fda00000e0000 */
[----:B------:R-:W-:Y:S02]  /*1ea70*/  @!UP1 UIADD3 UR6, UPT, UPT, -UR6, URZ, URZ ;  /* 0x000000ff06069290 */ /* 0x000fe4000fffe1ff */
[----:B------:R-:W-:-:S04]  /*1ea80*/  @!UP0 ULOP3.LUT UR6, URZ, UR22, URZ, 0x33, !UPT ;  /* 0x00000016ff068292 */ /* 0x000fc8000f8e33ff */
[----:B------:R-:W-:Y:S02]  /*1ea90*/  UIADD3 UR5, UPT, UPT, -UR6, URZ, URZ ;  /* 0x000000ff06057290 */ /* 0x000fe4000fffe1ff */
[----:B------:R-:W-:Y:S02]  /*1eaa0*/  MOV R16, UR6 ;  /* 0x0000000600107c02 */ /* 0x000fe40008000f00 */
[----:B------:R-:W-:-:S06]  /*1eab0*/  UIMAD UR4, UR22, UR5, UR4 ;  /* 0x00000005160472a4 */ /* 0x000fcc000f8e0204 */
[----:B------:R-:W-:Y:S01]  /*1eac0*/  IMAD.U32 R15, RZ, RZ, UR4 ;  /* 0x00000004ff0f7e24 */ /* 0x000fe2000f8e00ff */
[----:B------:R-:W-:Y:S06]  /*1ead0*/  BRA.U UP6, `(.L_x_379) ;  /* 0x0000000106047547 */ /* 0x000fec000b800000 */
[----:B--2---:R-:W-:Y:S05]  /*1eae0*/  BPT.TRAP 0x1 ;  /* 0x000000040000795c */ /* 0x004fea0000300000 */
.L_x_379:
[----:B------:R-:W1:Y:S01]  /*1eaf0*/  S2UR UR55, SR_CgaCtaId ;  /* 0x00000000003779c3 */ /* 0x000e620000008800 */
[----:B------:R-:W-:Y:S01]  /*1eb00*/  UMOV UR5, 0x400 ;  /* 0x0000040000057882 */ /* 0x000fe20000000000 */
[----:B------:R-:W-:Y:S01]  /*1eb10*/  SHF.L.U32 R0, R2, 0x1f, RZ ;  /* 0x0000001f02007819 */ /* 0x000fe200000006ff */
[----:B-1----:R-:W-:-:S09]  /*1eb20*/  ULEA UR5, UR55, UR5, 0x18 ;  /* 0x0000000537057291 */ /* 0x002fd2000f8ec0ff */
[----:B------:R-:W1:Y:S02]  /*1eb30*/  SYNCS.PHASECHK.TRANS64.TRYWAIT P0, [UR5+0x580b0], R0 ;  /* 0x0580b000ff0075a7 */ /* 0x000e640008001105 */
[----:B-1----:R-:W-:Y:S05]  /*1eb40*/  @!P0 BRA `(.L_x_380) ;  /* 0x0000004000208947 */ /* 0x002fea0003800000 */
.L_x_472:
[----:B------:R-:W-:Y:S04]  /*1eb50*/  BSSY.RECONVERGENT B0, `(.L_x_381) ;  /* 0x0000189000007945 */ /* 0x000fe80003800200 */
[----:B------:R-:W-:Y:S05]  /*1eb60*/  @!P1 BRA `(.L_x_382) ;  /* 0x00000018001c9947 */ /* 0x000fea0003800000 */
[----:B------:R-:W-:Y:S01]  /*1eb70*/  R2UR UR17, R17 ;  /* 0x00000000111172ca */ /* 0x000fe200000e0000 */
[----:B------:R3:W-:Y:S01]  /*1eb80*/  STL [R1+0x5c], R2 ;  /* 0x00005c0201007387 */ /* 0x0007e20000100800 */
[----:B------:R-:W-:Y:S01]  /*1eb90*/  R2UR UR16, R15 ;  /* 0x000000000f1072ca */ /* 0x000fe200000e0000 */
[----:B------:R-:W-:Y:S01]  /*1eba0*/  UIADD3 UR32, UPT, UPT, UR5, 0x3d000, URZ ;  /* 0x0003d00005207890 */ /* 0x000fe2000fffe0ff */
[----:B------:R-:W-:Y:S01]  /*1ebb0*/  R2UR UR9, R16 ;  /* 0x00000000100972ca */ /* 0x000fe200000e0000 */
[----:B------:R4:W-:Y:S01]  /*1ebc0*/  STL [R1+0x58], R0 ;  /* 0x0000580001007387 */ /* 0x0009e20000100800 */
[C---:B------:R-:W-:Y:S01]  /*1ebd0*/  R2UR UR4, R18.reuse ;  /* 0x00000000120472ca */ /* 0x040fe200000e0000 */
[----:B------:R-:W-:Y:S01]  /*1ebe0*/  UIADD3 UR6, UP0, UPT, UR46, 0x400, URZ ;  /* 0x000004002e067890 */ /* 0x000fe2000ff1e0ff */
[----:B------:R-:W-:Y:S01]  /*1ebf0*/  MOV.SPILL R24, UR15 ;  /* 0x0000000f00187c02 */ /* 0x000fe20009000f00 */
[----:B------:R-:W-:Y:S01]  /*1ec00*/  UMOV UR33, URZ ;  /* 0x000000ff00217c82 */ /* 0x000fe20008000000 */
[----:B------:R-:W-:Y:S01]  /*1ec10*/  MOV.SPILL R23, UR14 ;  /* 0x0000000e00177c02 */ /* 0x000fe20009000f00 */
[----:B------:R-:W-:Y:S01]  /*1ec20*/  UIADD3 UR56, UPT, UPT, UR5, 0x43000, URZ ;  /* 0x0004300005387890 */ /* 0x000fe2000fffe0ff */
[----:B------:R-:W-:Y:S01]  /*1ec30*/  MOV.SPILL R25, UR30 ;  /* 0x0000001e00197c02 */ /* 0x000fe20009000f00 */
[----:B------:R-:W-:Y:S01]  /*1ec40*/  UIADD3 UR34, UPT, UPT, UR17, 0x28, URZ ;  /* 0x0000002811227890 */ /* 0x000fe2000fffe0ff */
[----:B------:R2:W-:Y:S01]  /*1ec50*/  STL [R1+0x68], R24 ;  /* 0x0000681801007387 */ /* 0x0005e20000100800 */
[----:B------:R-:W-:Y:S01]  /*1ec60*/  UIADD3 UR7, UPT, UPT, UR17, 0x18, URZ ;  /* 0x0000001811077890 */ /* 0x000fe2000fffe0ff */
[----:B------:R-:W-:Y:S01]  /*1ec70*/  MOV.SPILL R26, UR31 ;  /* 0x0000001f001a7c02 */ /* 0x000fe20009000f00 */
[----:B------:R-:W-:Y:S01]  /*1ec80*/  UMOV UR35, UR16 ;  /* 0x0000001000237c82 */ /* 0x000fe20008000000 */
[----:B------:R2:W-:Y:S01]  /*1ec90*/  STL [R1+0x6c], R23 ;  /* 0x00006c1701007387 */ /* 0x0005e20000100800 */
[----:B------:R-:W-:Y:S01]  /*1eca0*/  UMOV UR36, UR9 ;  /* 0x0000000900247c82 */ /* 0x000fe20008000000 */
[----:B------:R-:W-:Y:S01]  /*1ecb0*/  UMOV UR37, UR4 ;  /* 0x0000000400257c82 */ /* 0x000fe20008000000 */
[----:B------:R-:W-:Y:S01]  /*1ecc0*/  IMAD.U32 R22, RZ, RZ, UR7 ;  /* 0x00000007ff167e24 */ /* 0x000fe2000f8e00ff */
[----:B------:R-:W-:Y:S01]  /*1ecd0*/  UIADD3 UR7, UPT, UPT, UR17, 0x20, URZ ;  /* 0x0000002011077890 */ /* 0x000fe2000fffe0ff */
[----:B-1----:R-:W-:Y:S01]  /*1ece0*/  MOV.SPILL R3, UR37 ;  /* 0x0000002500037c02 */ /* 0x002fe20009000f00 */
[----:B------:R1:W-:Y:S01]  /*1ecf0*/  STL [R1+0x64], R25 ;  /* 0x0000641901007387 */ /* 0x0003e20000100800 */
[----:B------:R-:W-:Y:S01]  /*1ed00*/  R2UR UR37, R18 ;  /* 0x00000000122572ca */ /* 0x000fe200000e0000 */
[----:B------:R-:W-:Y:S01]  /*1ed10*/  IMAD.U32 R29, RZ, RZ, UR16 ;  /* 0x00000010ff1d7e24 */ /* 0x000fe2000f8e00ff */
[----:B---3--:R-:W-:Y:S01]  /*1ed20*/  MOV.SPILL R2, UR39 ;  /* 0x0000002700027c02 */ /* 0x008fe20009000f00 */
[----:B------:R-:W-:Y:S01]  /*1ed30*/  IMAD.U32 R28, RZ, RZ, UR9 ;  /* 0x00000009ff1c7e24 */ /* 0x000fe2000f8e00ff */
[----:B------:R3:W-:Y:S01]  /*1ed40*/  STL [R1+0x24], R3 ;  /* 0x0000240301007387 */ /* 0x0007e20000100800 */
[----:B----4-:R-:W-:Y:S01]  /*1ed50*/  MOV.SPILL R0, UR38 ;  /* 0x0000002600007c02 */ /* 0x010fe20009000f00 */
[----:B------:R-:W-:Y:S01]  /*1ed60*/  IMAD.U32 R14, RZ, RZ, UR16 ;  /* 0x00000010ff0e7e24 */ /* 0x000fe2000f8e00ff */
[----:B------:R-:W-:Y:S01]  /*1ed70*/  UMOV UR13, UR4 ;  /* 0x00000004000d7c82 */ /* 0x000fe20008000000 */
[----:B------:R4:W-:Y:S01]  /*1ed80*/  STL [R1+0x14], R2 ;  /* 0x0000140201007387 */ /* 0x0009e20000100800 */
[----:B------:R-:W-:Y:S01]  /*1ed90*/  UMOV UR53, UR4 ;  /* 0x0000000400357c82 */ /* 0x000fe20008000000 */
[----:B------:R-:W-:Y:S01]  /*1eda0*/  IMAD.U32 R12, RZ, RZ, UR4 ;  /* 0x00000004ff0c7e24 */ /* 0x000fe2000f8e00ff */
[----:B------:R-:W-:Y:S01]  /*1edb0*/  UIADD3 UR10, UPT, UPT, UR17, 0x8, URZ ;  /* 0x00000008110a7890 */ /* 0x000fe2000fffe0ff */
[----:B------:R4:W-:Y:S01]  /*1edc0*/  STL [R1+0x10], R0 ;  /* 0x0000100001007387 */ /* 0x0009e20000100800 */
[----:B------:R-:W-:Y:S01]  /*1edd0*/  IMAD.U32 R27, RZ, RZ, UR4 ;  /* 0x00000004ff1b7e24 */ /* 0x000fe2000f8e00ff */
[----:B--2---:R-:W-:Y:S01]  /*1ede0*/  MOV.SPILL R24, UR34 ;  /* 0x0000002200187c02 */ /* 0x004fe20009000f00 */
[----:B------:R-:W-:Y:S01]  /*1edf0*/  IMAD.U32 R13, RZ, RZ, UR9 ;  /* 0x00000009ff0d7e24 */ /* 0x000fe2000f8e00ff */
[----:B------:R-:W-:Y:S01]  /*1ee00*/  R2UR UR34, R17 ;  /* 0x00000000112272ca */ /* 0x000fe200000e0000 */
[----:B------:R-:W-:Y:S01]  /*1ee10*/  UIADD3 UR8, UPT, UPT, UR5, 0x39000, URZ ;  /* 0x0003900005087890 */ /* 0x000fe2000fffe0ff */
[----:B------:R-:W-:Y:S01]  /*1ee20*/  MOV.SPILL R23, UR35 ;  /* 0x0000002300177c02 */ /* 0x000fe20009000f00 */
[----:B------:R-:W-:Y:S01]  /*1ee30*/  IMAD.U32 R9, RZ, RZ, UR37 ;  /* 0x00000025ff097e24 */ /* 0x000fe2000f8e00ff */
[----:B------:R-:W-:Y:S01]  /*1ee40*/  R2UR UR35, R15 ;  /* 0x000000000f2372ca */ /* 0x000fe200000e0000 */
[----:B------:R-:W-:Y:S01]  /*1ee50*/  IMAD.U32 R6, RZ, RZ, UR37 ;  /* 0x00000025ff067e24 */ /* 0x000fe2000f8e00ff */
[----:B------:R-:W-:Y:S01]  /*1ee60*/  UMOV UR77, UR37 ;  /* 0x00000025004d7c82 */ /* 0x000fe20008000000 */
[----:B------:R-:W-:Y:S01]  /*1ee70*/  UIADD3 UR50, UPT, UPT, UR17, 0x10, URZ ;  /* 0x0000001011327890 */ /* 0x000fe2000fffe0ff */
[----:B-1----:R-:W-:Y:S01]  /*1ee80*/  MOV.SPILL R25, UR32 ;  /* 0x0000002000197c02 */ /* 0x002fe20009000f00 */
[----:B------:R-:W-:Y:S01]  /*1ee90*/  UIADD3 UR32, UPT, UPT, UR5, 0x38000, URZ ;  /* 0x0003800005207890 */ /* 0x000fe2000fffe0ff */
[----:B------:R1:W-:Y:S01]  /*1eea0*/  STL [R1+0x60], R26 ;  /* 0x0000601a01007387 */ /* 0x0003e20000100800 */
[----:B------:R-:W-:-:S02]  /*1eeb0*/  UIADD3 UR48, UPT, UPT, UR5, 0x3a000, URZ ;  /* 0x0003a00005307890 */ /* 0x000fc4000fffe0ff */
[----:B------:R-:W-:Y:S01]  /*1eec0*/  UMOV UR31, UR34 ;  /* 0x00000022001f7c82 */ /* 0x000fe20008000000 */
[----:B------:R-:W-:Y:S01]  /*1eed0*/  UIADD3 UR4, UPT, UPT, UR34, 0x30, URZ ;  /* 0x0000003022047890 */ /* 0x000fe2000fffe0ff */
[----:B---3--:R-:W-:Y:S01]  /*1eee0*/  IMAD.U32 R3, RZ, RZ, UR37 ;  /* 0x00000025ff037e24 */ /* 0x008fe2000f8e00ff */
[----:B------:R-:W-:Y:S01]  /*1eef0*/  UIADD3 UR58, UPT, UPT, UR31, 0x58, URZ ;  /* 0x000000581f3a7890 */ /* 0x000fe2000fffe0ff */
[----:B----4-:R-:W-:Y:S01]  /*1ef00*/  MOV.SPILL R2, UR36 ;  /* 0x0000002400027c02 */ /* 0x010fe20009000f00 */
[----:B------:R-:W-:Y:S01]  /*1ef10*/  UMOV UR23, UR35 ;  /* 0x0000002300177c82 */ /* 0x000fe20008000000 */
[----:B------:R-:W-:Y:S01]  /*1ef20*/  R2UR UR36, R16 ;  /* 0x00000000102472ca */ /* 0x000fe200000e0000 */
[----:B------:R-:W-:Y:S01]  /*1ef30*/  IMAD.U32 R11, RZ, RZ, UR35 ;  /* 0x00000023ff0b7e24 */ /* 0x000fe2000f8e00ff */
[----:B------:R-:W-:Y:S01]  /*1ef40*/  UMOV UR75, UR35 ;  /* 0x00000023004b7c82 */ /* 0x000fe20008000000 */
[----:B------:R-:W-:Y:S01]  /*1ef50*/  IMAD.U32 R0, RZ, RZ, UR7 ;  /* 0x00000007ff007e24 */ /* 0x000fe2000f8e00ff */
[----:B------:R-:W-:Y:S01]  /*1ef60*/  UIADD3.X UR7, UPT, UPT, URZ, UR47, URZ, UP0, !UPT ;  /* 0x0000002fff077290 */ /* 0x000fe200087fe4ff */
[----:B------:R-:W-:Y:S01]  /*1ef70*/  IMAD.U32 R8, RZ, RZ, UR35 ;  /* 0x00000023ff087e24 */ /* 0x000fe2000f8e00ff */
[----:B------:R-:W-:Y:S01]  /*1ef80*/  UMOV UR67, UR35 ;  /* 0x0000002300437c82 */ /* 0x000fe20008000000 */
[----:B------:R-:W-:Y:S01]  /*1ef90*/  IMAD.U32 R5, RZ, RZ, UR35 ;  /* 0x00000023ff057e24 */ /* 0x000fe2000f8e00ff */
[----:B------:R-:W-:Y:S01]  /*1efa0*/  UMOV UR59, UR23 ;  /* 0x00000017003b7c82 */ /* 0x000fe20008000000 */
[----:B------:R2:W-:Y:S01]  /*1efb0*/  STL [R1+0x20], R2 ;  /* 0x0000200201007387 */ /* 0x0005e20000100800 */
[----:B------:R-:W-:Y:S01]  /*1efc0*/  IMAD.U32 R21, RZ, RZ, UR4 ;  /* 0x00000004ff157e24 */ /* 0x000fe2000f8e00ff */
[----:B------:R-:W-:-:S02]  /*1efd0*/  UIADD3 UR4, UPT, UPT, UR34, 0x38, URZ ;  /* 0x0000003822047890 */ /* 0x000fc4000fffe0ff */
[----:B------:R-:W-:Y:S01]  /*1efe0*/  IMAD.U32 R10, RZ, RZ, UR36 ;  /* 0x00000024ff0a7e24 */ /* 0x000fe2000f8e00ff */
[----:B------:R-:W-:Y:S01]  /*1eff0*/  UMOV UR76, UR36 ;  /* 0x00000024004c7c82 */ /* 0x000fe20008000000 */
[----:B------:R-:W-:Y:S01]  /*1f000*/  IMAD.U32 R7, RZ, RZ, UR36 ;  /* 0x00000024ff077e24 */ /* 0x000fe2000f8e00ff */
[----:B------:R3:W-:Y:S01]  /*1f010*/  UTMASTG.5D [UR32], [UR6] ;  /* 0x00000020060073b5 */ /* 0x0007e20008020000 */
[----:B------:R-:W-:Y:S01]  /*1f020*/  IMAD.U32 R4, RZ, RZ, UR36 ;  /* 0x00000024ff047e24 */ /* 0x000fe2000f8e00ff */
[----:B------:R-:W-:Y:S01]  /*1f030*/  UMOV UR22, UR36 ;  /* 0x0000002400167c82 */ /* 0x000fe20008000000 */
[----:B------:R-:W-:Y:S01]  /*1f040*/  IMAD.U32 R20, RZ, RZ, UR4 ;  /* 0x00000004ff147e24 */ /* 0x000fe2000f8e00ff */
[----:B------:R-:W-:Y:S01]  /*1f050*/  UIADD3 UR4, UPT, UPT, UR34, 0x40, URZ ;  /* 0x0000004022047890 */ /* 0x000fe2000fffe0ff */
[----:B-1----:R-:W-:Y:S01]  /*1f060*/  MOV.SPILL R26, UR62 ;  /* 0x0000003e001a7c02 */ /* 0x002fe20009000f00 */
[----:B------:R-:W-:Y:S02]  /*1f070*/  UIADD3 UR74, UPT, UPT, UR34, 0x48, URZ ;  /* 0x00000048224a7890 */ /* 0x000fe4000fffe0ff */
[----:B------:R-:W-:-:S02]  /*1f080*/  UIADD3 UR66, UPT, UPT, UR34, 0x50, URZ ;  /* 0x0000005022427890 */ /* 0x000fc4000fffe0ff */
[----:B------:R-:W-:Y:S01]  /*1f090*/  IMAD.U32 R19, RZ, RZ, UR4 ;  /* 0x00000004ff137e24 */ /* 0x000fe2000f8e00ff */
[----:B------:R-:W-:Y:S01]  /*1f0a0*/  UMOV UR4, UR37 ;  /* 0x0000002500047c82 */ /* 0x000fe20008000000 */
[----:B------:R-:W-:Y:S01]  /*1f0b0*/  UMOV UR60, UR22 ;  /* 0x00000016003c7c82 */ /* 0x000fe20008000000 */
[----:B------:R-:W-:Y:S01]  /*1f0c0*/  UMOV UR61, UR4 ;  /* 0x00000004003d7c82 */ /* 0x000fe20008000000 */
[----:B------:R-:W-:Y:S01]  /*1f0d0*/  UMOV UR12, UR9 ;  /* 0x00000009000c7c82 */ /* 0x000fe20008000000 */
[----:B------:R-:W-:Y:S01]  /*1f0e0*/  UMOV UR52, UR9 ;  /* 0x0000000900347c82 */ /* 0x000fe20008000000 */
[----:B------:R-:W-:Y:S01]  /*1f0f0*/  UMOV UR11, UR16 ;  /* 0x00000010000b7c82 */ /* 0x000fe20008000000 */
[----:B------:R-:W-:Y:S01]  /*1f100*/  UMOV UR9, UR33 ;  /* 0x0000002100097c82 */ /* 0x000fe20008000000 */
[----:B--2---:R-:W-:Y:S01]  /*1f110*/  MOV.SPILL R2, UR61 ;  /* 0x0000003d00027c02 */ /* 0x004fe20009000f00 */
[----:B------:R1:W-:Y:S01]  /*1f120*/  UTMASTG.5D [UR8], [UR6] ;  /* 0x00000008060073b5 */ /* 0x0003e20008020000 */
[----:B------:R-:W-:Y:S01]  /*1f130*/  UMOV UR30, UR10 ;  /* 0x0000000a001e7c82 */ /* 0x000fe20008000000 */
[----:B------:R-:W-:Y:S01]  /*1f140*/  UMOV UR51, UR16 ;  /* 0x0000001000337c82 */ /* 0x000fe20008000000 */
[----:B------:R-:W-:Y:S01]  /*1f150*/  UMOV UR15, UR50 ;  /* 0x00000032000f7c82 */ /* 0x000fe20008000000 */
[----:B------:R-:W-:-:S02]  /*1f160*/  UIADD3 UR72, UPT, UPT, UR5, 0x41000, URZ ;  /* 0x0004100005487890 */ /* 0x000fc4000fffe0ff */
[----:B------:R-:W-:Y:S01]  /*1f170*/  UIADD3 UR64, UPT, UPT, UR5, 0x42000, URZ ;  /* 0x0004200005407890 */ /* 0x000fe2000fffe0ff */
[----:B---3--:R-:W-:Y:S02]  /*1f180*/  R2UR UR35, R29 ;  /* 0x000000001d2372ca */ /* 0x008fe400000e0000 */
[----:B------:R-:W-:Y:S01]  /*1f190*/  R2UR UR36, R28 ;  /* 0x000000001c2472ca */ /* 0x000fe200000e0000 */
[----:B------:R-:W-:Y:S01]  /*1f1a0*/  UIADD3 UR32, UPT, UPT, UR5, 0x3c000, URZ ;  /* 0x0003c00005207890 */ /* 0x000fe2000fffe0ff */
[----:B------:R-:W-:Y:S01]  /*1f1b0*/  MOV.SPILL R29, UR59 ;  /* 0x0000003b001d7c02 */ /* 0x000fe20009000f00 */
[----:B------:R-:W-:Y:S01]  /*1f1c0*/  UIADD3 UR42, UPT, UPT, UR31, 0x68, URZ ;  /* 0x000000681f2a7890 */ /* 0x000fe2000fffe0ff */
[----:B------:R-:W-:Y:S01]  /*1f1d0*/  MOV.SPILL R28, UR58 ;  /* 0x0000003a001c7c02 */ /* 0x000fe20009000f00 */
[----:B------:R-:W-:Y:S01]  /*1f1e0*/  UMOV UR43, UR23 ;  /* 0x00000017002b7c82 */ /* 0x000fe20008000000 */
[----:B------:R-:W-:Y:S01]  /*1f1f0*/  R2UR UR58, R22 ;  /* 0x00000000163a72ca */ /* 0x000fe200000e0000 */
[----:B------:R-:W-:Y:S01]  /*1f200*/  UIADD3 UR40, UPT, UPT, UR5, 0x45000, URZ ;  /* 0x0004500005287890 */ /* 0x000fe2000fffe0ff */
[----:B------:R-:W-:Y:S01]  /*1f210*/  R2UR UR59, R14 ;  /* 0x000000000e3b72ca */ /* 0x000fe200000e0000 */
[----:B------:R-:W2:Y:S01]  /*1f220*/  LDL.LU R22, [R1+0x20] ;  /* 0x0000200001167983 */ /* 0x000ea20000300800 */
[----:B------:R-:W-:Y:S01]  /*1f230*/  R2UR UR34, R0 ;  /* 0x00000000002272ca */ /* 0x000fe200000e0000 */
[----:B------:R-:W-:Y:S01]  /*1f240*/  UMOV UR44, UR22 ;  /* 0x00000016002c7c82 */ /* 0x000fe20008000000 */
[----:B------:R-:W-:Y:S01]  /*1f250*/  MOV.SPILL R0, UR60 ;  /* 0x0000003c00007c02 */ /* 0x000fe20009000f00 */
[----:B------:R-:W3:Y:S01]  /*1f260*/  LDL.LU R14, [R1+0x24] ;  /* 0x00002400010e7983 */ /* 0x000ee20000300800 */
[----:B------:R-:W-:Y:S01]  /*1f270*/  R2UR UR60, R13 ;  /* 0x000000000d3c72ca */ /* 0x000fe200000e0000 */
[----:B------:R-:W-:Y:S01]  /*1f280*/  UIADD3 UR26, UPT, UPT, UR31, 0x78, URZ ;  /* 0x000000781f1a7890 */ /* 0x000fe2000fffe0ff */
[----:B------:R-:W-:Y:S01]  /*1f290*/  R2UR UR61, R12 ;  /* 0x000000000c3d72ca */ /* 0x000fe200000e0000 */
[----:B-1----:R-:W-:Y:S01]  /*1f2a0*/  UMOV UR10, URZ ;  /* 0x000000ff000a7c82 */ /* 0x002fe20008000000 */
[----:B------:R-:W-:Y:S01]  /*1f2b0*/  R2UR UR37, R27 ;  /* 0x000000001b2572ca */ /* 0x000fe200000e0000 */
[----:B------:R-:W-:Y:S01]  /*1f2c0*/  UMOV UR49, UR10 ;  /* 0x0000000a00317c82 */ /* 0x000fe20008000000 */
[----:B------:R-:W-:Y:S01]  /*1f2d0*/  MOV.SPILL R27, UR56 ;  /* 0x00000038001b7c02 */ /* 0x000fe20009000f00 */
[----:B------:R-:W-:Y:S01]  /*1f2e0*/  UIADD3 UR56, UPT, UPT, UR5, 0x3b000, URZ ;  /* 0x0003b00005387890 */ /* 0x000fe2000fffe0ff */
[----:B------:R1:W-:Y:S01]  /*1f2f0*/  UTMASTG.5D [UR48], [UR6] ;  /* 0x00000030060073b5 */ /* 0x0003e20008020000 */
[----:B------:R-:W-:Y:S01]  /*1f300*/  UMOV UR57, UR10 ;  /* 0x0000000a00397c82 */ /* 0x000fe20008000000 */
[----:B------:R-:W-:Y:S01]  /*1f310*/  UMOV UR33, UR10 ;  /* 0x0000000a00217c82 */ /* 0x000fe20008000000 */
[----:B------:R-:W-:Y:S01]  /*1f320*/  UMOV UR71, UR34 ;  /* 0x0000002200477c82 */ /* 0x000fe20008000000 */
[----:B------:R-:W-:Y:S01]  /*1f330*/  UMOV UR14, UR58 ;  /* 0x0000003a000e7c82 */ /* 0x000fe20008000000 */
[----:B------:R-:W-:Y:S01]  /*1f340*/  R2UR.FILL UR62, R26 ;  /* 0x000000001a3e72ca */ /* 0x000fe200004e0000 */
[----:B------:R-:W-:Y:S01]  /*1f350*/  UMOV UR45, UR4 ;  /* 0x00000004002d7c82 */ /* 0x000fe20008000000 */
[----:B------:R-:W-:Y:S01]  /*1f360*/  UIADD3 UR24, UPT, UPT, UR5, 0x47000, URZ ;  /* 0x0004700005187890 */ /* 0x000fe2000fffe0ff */
[----:B------:R4:W-:Y:S01]  /*1f370*/  UTMASTG.5D [UR56], [UR6] ;  /* 0x00000038060073b5 */ /* 0x0009e20008020000 */
[----:B------:R-:W-:Y:S01]  /*1f380*/  UMOV UR68, UR22 ;  /* 0x0000001600447c82 */ /* 0x000fe20008000000 */
[----:B------:R-:W-:Y:S01]  /*1f390*/  UMOV UR69, UR4 ;  /* 0x0000000400457c82 */ /* 0x000fe20008000000 */
[----:B------:R4:W-:Y:S01]  /*1f3a0*/  UTMASTG.5D [UR32], [UR6] ;  /* 0x00000020060073b5 */ /* 0x0009e20008020000 */
[----:B------:R-:W3:Y:S01]  /*1f3b0*/  LDL.LU R26, [R1+0x60] ;  /* 0x00006000011a7983 */ /* 0x000ee20000300800 */
[----:B-1----:R-:W-:Y:S01]  /*1f3c0*/  UMOV UR51, UR23 ;  /* 0x0000001700337c82 */ /* 0x002fe20008000000 */
[----:B------:R-:W-:-:S02]  /*1f3d0*/  UMOV UR52, UR22 ;  /* 0x0000001600347c82 */ /* 0x000fc40008000000 */
[----:B------:R-:W-:Y:S02]  /*1f3e0*/  MOV.SPILL R12, UR52 ;  /* 0x00000034000c7c02 */ /* 0x000fe40009000f00 */
[----:B------:R-:W-:Y:S02]  /*1f3f0*/  R2UR UR52, R7 ;  /* 0x00000000073472ca */ /* 0x000fe400000e0000 */
[----:B----4-:R-:W-:Y:S02]  /*1f400*/  R2UR UR59, R11 ;  /* 0x000000000b3b72ca */ /* 0x010fe400000e0000 */
[----:B------:R-:W-:Y:S02]  /*1f410*/  MOV.SPILL R11, UR51 ;  /* 0x00000033000b7c02 */ /* 0x000fe40009000f00 */
[----:B------:R-:W-:Y:S02]  /*1f420*/  R2UR UR51, R8 ;  /* 0x00000000083372ca */ /* 0x000fe400000e0000 */
[----:B------:R-:W-:-:S02]  /*1f430*/  R2UR UR58, R21 ;  /* 0x00000000153a72ca */ /* 0x000fc400000e0000 */
[----:B------:R-:W-:Y:S02]  /*1f440*/  R2UR.FILL UR35, R23 ;  /* 0x00000000172372ca */ /* 0x000fe400004e0000 */
[----:B------:R-:W-:Y:S01]  /*1f450*/  R2UR.FILL UR34, R24 ;  /* 0x00000000182272ca */ /* 0x000fe200004e0000 */
[----:B------:R-:W4:Y:S01]  /*1f460*/  LDL.LU R23, [R1+0x6c] ;  /* 0x00006c0001177983 */ /* 0x000f220000300800 */
[----:B------:R-:W-:Y:S02]  /*1f470*/  R2UR.FILL UR32, R25 ;  /* 0x00000000192072ca */ /* 0x000fe400004e0000 */
[----:B------:R-:W-:Y:S01]  /*1f480*/  R2UR UR60, R10 ;  /* 0x000000000a3c72ca */ /* 0x000fe200000e0000 */
[----:B------:R-:W4:Y:S01]  /*1f490*/  LDL.LU R24, [R1+0x68] ;  /* 0x0000680001187983 */ /* 0x000f220000300800 */
[----:B------:R-:W-:Y:S02]  /*1f4a0*/  R2UR UR61, R9 ;  /* 0x00000000093d72ca */ /* 0x000fe400000e0000 */
[----:B------:R-:W-:Y:S01]  /*1f4b0*/  MOV.SPILL R8, UR43 ;  /* 0x0000002b00087c02 */ /* 0x000fe20009000f00 */
[----:B------:R-:W4:Y:S01]  /*1f4c0*/  LDL.LU R25, [R1+0x64] ;  /* 0x0000640001197983 */ /* 0x000f220000300800 */
[----:B------:R-:W-:-:S02]  /*1f4d0*/  MOV.SPILL R7, UR42 ;  /* 0x0000002a00077c02 */ /* 0x000fc40009000f00 */
[----:B------:R-:W-:Y:S02]  /*1f4e0*/  R2UR UR42, R19 ;  /* 0x00000000132a72ca */ /* 0x000fe400000e0000 */
[----:B------:R-:W-:Y:S01]  /*1f4f0*/  R2UR UR43, R5 ;  /* 0x00000000052b72ca */ /* 0x000fe200000e0000 */
[----:B------:R-:W4:Y:S01]  /*1f500*/  LDL.LU R19, [R1+0x10] ;  /* 0x0000100001137983 */ /* 0x000f220000300800 */
[----:B------:R-:W-:-:S03]  /*1f510*/  UIADD3 UR56, UPT, UPT, UR5, 0x3e000, URZ ;  /* 0x0003e00005387890 */ /* 0x000fc6000fffe0ff */
[----:B------:R-:W4:Y:S01]  /*1f520*/  LDL.LU R5, [R1+0x14] ;  /* 0x0000140001057983 */ /* 0x000f220000300800 */
[----:B------:R-:W-:Y:S02]  /*1f530*/  UIADD3 UR50, UPT, UPT, UR31, 0x60, URZ ;  /* 0x000000601f327890 */ /* 0x000fe4000fffe0ff */
[----:B------:R-:W-:Y:S01]  /*1f540*/  UIADD3 UR48, UPT, UPT, UR5, 0x44000, URZ ;  /* 0x0004400005307890 */ /* 0x000fe2000fffe0ff */
[----:B------:R-:W-:-:S03]  /*1f550*/  UMOV UR53, UR4 ;  /* 0x0000000400357c82 */ /* 0x000fc60008000000 */
[----:B------:R-:W-:Y:S02]  /*1f560*/  MOV.SPILL R10, UR50 ;  /* 0x00000032000a7c02 */ /* 0x000fe40009000f00 */
[----:B------:R-:W-:Y:S02]  /*1f570*/  MOV.SPILL R13, UR53 ;  /* 0x00000035000d7c02 */ /* 0x000fe40009000f00 */
[----:B------:R-:W-:Y:S02]  /*1f580*/  R2UR UR50, R20 ;  /* 0x00000000143272ca */ /* 0x000fe400000e0000 */
[----:B------:R-:W-:Y:S02]  /*1f590*/  R2UR UR53, R6 ;  /* 0x00000000063572ca */ /* 0x000fe400000e0000 */
[----:B------:R-:W-:Y:S02]  /*1f5a0*/  MOV.SPILL R20, UR45 ;  /* 0x0000002d00147c02 */ /* 0x000fe40009000f00 */
[----:B------:R-:W-:-:S02]  /*1f5b0*/  R2UR UR45, R3 ;  /* 0x00000000032d72ca */ /* 0x000fc400000e0000 */
[----:B------:R-:W-:Y:S01]  /*1f5c0*/  MOV.SPILL R9, UR48 ;  /* 0x0000003000097c02 */ /* 0x000fe20009000f00 */
[----:B------:R-:W-:Y:S01]  /*1f5d0*/  UIADD3 UR48, UPT, UPT, UR5, 0x3f000, URZ ;  /* 0x0003f00005307890 */ /* 0x000fe2000fffe0ff */
[----:B------:R-:W-:Y:S01]  /*1f5e0*/  MOV.SPILL R6, UR40 ;  /* 0x0000002800067c02 */ /* 0x000fe20009000f00 */
[----:B------:R-:W-:Y:S01]  /*1f5f0*/  UIADD3 UR40, UPT, UPT, UR5, 0x40000, URZ ;  /* 0x0004000005287890 */ /* 0x000fe2000fffe0ff */
[----:B------:R-:W-:Y:S01]  /*1f600*/  UMOV UR63, UR58 ;  /* 0x0000003a003f7c82 */ /* 0x000fe20008000000 */
[----:B------:R-:W-:Y:S01]  /*1f610*/  UMOV UR41, UR10 ;  /* 0x0000000a00297c82 */ /* 0x000fe20008000000 */
[----:B------:R-:W-:Y:S01]  /*1f620*/  UMOV UR55, UR50 ;  /* 0x0000003200377c82 */ /* 0x000fe20008000000 */
[----:B------:R-:W-:Y:S01]  /*1f630*/  UMOV UR54, UR42 ;  /* 0x0000002a00367c82 */ /* 0x000fe20008000000 */
[----:B------:R-:W-:Y:S01]  /*1f640*/  UMOV UR70, UR34 ;  /* 0x0000002200467c82 */ /* 0x000fe20008000000 */
[----:B------:R-:W-:Y:S01]  /*1f650*/  UIADD3 UR16, UPT, UPT, UR5, 0x38400, URZ ;  /* 0x0003840005107890 */ /* 0x000fe2000fffe0ff */
[----:B------:R-:W-:Y:S01]  /*1f660*/  UMOV UR73, UR10 ;  /* 0x0000000a00497c82 */ /* 0x000fe20008000000 */
[----:B------:R-:W-:Y:S01]  /*1f670*/  UIADD3 UR8, UPT, UPT, UR5, 0x39400, URZ ;  /* 0x0003940005087890 */ /* 0x000fe2000fffe0ff */
        /* <DEDUP_REMOVED lines=15> */
[----:B--2---:R-:W-:-:S02]  /*1f770*/  R2UR.FILL UR36, R22 ;  /* 0x00000000162472ca */ /* 0x004fc400004e0000 */
[----:B---3--:R-:W-:-:S13]  /*1f780*/  R2UR.FILL UR37, R14 ;  /* 0x000000000e2572ca */ /* 0x008fda00004e0000 */
[----:B------:R1:W-:Y:S01]  /*1f790*/  UTMASTG.5D [UR32], [UR6] ;  /* 0x00000020060073b5 */ /* 0x0003e20008020000 */
[----:B------:R2:W-:Y:S01]  /*1f7a0*/  UTMASTG.5D [UR56], [UR6] ;  /* 0x00000038060073b5 */ /* 0x0005e20008020000 */
[----:B------:R-:W-:Y:S02]  /*1f7b0*/  MOV.SPILL R14, UR44 ;  /* 0x0000002c000e7c02 */ /* 0x000fe40009000f00 */
[----:B------:R-:W-:Y:S01]  /*1f7c0*/  R2UR UR44, R4 ;  /* 0x00000000042c72ca */ /* 0x000fe200000e0000 */
[----:B------:R3:W-:-:S12]  /*1f7d0*/  UTMASTG.5D [UR48], [UR6] ;  /* 0x00000030060073b5 */ /* 0x0007d80008020000 */
[----:B------:R3:W-:Y:S01]  /*1f7e0*/  UTMASTG.5D [UR40], [UR6] ;  /* 0x00000028060073b5 */ /* 0x0007e20008020000 */
[----:B------:R-:W-:Y:S01]  /*1f7f0*/  UTMASTG.5D [UR72], [UR6] ;  /* 0x00000048060073b5 */ /* 0x000fe20008020000 */
[----:B-1----:R-:W-:Y:S02]  /*1f800*/  UIADD3 UR34, UPT, UPT, UR31, 0x70, URZ ;  /* 0x000000701f227890 */ /* 0x002fe4000fffe0ff */
[----:B------:R-:W-:Y:S01]  /*1f810*/  UIADD3 UR32, UPT, UPT, UR5, 0x46000, URZ ;  /* 0x0004600005207890 */ /* 0x000fe2000fffe0ff */
[----:B------:R-:W-:Y:S01]  /*1f820*/  UTMASTG.5D [UR64], [UR6] ;  /* 0x00000040060073b5 */ /* 0x000fe20008020000 */
[----:B--2---:R-:W-:Y:S02]  /*1f830*/  R2UR.FILL UR61, R2 ;  /* 0x00000000023d72ca */ /* 0x004fe400004e0000 */
[----:B------:R-:W-:Y:S01]  /*1f840*/  R2UR.FILL UR60, R0 ;  /* 0x00000000003c72ca */ /* 0x000fe200004e0000 */
[----:B------:R1:W5:Y:S04]  /*1f850*/  LDL.LU R2, [R1+0x5c] ;  /* 0x00005c0001027983 */ /* 0x0003680000300800 */
[----:B------:R1:W5:Y:S01]  /*1f860*/  LDL.LU R0, [R1+0x58] ;  /* 0x0000580001007983 */ /* 0x0003620000300800 */
[----:B------:R-:W-:-:S02]  /*1f870*/  R2UR.FILL UR59, R29 ;  /* 0x000000001d3b72ca */ /* 0x000fc400004e0000 */
[----:B------:R-:W-:Y:S02]  /*1f880*/  R2UR.FILL UR58, R28 ;  /* 0x000000001c3a72ca */ /* 0x000fe400004e0000 */
[----:B------:R-:W-:Y:S02]  /*1f890*/  R2UR.FILL UR56, R27 ;  /* 0x000000001b3872ca */ /* 0x000fe400004e0000 */
[----:B---3--:R-:W-:Y:S02]  /*1f8a0*/  R2UR.FILL UR53, R13 ;  /* 0x000000000d3572ca */ /* 0x008fe400004e0000 */
[----:B------:R-:W-:Y:S02]  /*1f8b0*/  R2UR.FILL UR52, R12 ;  /* 0x000000000c3472ca */ /* 0x000fe400004e0000 */
[----:B------:R-:W-:Y:S02]  /*1f8c0*/  R2UR.FILL UR51, R11 ;  /* 0x000000000b3372ca */ /* 0x000fe400004e0000 */
[----:B------:R-:W-:-:S02]  /*1f8d0*/  R2UR.FILL UR50, R10 ;  /* 0x000000000a3272ca */ /* 0x000fc400004e0000 */
[----:B------:R-:W-:Y:S02]  /*1f8e0*/  R2UR.FILL UR48, R9 ;  /* 0x00000000093072ca */ /* 0x000fe400004e0000 */
[----:B------:R-:W-:Y:S01]  /*1f8f0*/  R2UR.FILL UR45, R20 ;  /* 0x00000000142d72ca */ /* 0x000fe200004e0000 */
[----:B------:R-:W-:Y:S01]  /*1f900*/  UTMASTG.5D [UR56], [UR6] ;  /* 0x00000038060073b5 */ /* 0x000fe20008020000 */
[----:B------:R-:W-:Y:S02]  /*1f910*/  R2UR.FILL UR44, R14 ;  /* 0x000000000e2c72ca */ /* 0x000fe400004e0000 */
[----:B------:R-:W-:Y:S02]  /*1f920*/  R2UR.FILL UR43, R8 ;  /* 0x00000000082b72ca */ /* 0x000fe400004e0000 */
[----:B------:R-:W-:Y:S02]  /*1f930*/  R2UR.FILL UR42, R7 ;  /* 0x00000000072a72ca */ /* 0x000fe400004e0000 */
[----:B------:R-:W-:Y:S01]  /*1f940*/  R2UR.FILL UR40, R6 ;  /* 0x00000000062872ca */ /* 0x000fe200004e0000 */
[----:B------:R-:W-:Y:S01]  /*1f950*/  UMOV UR35, UR23 ;  /* 0x0000001700237c82 */ /* 0x000fe20008000000 */
[----:B------:R-:W-:Y:S01]  /*1f960*/  UMOV UR36, UR22 ;  /* 0x0000001600247c82 */ /* 0x000fe20008000000 */
[----:B------:R-:W-:Y:S01]  /*1f970*/  UMOV UR37, UR4 ;  /* 0x0000000400257c82 */ /* 0x000fe20008000000 */
[----:B------:R-:W-:Y:S01]  /*1f980*/  UTMASTG.5D [UR48], [UR6] ;  /* 0x00000030060073b5 */ /* 0x000fe20008020000 */
[----:B------:R-:W-:Y:S01]  /*1f990*/  MOV.SPILL R22, UR47 ;  /* 0x0000002f00167c02 */ /* 0x000fe20009000f00 */
[----:B------:R-:W3:Y:S01]  /*1f9a0*/  LDCU UR23, c[0x0][0x904] ;  /* 0x00012080ff1777ac */ /* 0x000ee20008000800 */
[----:B------:R-:W-:-:S02]  /*1f9b0*/  MOV.SPILL R21, UR46 ;  /* 0x0000002e00157c02 */ /* 0x000fc40009000f00 */
[----:B----4-:R-:W-:Y:S01]  /*1f9c0*/  R2UR.FILL UR39, R5 ;  /* 0x00000000052772ca */ /* 0x010fe200004e0000 */
[----:B------:R-:W4:Y:S03]  /*1f9d0*/  LDCU UR22, c[0x0][0x38c] ;  /* 0x00007180ff1677ac */ /* 0x000f260008000800 */
[----:B------:R-:W-:Y:S01]  /*1f9e0*/  UTMASTG.5D [UR40], [UR6] ;  /* 0x00000028060073b5 */ /* 0x000fe20008020000 */
[----:B------:R-:W-:Y:S01]  /*1f9f0*/  UTMASTG.5D [UR32], [UR6] ;  /* 0x00000020060073b5 */ /* 0x000fe20008020000 */
[----:B------:R-:W-:Y:S01]  /*1fa00*/  UTMASTG.5D [UR24], [UR6] ;  /* 0x00000018060073b5 */ /* 0x000fe20008020000 */
[----:B------:R2:W-:Y:S01]  /*1fa10*/  UTMASTG.5D [UR16], [UR6] ;  /* 0x00000010060073b5 */ /* 0x0005e20008020000 */
[----:B------:R1:W-:Y:S01]  /*1fa20*/  UTMASTG.5D [UR8], [UR6] ;  /* 0x00000008060073b5 */ /* 0x0003e20008020000 */
[----:B--2---:R-:W-:Y:S01]  /*1fa30*/  UIADD3 UR16, UPT, UPT, UR5, 0x3a400, URZ ;  /* 0x0003a40005107890 */ /* 0x004fe2000fffe0ff */
[----:B------:R-:W-:Y:S01]  /*1fa40*/  UMOV UR18, UR15 ;  /* 0x0000000f00127c82 */ /* 0x000fe20008000000 */
[----:B-1----:R-:W-:-:S07]  /*1fa50*/  UIADD3 UR8, UPT, UPT, UR5, 0x3b400, URZ ;  /* 0x0003b40005087890 */ /* 0x002fce000fffe0ff */
[----:B------:R1:W-:Y:S01]  /*1fa60*/  UTMASTG.5D [UR16], [UR6] ;  /* 0x00000010060073b5 */ /* 0x0003e20008020000 */
[----:B------:R-:W-:Y:S02]  /*1fa70*/  UMOV UR10, UR14 ;  /* 0x0000000e000a7c82 */ /* 0x000fe40008000000 */
[----:B------:R2:W-:Y:S01]  /*1fa80*/  UTMASTG.5D [UR8], [UR6] ;  /* 0x00000008060073b5 */ /* 0x0005e20008020000 */
[----:B-1----:R-:W-:Y:S01]  /*1fa90*/  UIADD3 UR16, UPT, UPT, UR5, 0x3c400, URZ ;  /* 0x0003c40005107890 */ /* 0x002fe2000fffe0ff */
[----:B------:R-:W-:Y:S01]  /*1faa0*/  UMOV UR18, UR71 ;  /* 0x0000004700127c82 */ /* 0x000fe20008000000 */
[----:B--2---:R-:W-:-:S07]  /*1fab0*/  UIADD3 UR8, UPT, UPT, UR5, 0x3d400, URZ ;  /* 0x0003d40005087890 */ /* 0x004fce000fffe0ff */
        /* <DEDUP_REMOVED lines=34> */
[----:B------:R-:W-:Y:S01]  /*1fce0*/  UMOV UR17, 0x80 ;  /* 0x0000008000117882 */ /* 0x000fe20000000000 */
[----:B--2---:R-:W-:Y:S01]  /*1fcf0*/  UIADD3 UR8, UPT, UPT, UR5, 0x39800, URZ ;  /* 0x0003980005087890 */ /* 0x004fe2000fffe0ff */
[----:B------:R-:W-:Y:S01]  /*1fd00*/  UMOV UR18, UR31 ;  /* 0x0000001f00127c82 */ /* 0x000fe20008000000 */
[----:B------:R-:W-:Y:S01]  /*1fd10*/  UMOV UR9, 0x80 ;  /* 0x0000008000097882 */ /* 0x000fe20000000000 */
[----:B------:R-:W-:-:S04]  /*1fd20*/  UMOV UR10, UR30 ;  /* 0x0000001e000a7c82 */ /* 0x000fc80008000000 */
[----:B------:R1:W-:Y:S02]  /*1fd30*/  UTMASTG.5D [UR16], [UR6] ;  /* 0x00000010060073b5 */ /* 0x0003e40008020000 */
        /* <DEDUP_REMOVED lines=59> */
[----:B------:R-:W-:Y:S01]  /*200f0*/  R2UR.FILL UR38, R19 ;  /* 0x00000000132672ca */ /* 0x000fe200004e0000 */
[----:B------:R-:W1:Y:S01]  /*20100*/  LDCU UR71, c[0x0][0x380] ;  /* 0x00007000ff4777ac */ /* 0x000e620008000800 */
[----:B--2---:R-:W-:-:S05]  /*20110*/  UIADD3 UR8, UPT, UPT, UR5, 0x3dc00, URZ ;  /* 0x0003dc0005087890 */ /* 0x004fca000fffe0ff */
[----:B------:R2:W-:Y:S01]  /*20120*/  UTMASTG.5D [UR16], [UR6] ;  /* 0x00000010060073b5 */ /* 0x0005e20008020000 */
[----:B------:R-:W-:Y:S01]  /*20130*/  UMOV UR10, UR70 ;  /* 0x00000046000a7c82 */ /* 0x000fe20008000000 */
[----:B------:R-:W-:Y:S01]  /*20140*/  R2UR.FILL UR47, R22 ;  /* 0x00000000162f72ca */ /* 0x000fe200004e0000 */
[----:B------:R-:W1:Y:S01]  /*20150*/  LDCU UR70, c[0x0][0x918] ;  /* 0x00012300ff4677ac */ /* 0x000e620008000800 */
[----:B------:R3:W-:Y:S01]  /*20160*/  UTMASTG.5D [UR8], [UR6] ;  /* 0x00000008060073b5 */ /* 0x0007e20008020000 */
[----:B--2---:R-:W-:Y:S01]  /*20170*/  UIADD3 UR16, UPT, UPT, UR5, 0x3ec00, URZ ;  /* 0x0003ec0005107890 */ /* 0x004fe2000fffe0ff */
[----:B------:R-:W-:Y:S01]  /*20180*/  UMOV UR18, UR63 ;  /* 0x0000003f00127c82 */ /* 0x000fe20008000000 */
[----:B------:R-:W-:Y:S01]  /*20190*/  R2UR.FILL UR46, R21 ;  /* 0x00000000152e72ca */ /* 0x000fe200004e0000 */
[----:B------:R-:W2:Y:S01]  /*201a0*/  LDCU UR63, c[0x0][0x900] ;  /* 0x00012000ff3f77ac */ /* 0x000ea20008000800 */
[----:B---3--:R-:W-:-:S05]  /*201b0*/  UIADD3 UR8, UPT, UPT, UR5, 0x3fc00, URZ ;  /* 0x0003fc0005087890 */ /* 0x008fca000fffe0ff */
[----:B------:R3:W-:Y:S01]  /*201c0*/  UTMASTG.5D [UR16], [UR6] ;  /* 0x00000010060073b5 */ /* 0x0007e20008020000 */
[----:B------:R-:W-:-:S03]  /*201d0*/  UMOV UR10, UR55 ;  /* 0x00000037000a7c82 */ /* 0x000fc60008000000 */
[----:B------:R4:W-:Y:S01]  /*201e0*/  UTMASTG.5D [UR8], [UR6] ;  /* 0x00000008060073b5 */ /* 0x0009e20008020000 */
[----:B---3--:R-:W-:Y:S01]  /*201f0*/  UIADD3 UR16, UPT, UPT, UR5, 0x40c00, URZ ;  /* 0x00040c0005107890 */ /* 0x008fe2000fffe0ff */
[----:B------:R-:W-:Y:S01]  /*20200*/  UMOV UR18, UR54 ;  /* 0x0000003600127c82 */ /* 0x000fe20008000000 */
[----:B------:R-:W3:Y:S01]  /*20210*/  S2UR UR55, SR_CgaCtaId ;  /* 0x00000000003779c3 */ /* 0x000ee20000008800 */
[----:B------:R-:W-:Y:S01]  /*20220*/  R2UR.FILL UR31, R26 ;  /* 0x000000001a1f72ca */ /* 0x000fe200004e0000 */
[----:B------:R-:W1:Y:S01]  /*20230*/  LDCU UR54, c[0x0][0x91c] ;  /* 0x00012380ff3677ac */ /* 0x000e620008000800 */
[----:B----4-:R-:W-:-:S04]  /*20240*/  UIADD3 UR8, UPT, UPT, UR5, 0x41c00, URZ ;  /* 0x00041c0005087890 */ /* 0x010fc8000fffe0ff */
[----:B------:R4:W-:Y:S01]  /*20250*/  UTMASTG.5D [UR16], [UR6] ;  /* 0x00000010060073b5 */ /* 0x0009e20008020000 */
[----:B------:R-:W-:-:S04]  /*20260*/  UMOV UR10, UR74 ;  /* 0x0000004a000a7c82 */ /* 0x000fc80008000000 */
[----:B------:R2:W-:Y:S01]  /*20270*/  UTMASTG.5D [UR8], [UR6] ;  /* 0x00000008060073b5 */ /* 0x0005e20008020000 */
[----:B----4-:R-:W-:Y:S01]  /*20280*/  UIADD3 UR16, UPT, UPT, UR5, 0x42c00, URZ ;  /* 0x00042c0005107890 */ /* 0x010fe2000fffe0ff */
[----:B------:R-:W-:Y:S01]  /*20290*/  UMOV UR18, UR66 ;  /* 0x0000004200127c82 */ /* 0x000fe20008000000 */
[----:B--2---:R-:W-:-:S07]  /*202a0*/  UIADD3 UR8, UPT, UPT, UR5, 0x43c00, URZ ;  /* 0x00043c0005087890 */ /* 0x004fce000fffe0ff */
[----:B------:R2:W-:Y:S01]  /*202b0*/  UTMASTG.5D [UR16], [UR6] ;  /* 0x00000010060073b5 */ /* 0x0005e20008020000 */
[----:B------:R-:W-:Y:S02]  /*202c0*/  UMOV UR10, UR58 ;  /* 0x0000003a000a7c82 */ /* 0x000fe40008000000 */
[----:B------:R4:W-:Y:S01]  /*202d0*/  UTMASTG.5D [UR8], [UR6] ;  /* 0x00000008060073b5 */ /* 0x0009e20008020000 */
[----:B--2---:R-:W-:Y:S01]  /*202e0*/  UIADD3 UR16, UPT, UPT, UR5, 0x44c00, URZ ;  /* 0x00044c0005107890 */ /* 0x004fe2000fffe0ff */
[----:B------:R-:W-:Y:S01]  /*202f0*/  UMOV UR18, UR50 ;  /* 0x0000003200127c82 */ /* 0x000fe20008000000 */
[----:B----4-:R-:W-:-:S07]  /*20300*/  UIADD3 UR8, UPT, UPT, UR5, 0x45c00, URZ ;  /* 0x00045c0005087890 */ /* 0x010fce000fffe0ff */
[----:B------:R2:W-:Y:S01]  /*20310*/  UTMASTG.5D [UR16], [UR6] ;  /* 0x00000010060073b5 */ /* 0x0005e20008020000 */
[----:B------:R-:W-:Y:S02]  /*20320*/  UMOV UR10, UR42 ;  /* 0x0000002a000a7c82 */ /* 0x000fe40008000000 */
[----:B------:R4:W-:Y:S01]  /*20330*/  UTMASTG.5D [UR8], [UR6] ;  /* 0x00000008060073b5 */ /* 0x0009e20008020000 */
[----:B------:R-:W-:Y:S02]  /*20340*/  R2UR.FILL UR30, R25 ;  /* 0x00000000191e72ca */ /* 0x000fe400004e0000 */
[----:B------:R-:W-:Y:S02]  /*20350*/  R2UR.FILL UR15, R24 ;  /* 0x00000000180f72ca */ /* 0x000fe400004e0000 */
[----:B------:R-:W-:Y:S01]  /*20360*/  R2UR.FILL UR14, R23 ;  /* 0x00000000170e72ca */ /* 0x000fe200004e0000 */
[----:B--2---:R-:W-:Y:S01]  /*20370*/  UIADD3 UR16, UPT, UPT, UR5, 0x46c00, URZ ;  /* 0x00046c0005107890 */ /* 0x004fe2000fffe0ff */
[----:B------:R-:W-:Y:S01]  /*20380*/  UMOV UR18, UR34 ;  /* 0x0000002200127c82 */ /* 0x000fe20008000000 */
[----:B----4-:R-:W-:-:S07]  /*20390*/  UIADD3 UR8, UPT, UPT, UR5, 0x47c00, URZ ;  /* 0x00047c0005087890 */ /* 0x010fce000fffe0ff */
[----:B------:R4:W-:Y:S01]  /*203a0*/  UTMASTG.5D [UR16], [UR6] ;  /* 0x00000010060073b5 */ /* 0x0009e20008020000 */
[----:B------:R-:W-:Y:S02]  /*203b0*/  UMOV UR10, UR26 ;  /* 0x0000001a000a7c82 */ /* 0x000fe40008000000 */
[----:B------:R4:W-:Y:S02]  /*203c0*/  UTMASTG.5D [UR8], [UR6] ;  /* 0x00000008060073b5 */ /* 0x0009e40008020000 */
[----:B-1-34-:R-:W-:Y:S01]  /*203d0*/  NOP ;  /* 0x0000000000007918 */ /* 0x01afe20000000000 */
.L_x_382:
[----:B--2---:R-:W-:Y:S05]  /*203e0*/  BSYNC.RECONVERGENT B0 ;  /* 0x0000000000007941 */ /* 0x004fea0003800200 */
.L_x_381:
[----:B------:R0:W-:Y:S01]  /*203f0*/  UTMACMDFLUSH ;  /* 0x00000000000079b7 */ /* 0x0001e20000000000 */
[----:B------:R-:W-:Y:S05]  /*20400*/  BRA.U UP6, `(.L_x_383) ;  /* 0x0000000106047547 */ /* 0x000fea000b800000 */
[----:B------:R-:W-:Y:S05]  /*20410*/  BPT.TRAP 0x1 ;  /* 0x000000040000795c */ /* 0x000fea0000300000 */
.L_x_383:
[----:B-----5:R-:W2:Y:S02]  /*20420*/  SYNCS.PHASECHK.TRANS64.TRYWAIT P0, [UR5+0x580b8], R0 ;  /* 0x0580b800ff0075a7 */ /* 0x020ea40008001105 */
[----:B--2---:R-:W-:Y:S05]  /*20430*/  @!P0 BRA `(.L_x_384) ;  /* 0x0000002400fc8947 */ /* 0x004fea0003800000 */
.L_x_474:
[----:B------:R-:W-:Y:S04]  /*20440*/  BSSY.RECONVERGENT B0, `(.L_x_385) ;  /* 0x000012f000007945 */ /* 0x000fe80003800200 */
[----:B------:R-:W-:Y:S05]  /*20450*/  @!P1 BRA `(.L_x_386) ;  /* 0x0000001000b49947 */ /* 0x000fea0003800000 */
[----:B------:R-:W-:Y:S01]  /*20460*/  R2UR UR8, R17 ;  /* 0x00000000110872ca */ /* 0x000fe200000e0000 */
[----:B------:R-:W-:Y:S01]  /*20470*/  UIADD3 UR6, UP0, UPT, UR46, 0x400, URZ ;  /* 0x000004002e067890 */ /* 0x000fe2000ff1e0ff */
[----:B------:R-:W-:Y:S01]  /*20480*/  R2UR UR23, R15 ;  /* 0x000000000f1772ca */ /* 0x000fe200000e0000 */
[----:B------:R-:W-:Y:S01]  /*20490*/  UIADD3 UR64, UPT, UPT, UR5, 0x48000, URZ ;  /* 0x0004800005407890 */ /* 0x000fe2000fffe0ff */
[----:B------:R-:W-:Y:S01]  /*204a0*/  R2UR UR22, R16 ;  /* 0x00000000101672ca */ /* 0x000fe200000e0000 */
[----:B------:R-:W-:Y:S01]  /*204b0*/  UIADD3 UR32, UPT, UPT, UR5, 0x49000, URZ ;  /* 0x0004900005207890 */ /* 0x000fe2000fffe0ff */
[----:B------:R-:W-:Y:S01]  /*204c0*/  R2UR UR4, R18 ;  /* 0x00000000120472ca */ /* 0x000fe200000e0000 */
[----:B------:R-:W-:Y:S01]  /*204d0*/  UIADD3 UR48, UPT, UPT, UR5, 0x4a000, URZ ;  /* 0x0004a00005307890 */ /* 0x000fe2000fffe0ff */
[----:B-1----:R-:W-:Y:S01]  /*204e0*/  MOV.SPILL R3, UR14 ;  /* 0x0000000e00037c02 */ /* 0x002fe20009000f00 */
[----:B------:R-:W-:Y:S01]  /*204f0*/  UIADD3 UR24, UPT, UPT, UR5, 0x4b000, URZ ;  /* 0x0004b00005187890 */ /* 0x000fe2000fffe0ff */
[----:B------:R-:W-:Y:S01]  /*20500*/  MOV.SPILL R4, UR15 ;  /* 0x0000000f00047c02 */ /* 0x000fe20009000f00 */
[----:B------:R-:W-:Y:S01]  /*20510*/  UMOV UR10, URZ ;  /* 0x000000ff000a7c82 */ /* 0x000fe20008000000 */
[----:B------:R-:W-:Y:S01]  /*20520*/  UMOV UR65, URZ ;  /* 0x000000ff00417c82 */ /* 0x000fe20008000000 */
[----:B------:R-:W-:Y:S01]  /*20530*/  UIADD3 UR7, UPT, UPT, UR8, 0xb8, URZ ;  /* 0x000000b808077890 */ /* 0x000fe2000fffe0ff */
[----:B------:R-:W-:Y:S01]  /*20540*/  MOV.SPILL R6, UR31 ;  /* 0x0000001f00067c02 */ /* 0x000fe20009000f00 */
[----:B------:R-:W-:Y:S01]  /*20550*/  UIADD3 UR66, UPT, UPT, UR8, 0x80, URZ ;  /* 0x0000008008427890 */ /* 0x000fe2000fffe0ff */
[----:B------:R-:W-:Y:S01]  /*20560*/  MOV.SPILL R8, UR38 ;  /* 0x0000002600087c02 */ /* 0x000fe20009000f00 */
[----:B------:R-:W-:Y:S01]  /*20570*/  UIADD3 UR34, UPT, UPT, UR8, 0x88, URZ ;  /* 0x0000008808227890 */ /* 0x000fe2000fffe0ff */
[----:B------:R-:W-:Y:S01]  /*20580*/  MOV.SPILL R9, UR39 ;  /* 0x0000002700097c02 */ /* 0x000fe20009000f00 */
[----:B------:R-:W-:Y:S01]  /*20590*/  IMAD.U32 R7, RZ, RZ, UR7 ;  /* 0x00000007ff077e24 */ /* 0x000fe2000f8e00ff */
[----:B------:R-:W-:Y:S01]  /*205a0*/  UIADD3.X UR7, UPT, UPT, URZ, UR47, URZ, UP0, !UPT ;  /* 0x0000002fff077290 */ /* 0x000fe200087fe4ff */
[----:B------:R-:W-:Y:S01]  /*205b0*/  R2UR.FILL UR38, R8 ;  /* 0x00000000082672ca */ /* 0x000fe200004e0000 */
[----:B------:R-:W-:Y:S01]  /*205c0*/  UIADD3 UR50, UPT, UPT, UR8, 0x90, URZ ;  /* 0x0000009008327890 */ /* 0x000fe2000fffe0ff */
[----:B------:R-:W-:Y:S01]  /*205d0*/  R2UR.FILL UR39, R9 ;  /* 0x00000000092772ca */ /* 0x000fe200004e0000 */
[----:B------:R-:W-:Y:S01]  /*205e0*/  UIADD3 UR26, UPT, UPT, UR8, 0x98, URZ ;  /* 0x00000098081a7890 */ /* 0x000fe2000fffe0ff */
[----:B------:R-:W-:Y:S01]  /*205f0*/  MOV.SPILL R5, UR30 ;  /* 0x0000001e00057c02 */ /* 0x000fe20009000f00 */
[----:B------:R-:W-:Y:S01]  /*20600*/  UMOV UR67, UR23 ;  /* 0x0000001700437c82 */ /* 0x000fe20008000000 */
        /* <DEDUP_REMOVED lines=9> */
[----:B------:R1:W-:Y:S01]  /*206a0*/  UTMASTG.5D [UR64], [UR6] ;  /* 0x00000040060073b5 */ /* 0x0003e20008020000 */
[----:B------:R-:W-:Y:S01]  /*206b0*/  UMOV UR49, UR10 ;  /* 0x0000000a00317c82 */ /* 0x000fe20008000000 */
[----:B------:R-:W-:Y:S01]  /*206c0*/  UMOV UR27, UR23 ;  /* 0x00000017001b7c82 */ /* 0x000fe20008000000 */
[----:B------:R-:W-:Y:S01]  /*206d0*/  UMOV UR28, UR22 ;  /* 0x00000016001c7c82 */ /* 0x000fe20008000000 */
[----:B------:R-:W-:Y:S01]  /*206e0*/  UMOV UR29, UR4 ;  /* 0x00000004001d7c82 */ /* 0x000fe20008000000 */
[----:B------:R-:W-:Y:S01]  /*206f0*/  UMOV UR25, UR10 ;  /* 0x0000000a00197c82 */ /* 0x000fe20008000000 */
[----:B------:R-:W-:Y:S01]  /*20700*/  UMOV UR14, UR26 ;  /* 0x0000001a000e7c82 */ /* 0x000fe20008000000 */
[----:B------:R-:W-:Y:S01]  /*20710*/  UIADD3 UR9, UPT, UPT, UR8, 0xc0, URZ ;  /* 0x000000c008097890 */ /* 0x000fe2000fffe0ff */
[----:B------:R2:W-:Y:S01]  /*20720*/  UTMASTG.5D [UR32], [UR6] ;  /* 0x00000020060073b5 */ /* 0x0005e20008020000 */
[----:B------:R-:W-:Y:S01]  /*20730*/  UMOV UR15, UR50 ;  /* 0x00000032000f7c82 */ /* 0x000fe20008000000 */
[----:B------:R-:W-:Y:S01]  /*20740*/  UMOV UR31, UR66 ;  /* 0x00000042001f7c82 */ /* 0x000fe20008000000 */
[----:B------:R-:W-:Y:S01]  /*20750*/  MOV.SPILL R11, UR69 ;  /* 0x00000045000b7c02 */ /* 0x000fe20009000f00 */
[----:B------:R-:W-:Y:S01]  /*20760*/  UMOV UR30, UR34 ;  /* 0x00000022001e7c82 */ /* 0x000fe20008000000 */
[----:B------:R-:W-:Y:S01]  /*20770*/  IMAD.U32 R0, RZ, RZ, UR9 ;  /* 0x00000009ff007e24 */ /* 0x000fe2000f8e00ff */
[----:B------:R-:W-:Y:S01]  /*20780*/  MOV.SPILL R10, UR68 ;  /* 0x00000044000a7c02 */ /* 0x000fe20009000f00 */
[----:B------:R-:W-:Y:S01]  /*20790*/  UIADD3 UR74, UPT, UPT, UR8, 0xc8, URZ ;  /* 0x000000c8084a7890 */ /* 0x000fe2000fffe0ff */
[----:B------:R3:W-:Y:S01]  /*207a0*/  UTMASTG.5D [UR48], [UR6] ;  /* 0x00000030060073b5 */ /* 0x0007e20008020000 */
[----:B------:R-:W-:Y:S01]  /*207b0*/  MOV.SPILL R9, UR67 ;  /* 0x0000004300097c02 */ /* 0x000fe20009000f00 */
[----:B------:R-:W-:Y:S01]  /*207c0*/  UIADD3 UR72, UPT, UPT, UR5, 0x51000, URZ ;  /* 0x0005100005487890 */ /* 0x000fe2000fffe0ff */
[----:B------:R-:W-:Y:S01]  /*207d0*/  MOV.SPILL R22, UR53 ;  /* 0x0000003500167c02 */ /* 0x000fe20009000f00 */
[----:B------:R-:W-:Y:S01]  /*207e0*/  UIADD3 UR58, UPT, UPT, UR8, 0xd8, URZ ;  /* 0x000000d8083a7890 */ /* 0x000fe2000fffe0ff */
[----:B------:R-:W-:Y:S01]  /*207f0*/  MOV.SPILL R21, UR52 ;  /* 0x0000003400157c02 */ /* 0x000fe20009000f00 */
[----:B------:R-:W-:Y:S01]  /*20800*/  UIADD3 UR56, UPT, UPT, UR5, 0x53000, URZ ;  /* 0x0005300005387890 */ /* 0x000fe2000fffe0ff */
[----:B------:R-:W-:Y:S01]  /*20810*/  MOV.SPILL R20, UR51 ;  /* 0x0000003300147c02 */ /* 0x000fe20009000f00 */
[----:B------:R4:W-:Y:S01]  /*20820*/  UTMASTG.5D [UR24], [UR6] ;  /* 0x00000018060073b5 */ /* 0x0009e20008020000 */
[----:B------:R-:W-:Y:S01]  /*20830*/  MOV.SPILL R24, UR31 ;  /* 0x0000001f00187c02 */ /* 0x000fe20009000f00 */
[----:B------:R-:W-:Y:S01]  /*20840*/  UIADD3 UR42, UPT, UPT, UR8, 0xe8, URZ ;  /* 0x000000e8082a7890 */ /* 0x000fe2000fffe0ff */
[----:B------:R-:W-:Y:S01]  /*20850*/  MOV.SPILL R23, UR30 ;  /* 0x0000001e00177c02 */ /* 0x000fe20009000f00 */
[----:B------:R-:W-:Y:S01]  /*20860*/  UIADD3 UR40, UPT, UPT, UR5, 0x55000, URZ ;  /* 0x0005500005287890 */ /* 0x000fe2000fffe0ff */
[----:B------:R-:W-:Y:S01]  /*20870*/  R2UR.FILL UR31, R24 ;  /* 0x00000000181f72ca */ /* 0x000fe200004e0000 */
[----:B------:R-:W-:Y:S01]  /*20880*/  UMOV UR75, UR23 ;  /* 0x00000017004b7c82 */ /* 0x000fe20008000000 */
[----:B------:R-:W-:Y:S01]  /*20890*/  R2UR.FILL UR30, R23 ;  /* 0x00000000171e72ca */ /* 0x000fe200004e0000 */
[----:B------:R-:W-:Y:S01]  /*208a0*/  UMOV UR76, UR22 ;  /* 0x00000016004c7c82 */ /* 0x000fe20008000000 */
[----:B------:R-:W-:Y:S01]  /*208b0*/  UMOV UR77, UR4 ;  /* 0x00000004004d7c82 */ /* 0x000fe20008000000 */
[----:B------:R-:W-:Y:S01]  /*208c0*/  UIADD3 UR16, UPT, UPT, UR5, 0x48400, URZ ;  /* 0x0004840005107890 */ /* 0x000fe2000fffe0ff */
[----:B------:R-:W-:Y:S01]  /*208d0*/  UMOV UR73, UR10 ;  /* 0x0000000a00497c82 */ /* 0x000fe20008000000 */
[----:B-1----:R-:W-:-:S02]  /*208e0*/  UIADD3 UR66, UPT, UPT, UR8, 0xd0, URZ ;  /* 0x000000d008427890 */ /* 0x002fc4000fffe0ff */
[----:B------:R-:W-:Y:S01]  /*208f0*/  UIADD3 UR64, UPT, UPT, UR5, 0x52000, URZ ;  /* 0x0005200005407890 */ /* 0x000fe2000fffe0ff */
[----:B------:R-:W-:Y:S01]  /*20900*/  UMOV UR65, UR10 ;  /* 0x0000000a00417c82 */ /* 0x000fe20008000000 */
[----:B------:R-:W-:Y:S02]  /*20910*/  UMOV UR59, UR23 ;  /* 0x00000017003b7c82 */ /* 0x000fe40008000000 */
[----:B------:R-:W-:Y:S01]  /*20920*/  MOV.SPILL R8, UR66 ;  /* 0x0000004200087c02 */ /* 0x000fe20009000f00 */
[----:B------:R-:W-:Y:S01]  /*20930*/  UMOV UR60, UR22 ;  /* 0x00000016003c7c82 */ /* 0x000fe20008000000 */
[----:B------:R-:W-:Y:S01]  /*20940*/  R2UR UR66, R0 ;  /* 0x00000000004272ca */ /* 0x000fe200000e0000 */
[----:B--2---:R-:W-:Y:S02]  /*20950*/  UIADD3 UR34, UPT, UPT, UR8, 0xf0, URZ ;  /* 0x000000f008227890 */ /* 0x004fe4000fffe0ff */
[----:B------:R-:W-:Y:S01]  /*20960*/  UIADD3 UR32, UPT, UPT, UR5, 0x56000, URZ ;  /* 0x0005600005207890 */ /* 0x000fe2000fffe0ff */
[----:B------:R-:W-:Y:S01]  /*20970*/  UMOV UR61, UR4 ;  /* 0x00000004003d7c82 */ /* 0x000fe20008000000 */
[----:B------:R-:W-:Y:S01]  /*20980*/  UMOV UR57, UR10 ;  /* 0x0000000a00397c82 */ /* 0x000fe20008000000 */
[----:B------:R-:W-:Y:S01]  /*20990*/  UMOV UR43, UR23 ;  /* 0x00000017002b7c82 */ /* 0x000fe20008000000 */
[----:B---3--:R-:W-:-:S02]  /*209a0*/  UIADD3 UR50, UPT, UPT, UR8, 0xe0, URZ ;  /* 0x000000e008327890 */ /* 0x008fc4000fffe0ff */
[----:B------:R-:W-:Y:S01]  /*209b0*/  UIADD3 UR48, UPT, UPT, UR5, 0x54000, URZ ;  /* 0x0005400005307890 */ /* 0x000fe2000fffe0ff */
[----:B------:R-:W-:-:S03]  /*209c0*/  UMOV UR44, UR22 ;  /* 0x00000016002c7c82 */ /* 0x000fc60008000000 */
[----:B------:R-:W-:Y:S01]  /*209d0*/  UMOV UR54, UR66 ;  /* 0x0000004200367c82 */ /* 0x000fe20008000000 */
[----:B------:R-:W-:Y:S01]  /*209e0*/  MOV.SPILL R19, UR50 ;  /* 0x0000003200137c02 */ /* 0x000fe20009000f00 */
[----:B------:R-:W-:Y:S01]  /*209f0*/  UMOV UR45, UR4 ;  /* 0x00000004002d7c82 */ /* 0x000fe20008000000 */
[----:B----4-:R-:W-:Y:S01]  /*20a00*/  UIADD3 UR24, UPT, UPT, UR5, 0x4c000, URZ ;  /* 0x0004c00005187890 */ /* 0x010fe2000fffe0ff */
[----:B------:R-:W-:Y:S01]  /*20a10*/  R2UR UR50, R7 ;  /* 0x00000000073272ca */ /* 0x000fe200000e0000 */
[----:B------:R-:W-:Y:S01]  /*20a20*/  UIADD3 UR26, UPT, UPT, UR8, 0xa0, URZ ;  /* 0x000000a0081a7890 */ /* 0x000fe2000fffe0ff */
[----:B------:R-:W-:Y:S01]  /*20a30*/  MOV.SPILL R14, UR48 ;  /* 0x00000030000e7c02 */ /* 0x000fe20009000f00 */
[----:B------:R-:W-:Y:S01]  /*20a40*/  UIADD3 UR48, UPT, UPT, UR5, 0x4f000, URZ ;  /* 0x0004f00005307890 */ /* 0x000fe2000fffe0ff */
[----:B------:R-:W-:Y:S01]  /*20a50*/  MOV.SPILL R7, UR64 ;  /* 0x0000004000077c02 */ /* 0x000fe20009000f00 */
[----:B------:R-:W-:Y:S01]  /*20a60*/  UIADD3 UR64, UPT, UPT, UR5, 0x50000, URZ ;  /* 0x0005000005407890 */ /* 0x000fe2000fffe0ff */
[----:B------:R-:W-:-:S02]  /*20a70*/  UMOV UR41, UR10 ;  /* 0x0000000a00297c82 */ /* 0x000fc40008000000 */
[----:B------:R-:W-:Y:S01]  /*20a80*/  UMOV UR71, UR26 ;  /* 0x0000001a00477c82 */ /* 0x000fe20008000000 */
[----:B------:R-:W-:Y:S01]  /*20a90*/  UMOV UR17, 0x40 ;  /* 0x0000004000117882 */ /* 0x000fe20000000000 */
[----:B------:R1:W-:Y:S01]  /*20aa0*/  UTMASTG.5D [UR24], [UR6] ;  /* 0x00000018060073b5 */ /* 0x0003e20008020000 */
        /* <DEDUP_REMOVED lines=10> */
[----:B------:R-:W-:Y:S01]  /*20b50*/  MOV.SPILL R13, UR71 ;  /* 0x00000047000d7c02 */ /* 0x000fe20009000f00 */
[----:B------:R-:W2:Y:S03]  /*20b60*/  LDCU UR23, c[0x0][0x904] ;  /* 0x00012080ff1777ac */ /* 0x000ea60008000800 */
[----:B------:R-:W-:Y:S01]  /*20b70*/  R2UR.FILL UR71, R13 ;  /* 0x000000000d4772ca */ /* 0x000fe200004e0000 */
[----:B------:R-:W3:Y:S01]  /*20b80*/  LDCU UR22, c[0x0][0x38c] ;  /* 0x00007180ff1677ac */ /* 0x000ee20008000800 */
[----:B-1----:R-:W-:-:S02]  /*20b90*/  UIADD3 UR24, UPT, UPT, UR5, 0x4d000, URZ ;  /* 0x0004d00005187890 */ /* 0x002fc4000fffe0ff */
[----:B------:R-:W-:-:S07]  /*20ba0*/  UIADD3 UR26, UPT, UPT, UR8, 0xa8, URZ ;  /* 0x000000a8081a7890 */ /* 0x000fce000fffe0ff */
[----:B------:R-:W-:Y:S02]  /*20bb0*/  UMOV UR70, UR26 ;  /* 0x0000001a00467c82 */ /* 0x000fe40008000000 */
[----:B------:R1:W-:Y:S01]  /*20bc0*/  UTMASTG.5D [UR24], [UR6] ;  /* 0x00000018060073b5 */ /* 0x0003e20008020000 */
[----:B------:R-:W-:-:S04]  /*20bd0*/  MOV.SPILL R12, UR70 ;  /* 0x00000046000c7c02 */ /* 0x000fc80009000f00 */
[----:B------:R-:W-:Y:S01]  /*20be0*/  R2UR.FILL UR70, R12 ;  /* 0x000000000c4672ca */ /* 0x000fe200004e0000 */
[----:B-1----:R-:W-:Y:S02]  /*20bf0*/  UIADD3 UR24, UPT, UPT, UR5, 0x4e000, URZ ;  /* 0x0004e00005187890 */ /* 0x002fe4000fffe0ff */
[----:B------:R-:W-:-:S07]  /*20c00*/  UIADD3 UR26, UPT, UPT, UR8, 0xb0, URZ ;  /* 0x000000b0081a7890 */ /* 0x000fce000fffe0ff */
[----:B------:R-:W-:Y:S02]  /*20c10*/  UMOV UR63, UR26 ;  /* 0x0000001a003f7c82 */ /* 0x000fe40008000000 */
[----:B------:R1:W-:Y:S01]  /*20c20*/  UTMASTG.5D [UR24], [UR6] ;  /* 0x00000018060073b5 */ /* 0x0003e20008020000 */
[----:B------:R4:W-:Y:S01]  /*20c30*/  UTMASTG.5D [UR48], [UR6] ;  /* 0x00000030060073b5 */ /* 0x0009e20008020000 */
[----:B------:R5:W-:Y:S01]  /*20c40*/  UTMASTG.5D [UR64], [UR6] ;  /* 0x00000040060073b5 */ /* 0x000be20008020000 */
[----:B------:R-:W-:Y:S01]  /*20c50*/  UTMASTG.5D [UR72], [UR6] ;  /* 0x00000048060073b5 */ /* 0x000fe20008020000 */
[----:B-1----:R-:W-:Y:S02]  /*20c60*/  UIADD3 UR26, UPT, UPT, UR8, 0xf8, URZ ;  /* 0x000000f8081a7890 */ /* 0x002fe4000fffe0ff */
[----:B------:R-:W-:Y:S02]  /*20c70*/  UIADD3 UR24, UPT, UPT, UR5, 0x57000, URZ ;  /* 0x0005700005187890 */ /* 0x000fe4000fffe0ff */
[----:B------:R-:W-:Y:S01]  /*20c80*/  UIADD3 UR8, UPT, UPT, UR5, 0x49400, URZ ;  /* 0x0004940005087890 */ /* 0x000fe2000fffe0ff */
[----:B----4-:R-:W-:-:S02]  /*20c90*/  R2UR.FILL UR53, R22 ;  /* 0x00000000163572ca */ /* 0x010fc400004e0000 */
[----:B------:R-:W-:Y:S02]  /*20ca0*/  R2UR.FILL UR52, R21 ;  /* 0x00000000153472ca */ /* 0x000fe400004e0000 */
[----:B------:R-:W-:Y:S02]  /*20cb0*/  R2UR.FILL UR51, R20 ;  /* 0x00000000143372ca */ /* 0x000fe400004e0000 */
[----:B------:R-:W-:Y:S02]  /*20cc0*/  R2UR.FILL UR50, R19 ;  /* 0x00000000133272ca */ /* 0x000fe400004e0000 */
[----:B-----5:R-:W-:Y:S02]  /*20cd0*/  R2UR.FILL UR69, R11 ;  /* 0x000000000b4572ca */ /* 0x020fe400004e0000 */
[----:B------:R-:W-:Y:S02]  /*20ce0*/  R2UR.FILL UR68, R10 ;  /* 0x000000000a4472ca */ /* 0x000fe400004e0000 */
[----:B------:R-:W-:-:S02]  /*20cf0*/  R2UR.FILL UR67, R9 ;  /* 0x00000000094372ca */ /* 0x000fc400004e0000 */
[----:B------:R-:W-:Y:S02]  /*20d00*/  R2UR.FILL UR66, R8 ;  /* 0x00000000084272ca */ /* 0x000fe400004e0000 */
[----:B------:R-:W-:Y:S02]  /*20d10*/  R2UR.FILL UR64, R7 ;  /* 0x00000000074072ca */ /* 0x000fe400004e0000 */
[----:B------:R-:W-:-:S11]  /*20d20*/  R2UR.FILL UR48, R14 ;  /* 0x000000000e3072ca */ /* 0x000fd600004e0000 */
[----:B------:R-:W-:Y:S01]  /*20d30*/  UTMASTG.5D [UR64], [UR6] ;  /* 0x00000040060073b5 */ /* 0x000fe20008020000 */
[----:B------:R-:W-:Y:S01]  /*20d40*/  UTMASTG.5D [UR56], [UR6] ;  /* 0x00000038060073b5 */ /* 0x000fe20008020000 */
[----:B------:R-:W-:Y:S01]  /*20d50*/  UTMASTG.5D [UR48], [UR6] ;  /* 0x00000030060073b5 */ /* 0x000fe20008020000 */
[----:B------:R-:W-:Y:S01]  /*20d60*/  UTMASTG.5D [UR40], [UR6] ;  /* 0x00000028060073b5 */ /* 0x000fe20008020000 */
[----:B------:R-:W-:Y:S01]  /*20d70*/  UTMASTG.5D [UR32], [UR6] ;  /* 0x00000020060073b5 */ /* 0x000fe20008020000 */
[----:B------:R-:W-:Y:S01]  /*20d80*/  UTMASTG.5D [UR24], [UR6] ;  /* 0x00000018060073b5 */ /* 0x000fe20008020000 */
[----:B------:R1:W-:Y:S01]  /*20d90*/  UTMASTG.5D [UR16], [UR6] ;  /* 0x00000010060073b5 */ /* 0x0003e20008020000 */
[----:B------:R4:W-:Y:S01]  /*20da0*/  UTMASTG.5D [UR8], [UR6] ;  /* 0x00000008060073b5 */ /* 0x0009e20008020000 */
[----:B-1----:R-:W-:Y:S01]  /*20db0*/  UIADD3 UR16, UPT, UPT, UR5, 0x4a400, URZ ;  /* 0x0004a40005107890 */ /* 0x002fe2000fffe0ff */
[----:B------:R-:W-:Y:S01]  /*20dc0*/  UMOV UR18, UR15 ;  /* 0x0000000f00127c82 */ /* 0x000fe20008000000 */
[----:B----4-:R-:W-:-:S07]  /*20dd0*/  UIADD3 UR8, UPT, UPT, UR5, 0x4b400, URZ ;  /* 0x0004b40005087890 */ /* 0x010fce000fffe0ff */
[----:B------:R1:W-:Y:S01]  /*20de0*/  UTMASTG.5D [UR16], [UR6] ;  /* 0x00000010060073b5 */ /* 0x0003e20008020000 */
[----:B------:R-:W-:Y:S02]  /*20df0*/  UMOV UR10, UR14 ;  /* 0x0000000e000a7c82 */ /* 0x000fe40008000000 */
        /* <DEDUP_REMOVED lines=38> */
[----:B------:R-:W-:Y:S01]  /*21060*/  UMOV UR17, 0x80 ;  /* 0x0000008000117882 */ /* 0x000fe20000000000 */
[----:B------:R-:W-:Y:S01]  /*21070*/  UMOV UR18, UR31 ;  /* 0x0000001f00127c82 */ /* 0x000fe20008000000 */
[----:B----4-:R-:W-:-:S06]  /*21080*/  UIADD3 UR8, UPT, UPT, UR5, 0x49800, URZ ;  /* 0x0004980005087890 */ /* 0x010fcc000fffe0ff */
[----:B------:R1:W-:Y:S01]  /*21090*/  UTMASTG.5D [UR16], [UR6] ;  /* 0x00000010060073b5 */ /* 0x0003e20008020000 */
[----:B------:R-:W-:Y:S01]  /*210a0*/  UMOV UR9, 0x80 ;  /* 0x0000008000097882 */ /* 0x000fe20000000000 */
        /* <DEDUP_REMOVED lines=47> */
[----:B------:R-:W-:Y:S01]  /*213a0*/  R2UR.FILL UR31, R6 ;  /* 0x00000000061f72ca */ /* 0x000fe200004e0000 */
[----:B----4-:R-:W-:-:S05]  /*213b0*/  UIADD3 UR8, UPT, UPT, UR5, 0x49c00, URZ ;  /* 0x00049c0005087890 */ /* 0x010fca000fffe0ff */
[----:B------:R1:W-:Y:S01]  /*213c0*/  UTMASTG.5D [UR16], [UR6] ;  /* 0x00000010060073b5 */ /* 0x0003e20008020000 */
[----:B------:R-:W-:Y:S01]  /*213d0*/  UMOV UR9, 0xc0 ;  /* 0x000000c000097882 */ /* 0x000fe20000000000 */
[----:B------:R-:W-:Y:S01]  /*213e0*/  UMOV UR10, UR30 ;  /* 0x0000001e000a7c82 */ /* 0x000fe20008000000 */
[----:B------:R-:W-:Y:S01]  /*213f0*/  R2UR.FILL UR30, R5 ;  /* 0x00000000051e72ca */ /* 0x000fe200004e0000 */
[----:B------:R4:W-:Y:S01]  /*21400*/  UTMASTG.5D [UR8], [UR6] ;  /* 0x00000008060073b5 */ /* 0x0009e20008020000 */
[----:B-1----:R-:W-:Y:S01]  /*21410*/  UIADD3 UR16, UPT, UPT, UR5, 0x4ac00, URZ ;  /* 0x0004ac0005107890 */ /* 0x002fe2000fffe0ff */
[----:B------:R-:W-:Y:S01]  /*21420*/  UMOV UR18, UR15 ;  /* 0x0000000f00127c82 */ /* 0x000fe20008000000 */
[----:B------:R-:W-:Y:S01]  /*21430*/  R2UR.FILL UR15, R4 ;  /* 0x00000000040f72ca */ /* 0x000fe200004e0000 */
[----:B----4-:R-:W-:-:S06]  /*21440*/  UIADD3 UR8, UPT, UPT, UR5, 0x4bc00, URZ ;  /* 0x0004bc0005087890 */ /* 0x010fcc000fffe0ff */
[----:B------:R1:W-:Y:S01]  /*21450*/  UTMASTG.5D [UR16], [UR6] ;  /* 0x00000010060073b5 */ /* 0x0003e20008020000 */
[----:B------:R-:W-:Y:S01]  /*21460*/  UMOV UR10, UR14 ;  /* 0x0000000e000a7c82 */ /* 0x000fe20008000000 */
[----:B------:R-:W-:Y:S01]  /*21470*/  R2UR.FILL UR14, R3 ;  /* 0x00000000030e72ca */ /* 0x000fe200004e0000 */
[----:B------:R4:W-:Y:S01]  /*21480*/  UTMASTG.5D [UR8], [UR6] ;  /* 0x00000008060073b5 */ /* 0x0009e20008020000 */
[----:B-1----:R-:W-:Y:S01]  /*21490*/  UIADD3 UR16, UPT, UPT, UR5, 0x4cc00, URZ ;  /* 0x0004cc0005107890 */ /* 0x002fe2000fffe0ff */
[----:B------:R-:W-:Y:S01]  /*214a0*/  UMOV UR18, UR71 ;  /* 0x0000004700127c82 */ /* 0x000fe20008000000 */
[----:B------:R-:W1:Y:S01]  /*214b0*/  LDCU UR71, c[0x0][0x380] ;  /* 0x00007000ff4777ac */ /* 0x000e620008000800 */
[----:B----4-:R-:W-:-:S06]  /*214c0*/  UIADD3 UR8, UPT, UPT, UR5, 0x4dc00, URZ ;  /* 0x0004dc0005087890 */ /* 0x010fcc000fffe0ff */
[----:B------:R4:W-:Y:S01]  /*214d0*/  UTMASTG.5D [UR16], [UR6] ;  /* 0x00000010060073b5 */ /* 0x0009e20008020000 */
[----:B------:R-:W-:Y:S01]  /*214e0*/  UMOV UR10, UR70 ;  /* 0x00000046000a7c82 */ /* 0x000fe20008000000 */
[----:B------:R-:W1:Y:S01]  /*214f0*/  LDCU UR70, c[0x0][0x918] ;  /* 0x00012300ff4677ac */ /* 0x000e620008000800 */
[----:B------:R5:W-:Y:S01]  /*21500*/  UTMASTG.5D [UR8], [UR6] ;  /* 0x00000008060073b5 */ /* 0x000be20008020000 */
[----:B----4-:R-:W-:Y:S01]  /*21510*/  UIADD3 UR16, UPT, UPT, UR5, 0x4ec00, URZ ;  /* 0x0004ec0005107890 */ /* 0x010fe2000fffe0ff */
[----:B------:R-:W-:Y:S01]  /*21520*/  UMOV UR18, UR63 ;  /* 0x0000003f00127c82 */ /* 0x000fe20008000000 */
[----:B------:R-:W4:Y:S01]  /*21530*/  LDCU UR63, c[0x0][0x900] ;  /* 0x00012000ff3f77ac */ /* 0x000f220008000800 */
[----:B-----5:R-:W-:-:S06]  /*21540*/  UIADD3 UR8, UPT, UPT, UR5, 0x4fc00, URZ ;  /* 0x0004fc0005087890 */ /* 0x020fcc000fffe0ff */
[----:B------:R5:W-:Y:S01]  /*21550*/  UTMASTG.5D [UR16], [UR6] ;  /* 0x00000010060073b5 */ /* 0x000be20008020000 */
[----:B------:R-:W-:Y:S01]  /*21560*/  UMOV UR10, UR55 ;  /* 0x00000037000a7c82 */ /* 0x000fe20008000000 */
[----:B------:R-:W1:Y:S01]  /*21570*/  S2UR UR55, SR_CgaCtaId ;  /* 0x00000000003779c3 */ /* 0x000e620000008800 */
[----:B------:R2:W-:Y:S01]  /*21580*/  UTMASTG.5D [UR8], [UR6] ;  /* 0x00000008060073b5 */ /* 0x0005e20008020000 */
[----:B-----5:R-:W-:Y:S01]  /*21590*/  UIADD3 UR16, UPT, UPT, UR5, 0x50c00, URZ ;  /* 0x00050c0005107890 */ /* 0x020fe2000fffe0ff */
[----:B------:R-:W-:Y:S01]  /*215a0*/  UMOV UR18, UR54 ;  /* 0x0000003600127c82 */ /* 0x000fe20008000000 */
[----:B------:R-:W1:Y:S01]  /*215b0*/  LDCU UR54, c[0x0][0x91c] ;  /* 0x00012380ff3677ac */ /* 0x000e620008000800 */
[----:B--2---:R-:W-:-:S06]  /*215c0*/  UIADD3 UR8, UPT, UPT, UR5, 0x51c00, URZ ;  /* 0x00051c0005087890 */ /* 0x004fcc000fffe0ff */
[----:B------:R2:W-:Y:S01]  /*215d0*/  UTMASTG.5D [UR16], [UR6] ;  /* 0x00000010060073b5 */ /* 0x0005e20008020000 */
[----:B------:R-:W-:Y:S02]  /*215e0*/  UMOV UR10, UR74 ;  /* 0x0000004a000a7c82 */ /* 0x000fe40008000000 */
[----:B------:R5:W-:Y:S01]  /*215f0*/  UTMASTG.5D [UR8], [UR6] ;  /* 0x00000008060073b5 */ /* 0x000be20008020000 */
[----:B--2---:R-:W-:Y:S01]  /*21600*/  UIADD3 UR16, UPT, UPT, UR5, 0x52c00, URZ ;  /* 0x00052c0005107890 */ /* 0x004fe2000fffe0ff */
[----:B------:R-:W-:Y:S01]  /*21610*/  UMOV UR18, UR66 ;  /* 0x0000004200127c82 */ /* 0x000fe20008000000 */
[----:B-----5:R-:W-:-:S07]  /*21620*/  UIADD3 UR8, UPT, UPT, UR5, 0x53c00, URZ ;  /* 0x00053c0005087890 */ /* 0x020fce000fffe0ff */
        /* <DEDUP_REMOVED lines=14> */
[----:B------:R2:W-:Y:S02]  /*21710*/  UTMASTG.5D [UR8], [UR6] ;  /* 0x00000008060073b5 */ /* 0x0005e40008020000 */
[----:B-1234-:R-:W-:Y:S01]  /*21720*/  NOP ;  /* 0x0000000000007918 */ /* 0x01efe20000000000 */
.L_x_386:
[----:B------:R-:W-:Y:S05]  /*21730*/  BSYNC.RECONVERGENT B0 ;  /* 0x0000000000007941 */ /* 0x000fea0003800200 */
.L_x_385:
[----:B------:R0:W-:Y:S01]  /*21740*/  UTMACMDFLUSH ;  /* 0x00000000000079b7 */ /* 0x0001e20000000000 */
[----:B------:R-:W-:-:S04]  /*21750*/  DEPBAR.LE SB0, 0x1 ;  /* 0x000080400000791a */ /* 0x000fc80000000000 */
[----:B------:R-:W-:Y:S05]  /*21760*/  BRA.U UP6, `(.L_x_387) ;  /* 0x0000000106047547 */ /* 0x000fea000b800000 */
[----:B------:R-:W-:Y:S05]  /*21770*/  BPT.TRAP 0x1 ;  /* 0x000000040000795c */ /* 0x000fea0000300000 */
.L_x_387:
[----:B------:R-:W-:-:S04]  /*21780*/  UIADD3 UR4, UPT, UPT, UR5, 0x580c0, URZ ;  /* 0x000580c005047890 */ /* 0x000fc8000fffe0ff */
[----:B------:R-:W-:-:S09]  /*21790*/  UPRMT UR4, UR55, 0x654, UR4 ;  /* 0x0000065437047896 */ /* 0x000fd20008000004 */
[----:B------:R-:W-:Y:S01]  /*217a0*/  SYNCS.ARRIVE.TRANS64.RED.A1T0 RZ, [UR4], RZ ;  /* 0x000000ffffff79a7 */ /* 0x000fe20008100404 */
[----:B------:R-:W-:-:S04]  /*217b0*/  DEPBAR.LE SB0, 0x0 ;  /* 0x000080000000791a */ /* 0x000fc80000000000 */
[----:B------:R-:W-:Y:S05]  /*217c0*/  BRA.U UP6, `(.L_x_388) ;  /* 0x0000000106047547 */ /* 0x000fea000b800000 */
[----:B------:R-:W-:Y:S05]  /*217d0*/  BPT.TRAP 0x1 ;  /* 0x000000040000795c */ /* 0x000fea0000300000 */
.L_x_388:
[----:B------:R-:W-:Y:S01]  /*217e0*/  UIADD3 UR4, UPT, UPT, UR5, 0x580c8, URZ ;  /* 0x000580c805047890 */ /* 0x000fe2000fffe0ff */
[----:B-1----:R-:W-:Y:S01]  /*217f0*/  HFMA2 R0, -RZ, RZ, 0, 5.9604644775390625e-08 ;  /* 0x00000001ff007431 */ /* 0x002fe200000001ff */
[----:B------:R-:W-:Y:S02]  /*21800*/  LOP3.LUT R2, R2, 0x1, RZ, 0x3c, !PT ;  /* 0x0000000102027812 */ /* 0x000fe400078e3cff */
[----:B------:R-:W-:-:S09]  /*21810*/  UPRMT UR4, UR55, 0x654, UR4 ;  /* 0x0000065437047896 */ /* 0x000fd20008000004 */
[----:B------:R-:W-:Y:S03]  /*21820*/  SYNCS.ARRIVE.TRANS64.RED.A1T0 RZ, [UR4], RZ ;  /* 0x000000ffffff79a7 */ /* 0x000fe60008100404 */
.L_x_378:
[----:B------:R-:W1:Y:S02]  /*21830*/  LDCU UR4, c[0x0][0x370] ;  /* 0x00006e00ff0477ac */ /* 0x000e640008000800 */
[----:B-1----:R-:W-:-:S04]  /*21840*/  UIADD3 UR62, UPT, UPT, UR4, UR62, URZ ;  /* 0x0000003e043e7290 */ /* 0x002fc8000fffe0ff */
[----:B--2---:R-:W-:-:S09]  /*21850*/  UISETP.GE.AND UP0, UPT, UR62, UR63, UPT ;  /* 0x0000003f3e00728c */ /* 0x004fd2000bf06270 */
[----:B------:R-:W-:Y:S05]  /*21860*/  BRA.U !UP0, `(.L_x_389) ;  /* 0xffffffcd08b47547 */ /* 0x000fea000b83ffff */
[----:B------:R-:W-:-:S13]  /*21870*/  LOP3.LUT P0, RZ, R0, 0xff, RZ, 0xc0, !PT ;  /* 0x000000ff00ff7812 */ /* 0x000fda000780c0ff */
[----:B------:R-:W-:Y:S05]  /*21880*/  @!P0 EXIT ;  /* 0x000000000000894d */ /* 0x000fea0003800000 */
[----:B------:R-:W1:Y:S01]  /*21890*/  S2UR UR5, SR_CgaCtaId ;  /* 0x00000000000579c3 */ /* 0x000e620000008800 */
[----:B------:R-:W-:Y:S01]  /*218a0*/  UMOV UR4, 0x400 ;  /* 0x0000040000047882 */ /* 0x000fe20000000000 */
[----:B------:R-:W-:Y:S01]  /*218b0*/  IMAD.MOV.U32 R2, RZ, RZ, 0xffff ;  /* 0x0000ffffff027424 */ /* 0x000fe200078e00ff */
[----:B-1----:R-:W-:-:S09]  /*218c0*/  ULEA UR4, UR5, UR4, 0x18 ;  /* 0x0000000405047291 */ /* 0x002fd2000f8ec0ff */
[----:B------:R-:W1:Y:S01]  /*218d0*/  LDS R3, [UR4+0x580e0] ;  /* 0x0580e004ff037984 */ /* 0x000e620008000800 */
[----:B------:R-:W-:Y:S02]  /*218e0*/  UMOV UR4, 0x40 ;  /* 0x0000004000047882 */ /* 0x000fe40000000000 */
[----:B------:R-:W-:Y:S01]  /*218f0*/  ULEA UR5, UR5, UR4, 0x18 ;  /* 0x0000000405057291 */ /* 0x000fe2000f8ec0ff */
[----:B------:R-:W-:-:S08]  /*21900*/  NOP ;  /* 0x0000000000007918 */ /* 0x000fd00000000000 */
[----:B------:R-:W2:Y:S01]  /*21910*/  LDS R0, [UR5+0x14] ;  /* 0x00001405ff007984 */ /* 0x000ea20008000800 */
[----:B-1----:R-:W-:-:S04]  /*21920*/  LOP3.LUT R3, R3, 0xffff, RZ, 0xc0, !PT ;  /* 0x0000ffff03037812 */ /* 0x002fc800078ec0ff */
[----:B------:R-:W-:-:S04]  /*21930*/  SHF.R.U32.HI R3, RZ, 0x5, R3 ;  /* 0x00000005ff037819 */ /* 0x000fc80000011603 */
[----:B------:R-:W-:-:S04]  /*21940*/  SHF.L.U32 R2, R2, R3, RZ ;  /* 0x0000000302027219 */ /* 0x000fc800000006ff */
[----:B--2---:R-:W-:-:S04]  /*21950*/  LOP3.LUT R0, R0, R2, RZ, 0xc0, !PT ;  /* 0x0000000200007212 */ /* 0x004fc800078ec0ff */
[----:B------:R-:W-:Y:S01]  /*21960*/  ISETP.NE.AND P0, PT, R0, R2, PT ;  /* 0x000000020000720c */ /* 0x000fe20003f05270 */
[----:B------:R-:W-:-:S05]  /*21970*/  IMAD.MOV.U32 R0, RZ, RZ, 0x1 ;  /* 0x00000001ff007424 */ /* 0x000fca00078e00ff */
[----:B------:R-:W-:-:S07]  /*21980*/  SHF.L.U32 R0, R0, R3, RZ ;  /* 0x0000000300007219 */ /* 0x000fce00000006ff */
[----:B------:R-:W-:Y:S05]  /*21990*/  @P0 BRA `(.L_x_390) ;  /* 0x00000000005c0947 */ /* 0x000fea0003800000 */
[----:B------:R-:W1:Y:S02]  /*219a0*/  LDS R3, [UR5+0x18] ;  /* 0x00001805ff037984 */ /* 0x000e640008000800 */
[----:B-1----:R-:W-:-:S04]  /*219b0*/  LOP3.LUT R3, R3, R0, RZ, 0xc0, !PT ;  /* 0x0000000003037212 */ /* 0x002fc800078ec0ff */
[----:B------:R-:W-:-:S13]  /*219c0*/  ISETP.NE.AND P0, PT, R3, R0, PT ;  /* 0x000000000300720c */ /* 0x000fda0003f05270 */
[----:B------:R-:W-:Y:S05]  /*219d0*/  @P0 BRA `(.L_x_391) ;  /* 0x0000000000400947 */ /* 0x000fea0003800000 */
[----:B------:R-:W-:Y:S01]  /*219e0*/  R2UR UR4, R2 ;  /* 0x00000000020472ca */ /* 0x000fe200000e0000 */
[----:B------:R-:W1:Y:S01]  /*219f0*/  S2R R3, SR_LANEID ;  /* 0x0000000000037919 */ /* 0x000e620000000000 */
[----:B------:R-:W-:-:S04]  /*21a00*/  LOP3.LUT R0, RZ, R0, RZ, 0x33, !PT ;  /* 0x00000000ff007212 */ /* 0x000fc800078e33ff */
[----:B------:R-:W2:Y:S07]  /*21a10*/  REDUX UR7, R0 ;  /* 0x00000000000773c4 */ /* 0x000eae0000000000 */
[----:B------:R-:W-:-:S03]  /*21a20*/  ULOP3.LUT UR6, URZ, UR4, URZ, 0x33, !UPT ;  /* 0x00000004ff067292 */ /* 0x000fc6000f8e33ff */
[----:B------:R-:W-:Y:S02]  /*21a30*/  VOTEU.ANY UR4, UPT, PT ;  /* 0x0000000000047886 */ /* 0x000fe400038e0100 */
[----:B------:R-:W-:Y:S01]  /*21a40*/  UFLO.U32 UR4, UR4 ;  /* 0x00000004000472bd */ /* 0x000fe200080e0000 */
[----:B------:R-:W-:-:S04]  /*21a50*/  IMAD.U32 R2, RZ, RZ, UR6 ;  /* 0x00000006ff027e24 */ /* 0x000fc8000f8e00ff */
[----:B------:R-:W3:Y:S02]  /*21a60*/  REDUX UR8, R2 ;  /* 0x00000000020873c4 */ /* 0x000ee40000000000 */
[----:B------:R4:W-:Y:S01]  /*21a70*/  UTCATOMSWS.AND URZ, UR6 ;  /* 0x0000000600ff79e3 */ /* 0x0009e20008000000 */
[----:B--2---:R-:W-:Y:S01]  /*21a80*/  IMAD.U32 R0, RZ, RZ, UR7 ;  /* 0x00000007ff007e24 */ /* 0x004fe2000f8e00ff */
[----:B-1----:R-:W-:Y:S01]  /*21a90*/  ISETP.EQ.U32.AND P0, PT, R3, UR4, PT ;  /* 0x0000000403007c0c */ /* 0x002fe2000bf02070 */
[----:B---3--:R-:W-:-:S12]  /*21aa0*/  IMAD.U32 R2, RZ, RZ, UR8 ;  /* 0x00000008ff027e24 */ /* 0x008fd8000f8e00ff */
[----:B------:R4:W-:Y:S04]  /*21ab0*/  @P0 ATOMS.AND RZ, [UR5+0x14], R2 ;  /* 0x00001402ffff098c */ /* 0x0009e8000a800005 */
[----:B------:R4:W-:Y:S01]  /*21ac0*/  @P0 ATOMS.AND RZ, [UR5+0x18], R0 ;  /* 0x00001800ffff098c */ /* 0x0009e2000a800005 */
[----:B------:R-:W-:Y:S05]  /*21ad0*/  BRA `(.L_x_392) ;  /* 0x0000000000147947 */ /* 0x000fea0003800000 */
.L_x_391:
[----:B------:R-:W-:Y:S02]  /*21ae0*/  MOV R2, 0x21b00 ;  /* 0x00021b0000027802 */ /* 0x000fe40000000f00 */
[----:B------:R-:W-:Y:S05]  /*21af0*/  CALL.REL.NOINC `($__internal_0_$__cuda_sm10x_tcgen05_guardrail_trap_col_being_dealloced_not_returned_by_alloc) ;  /* 0x0000001000647944 */ /* 0x000fea0003c00000 */
[----:B------:R-:W-:Y:S05]  /*21b00*/  BRA `(.L_x_392) ;  /* 0x0000000000087947 */ /* 0x000fea0003800000 */
.L_x_390:
[----:B------:R-:W-:Y:S02]  /*21b10*/  MOV R2, 0x21b30 ;  /* 0x00021b3000027802 */ /* 0x000fe40000000f00 */
[----:B------:R-:W-:Y:S05]  /*21b20*/  CALL.REL.NOINC `($__internal_2_$__cuda_sm10x_tcgen05_guardrail_trap_unallocated_columns_being_dealloced) ;  /* 0x0000001000707944 */ /* 0x000fea0003c00000 */
.L_x_392:
[----:B------:R-:W-:Y:S01]  /*21b30*/  NOP ;  /* 0x0000000000007918 */ /* 0x000fe20000000000 */
[----:B----4-:R-:W-:Y:S05]  /*21b40*/  EXIT ;  /* 0x000000000000794d */ /* 0x010fea0003800000 */
.L_x_37:
[----:B------:R-:W-:-:S07]  /*21b50*/  MOV R2, UR12 ;  /* 0x0000000c00027c02 */ /* 0x000fce0008000f00 */
.L_x_393:
[----:B-1----:R1:W2:Y:S02]  /*21b60*/  SYNCS.PHASECHK.TRANS64.TRYWAIT P0, [R2+URZ+0x58000], R0 ;  /* 0x05800000020075a7 */ /* 0x0022a400080011ff */
[----:B--2---:R-:W-:Y:S05]  /*21b70*/  @!P0 NANOSLEEP.SYNCS 0x989680 ;  /* 0x009896800000895d */ /* 0x004fea0003900000 */
[----:B------:R-:W2:Y:S02]  /*21b80*/  @!P0 SYNCS.PHASECHK.TRANS64 P0, [R2+URZ+0x58000], R0 ;  /* 0x05800000020085a7 */ /* 0x000ea400080010ff */
[----:B--2---:R-:W-:Y:S05]  /*21b90*/  @!P0 BRA `(.L_x_393) ;  /* 0xfffffffc00f08947 */ /* 0x004fea000383ffff */
[----:B------:R-:W-:Y:S05]  /*21ba0*/  BRA `(.L_x_394) ;  /* 0xfffffe0000447947 */ /* 0x000fea000383ffff */
.L_x_39:
[----:B-1----:R-:W-:-:S07]  /*21bb0*/  MOV R2, UR13 ;  /* 0x0000000d00027c02 */ /* 0x002fce0008000f00 */
.L_x_395:
[----:B-1----:R1:W2:Y:S02]  /*21bc0*/  SYNCS.PHASECHK.TRANS64.TRYWAIT P0, [R2+URZ+0x58020], R3 ;  /* 0x05802003020075a7 */ /* 0x0022a400080011ff */
[----:B--2---:R-:W-:Y:S05]  /*21bd0*/  @!P0 NANOSLEEP.SYNCS 0x989680 ;  /* 0x009896800000895d */ /* 0x004fea0003900000 */
[----:B------:R-:W2:Y:S02]  /*21be0*/  @!P0 SYNCS.PHASECHK.TRANS64 P0, [R2+URZ+0x58020], R3 ;  /* 0x05802003020085a7 */ /* 0x000ea400080010ff */
[----:B--2---:R-:W-:Y:S05]  /*21bf0*/  @!P0 BRA `(.L_x_395) ;  /* 0xfffffffc00f08947 */ /* 0x004fea000383ffff */
[----:B------:R-:W-:Y:S05]  /*21c00*/  BRA `(.L_x_396) ;  /* 0xfffffe00004c7947 */ /* 0x000fea000383ffff */
.L_x_41:
[----:B------:R-:W-:-:S07]  /*21c10*/  MOV R5, UR12 ;  /* 0x0000000c00057c02 */ /* 0x000fce0008000f00 */
.L_x_397:
[----:B-1----:R1:W2:Y:S02]  /*21c20*/  SYNCS.PHASECHK.TRANS64.TRYWAIT P0, [R5+URZ+0x58058], R6 ;  /* 0x05805806050075a7 */ /* 0x0022a400080011ff */
[----:B--2---:R-:W-:Y:S05]  /*21c30*/  @!P0 NANOSLEEP.SYNCS 0x989680 ;  /* 0x009896800000895d */ /* 0x004fea0003900000 */
[----:B------:R-:W2:Y:S02]  /*21c40*/  @!P0 SYNCS.PHASECHK.TRANS64 P0, [R5+URZ+0x58058], R6 ;  /* 0x05805806050085a7 */ /* 0x000ea400080010ff */
[----:B--2---:R-:W-:Y:S05]  /*21c50*/  @!P0 BRA `(.L_x_397) ;  /* 0xfffffffc00f08947 */ /* 0x004fea000383ffff */
[----:B------:R-:W-:Y:S05]  /*21c60*/  BRA `(.L_x_398) ;  /* 0xfffffe0000707947 */ /* 0x000fea000383ffff */
.L_x_45:
[----:B------:R-:W-:-:S07]  /*21c70*/  MOV R2, UR12 ;  /* 0x0000000c00027c02 */ /* 0x000fce0008000f00 */
.L_x_399:
[----:B-1----:R1:W2:Y:S02]  /*21c80*/  SYNCS.PHASECHK.TRANS64.TRYWAIT P0, [R2+URZ+0x58008], R0 ;  /* 0x05800800020075a7 */ /* 0x0022a400080011ff */
[----:B--2---:R-:W-:Y:S05]  /*21c90*/  @!P0 NANOSLEEP.SYNCS 0x989680 ;  /* 0x009896800000895d */ /* 0x004fea0003900000 */
[----:B------:R-:W2:Y:S02]  /*21ca0*/  @!P0 SYNCS.PHASECHK.TRANS64 P0, [R2+URZ+0x58008], R0 ;  /* 0x05800800020085a7 */ /* 0x000ea400080010ff */
[----:B--2---:R-:W-:Y:S05]  /*21cb0*/  @!P0 BRA `(.L_x_399) ;  /* 0xfffffffc00f08947 */ /* 0x004fea000383ffff */
[----:B------:R-:W-:Y:S05]  /*21cc0*/  BRA `(.L_x_400) ;  /* 0xfffffe0800647947 */ /* 0x000fea000383ffff */
.L_x_47:
[----:B------:R-:W-:-:S07]  /*21cd0*/  MOV R0, UR12 ;  /* 0x0000000c00007c02 */ /* 0x000fce0008000f00 */
.L_x_401:
[----:B-1----:R1:W2:Y:S02]  /*21ce0*/  SYNCS.PHASECHK.TRANS64.TRYWAIT P0, [R0+URZ+0x58068], R2 ;  /* 0x05806802000075a7 */ /* 0x0022a400080011ff */
[----:B--2---:R-:W-:Y:S05]  /*21cf0*/  @!P0 NANOSLEEP.SYNCS 0x989680 ;  /* 0x009896800000895d */ /* 0x004fea0003900000 */
[----:B------:R-:W2:Y:S02]  /*21d00*/  @!P0 SYNCS.PHASECHK.TRANS64 P0, [R0+URZ+0x58068], R2 ;  /* 0x05806802000085a7 */ /* 0x000ea400080010ff */
[----:B--2---:R-:W-:Y:S05]  /*21d10*/  @!P0 BRA `(.L_x_401) ;  /* 0xfffffffc00f08947 */ /* 0x004fea000383ffff */
[----:B------:R-:W-:Y:S05]  /*21d20*/  BRA `(.L_x_402) ;  /* 0xfffffe0800687947 */ /* 0x000fea000383ffff */
.L_x_51:
[----:B------:R-:W-:-:S07]  /*21d30*/  MOV R0, UR4 ;  /* 0x0000000400007c02 */ /* 0x000fce0008000f00 */
.L_x_403:
[----:B-1----:R1:W2:Y:S02]  /*21d40*/  SYNCS.PHASECHK.TRANS64.TRYWAIT P0, [R0+URZ+0x58020], R2 ;  /* 0x05802002000075a7 */ /* 0x0022a400080011ff */
[----:B--2---:R-:W-:Y:S05]  /*21d50*/  @!P0 NANOSLEEP.SYNCS 0x989680 ;  /* 0x009896800000895d */ /* 0x004fea0003900000 */
[----:B------:R-:W2:Y:S02]  /*21d60*/  @!P0 SYNCS.PHASECHK.TRANS64 P0, [R0+URZ+0x58020], R2 ;  /* 0x05802002000085a7 */ /* 0x000ea400080010ff */
[----:B--2---:R-:W-:Y:S05]  /*21d70*/  @!P0 BRA `(.L_x_403) ;  /* 0xfffffffc00f08947 */ /* 0x004fea000383ffff */
[----:B------:R-:W-:Y:S05]  /*21d80*/  BRA `(.L_x_404) ;  /* 0xfffffe1000687947 */ /* 0x000fea000383ffff */
.L_x_53:
[----:B------:R-:W-:-:S07]  /*21d90*/  MOV R0, UR12 ;  /* 0x0000000c00007c02 */ /* 0x000fce0008000f00 */
.L_x_405:
[----:B-1----:R1:W2:Y:S02]  /*21da0*/  SYNCS.PHASECHK.TRANS64.TRYWAIT P0, [R0+URZ+0x580a0], R2 ;  /* 0x0580a002000075a7 */ /* 0x0022a400080011ff */
[----:B--2---:R-:W-:Y:S05]  /*21db0*/  @!P0 NANOSLEEP.SYNCS 0x989680 ;  /* 0x009896800000895d */ /* 0x004fea0003900000 */
[----:B------:R-:W2:Y:S02]  /*21dc0*/  @!P0 SYNCS.PHASECHK.TRANS64 P0, [R0+URZ+0x580a0], R2 ;  /* 0x0580a002000085a7 */ /* 0x000ea400080010ff */
[----:B--2---:R-:W-:Y:S05]  /*21dd0*/  @!P0 BRA `(.L_x_405) ;  /* 0xfffffffc00f08947 */ /* 0x004fea000383ffff */
[----:B------:R-:W-:Y:S05]  /*21de0*/  BRA `(.L_x_406) ;  /* 0xfffffe1000787947 */ /* 0x000fea000383ffff */
.L_x_55:
[----:B------:R-:W-:Y:S02]  /*21df0*/  SHF.L.U32 R5, R6, 0x1f, RZ ;  /* 0x0000001f06057819 */ /* 0x000fe400000006ff */
[----:B------:R-:W-:-:S07]  /*21e00*/  MOV R4, UR12 ;  /* 0x0000000c00047c02 */ /* 0x000fce0008000f00 */
.L_x_407:
[----:B-1----:R1:W2:Y:S02]  /*21e10*/  SYNCS.PHASECHK.TRANS64.TRYWAIT P0, [R4+URZ+0x58058], R5 ;  /* 0x05805805040075a7 */ /* 0x0022a400080011ff */
[----:B--2---:R-:W-:Y:S05]  /*21e20*/  @!P0 NANOSLEEP.SYNCS 0x989680 ;  /* 0x009896800000895d */ /* 0x004fea0003900000 */
[----:B------:R-:W2:Y:S02]  /*21e30*/  @!P0 SYNCS.PHASECHK.TRANS64 P0, [R4+URZ+0x58058], R5 ;  /* 0x05805805040085a7 */ /* 0x000ea400080010ff */
[----:B--2---:R-:W-:Y:S05]  /*21e40*/  @!P0 BRA `(.L_x_407) ;  /* 0xfffffffc00f08947 */ /* 0x004fea000383ffff */
[----:B------:R-:W-:Y:S05]  /*21e50*/  BRA `(.L_x_408) ;  /* 0xfffffe1000807947 */ /* 0x000fea000383ffff */
.L_x_59:
[----:B------:R-:W-:Y:S07]  /*21e60*/  MOV R0, UR4 ;  /* 0x0000000400007c02 */ /* 0x000fee0008000f00 */
.L_x_409:
[----:B--2---:R2:W3:Y:S02]  /*21e70*/  SYNCS.PHASECHK.TRANS64.TRYWAIT P0, [R0+URZ+0x58020], R2 ;  /* 0x05802002000075a7 */ /* 0x0044e400080011ff */
[----:B---3--:R-:W-:Y:S05]  /*21e80*/  @!P0 NANOSLEEP.SYNCS 0x989680 ;  /* 0x009896800000895d */ /* 0x008fea0003900000 */
[----:B------:R-:W3:Y:S02]  /*21e90*/  @!P0 SYNCS.PHASECHK.TRANS64 P0, [R0+URZ+0x58020], R2 ;  /* 0x05802002000085a7 */ /* 0x000ee400080010ff */
[----:B---3--:R-:W-:Y:S05]  /*21ea0*/  @!P0 BRA `(.L_x_409) ;  /* 0xfffffffc00f08947 */ /* 0x008fea000383ffff */
[----:B------:R-:W-:Y:S05]  /*21eb0*/  BRA `(.L_x_410) ;  /* 0xfffffe14007c7947 */ /* 0x000fea000383ffff */
.L_x_62:
[----:B------:R-:W-:Y:S07]  /*21ec0*/  MOV R0, UR12 ;  /* 0x0000000c00007c02 */ /* 0x000fee0008000f00 */
.L_x_411:
[----:B--2---:R2:W3:Y:S02]  /*21ed0*/  SYNCS.PHASECHK.TRANS64.TRYWAIT P0, [R0+URZ+0x580a8], R2 ;  /* 0x0580a802000075a7 */ /* 0x0044e400080011ff */
[----:B---3--:R-:W-:Y:S05]  /*21ee0*/  @!P0 NANOSLEEP.SYNCS 0x989680 ;  /* 0x009896800000895d */ /* 0x008fea0003900000 */
[----:B------:R-:W3:Y:S02]  /*21ef0*/  @!P0 SYNCS.PHASECHK.TRANS64 P0, [R0+URZ+0x580a8], R2 ;  /* 0x0580a802000085a7 */ /* 0x000ee400080010ff */
[----:B---3--:R-:W-:Y:S05]  /*21f00*/  @!P0 BRA `(.L_x_411) ;  /* 0xfffffffc00f08947 */ /* 0x008fea000383ffff */
[----:B------:R-:W-:Y:S05]  /*21f10*/  BRA `(.L_x_412) ;  /* 0xfffffe2000387947 */ /* 0x000fea000383ffff */
.L_x_64:
[----:B------:R-:W-:Y:S07]  /*21f20*/  MOV R3, UR12 ;  /* 0x0000000c00037c02 */ /* 0x000fee0008000f00 */
.L_x_413:
[----:B-1----:R1:W2:Y:S02]  /*21f30*/  SYNCS.PHASECHK.TRANS64.TRYWAIT P0, [R3+URZ+0x58068], R4 ;  /* 0x05806804030075a7 */ /* 0x0022a400080011ff */
[----:B--2---:R-:W-:Y:S05]  /*21f40*/  @!P0 NANOSLEEP.SYNCS 0x989680 ;  /* 0x009896800000895d */ /* 0x004fea0003900000 */
[----:B------:R-:W2:Y:S02]  /*21f50*/  @!P0 SYNCS.PHASECHK.TRANS64 P0, [R3+URZ+0x58068], R4 ;  /* 0x05806804030085a7 */ /* 0x000ea400080010ff */
[----:B--2---:R-:W-:Y:S05]  /*21f60*/  @!P0 BRA `(.L_x_413) ;  /* 0xfffffffc00f08947 */ /* 0x004fea000383ffff */
[----:B------:R-:W-:Y:S05]  /*21f70*/  BRA `(.L_x_414) ;  /* 0xfffffe20003c7947 */ /* 0x000fea000383ffff */
.L_x_70:
[----:B------:R-:W-:Y:S07]  /*21f80*/  MOV R0, UR4 ;  /* 0x0000000400007c02 */ /* 0x000fee0008000f00 */
.L_x_415:
[----:B--2---:R2:W3:Y:S02]  /*21f90*/  SYNCS.PHASECHK.TRANS64.TRYWAIT P0, [R0+URZ+0x58020], R2 ;  /* 0x05802002000075a7 */ /* 0x0044e400080011ff */
[----:B---3--:R-:W-:Y:S05]  /*21fa0*/  @!P0 NANOSLEEP.SYNCS 0x989680 ;  /* 0x009896800000895d */ /* 0x008fea0003900000 */
[----:B------:R-:W3:Y:S02]  /*21fb0*/  @!P0 SYNCS.PHASECHK.TRANS64 P0, [R0+URZ+0x58020], R2 ;  /* 0x05802002000085a7 */ /* 0x000ee400080010ff */
[----:B---3--:R-:W-:Y:S05]  /*21fc0*/  @!P0 BRA `(.L_x_415) ;  /* 0xfffffffc00f08947 */ /* 0x008fea000383ffff */
[----:B------:R-:W-:Y:S05]  /*21fd0*/  BRA `(.L_x_416) ;  /* 0xfffffe2c004c7947 */ /* 0x000fea000383ffff */
.L_x_72:
[----:B------:R-:W-:Y:S07]  /*21fe0*/  MOV R0, UR12 ;  /* 0x0000000c00007c02 */ /* 0x000fee0008000f00 */
.L_x_417:
[----:B-1----:R1:W2:Y:S02]  /*21ff0*/  SYNCS.PHASECHK.TRANS64.TRYWAIT P0, [R0+URZ+0x580a0], R2 ;  /* 0x0580a002000075a7 */ /* 0x0022a400080011ff */
[----:B--2---:R-:W-:Y:S05]  /*22000*/  @!P0 NANOSLEEP.SYNCS 0x989680 ;  /* 0x009896800000895d */ /* 0x004fea0003900000 */
[----:B------:R-:W2:Y:S02]  /*22010*/  @!P0 SYNCS.PHASECHK.TRANS64 P0, [R0+URZ+0x580a0], R2 ;  /* 0x0580a002000085a7 */ /* 0x000ea400080010ff */
[----:B--2---:R-:W-:Y:S05]  /*22020*/  @!P0 BRA `(.L_x_417) ;  /* 0xfffffffc00f08947 */ /* 0x004fea000383ffff */
[----:B------:R-:W-:Y:S05]  /*22030*/  BRA `(.L_x_418) ;  /* 0xfffffe2c005c7947 */ /* 0x000fea000383ffff */
.L_x_74:
[----:B------:R-:W-:Y:S02]  /*22040*/  SHF.L.U32 R5, R6, 0x1f, RZ ;  /* 0x0000001f06057819 */ /* 0x000fe400000006ff */
[----:B------:R-:W-:Y:S07]  /*22050*/  MOV R4, UR12 ;  /* 0x0000000c00047c02 */ /* 0x000fee0008000f00 */
.L_x_419:
[----:B-1----:R1:W2:Y:S02]  /*22060*/  SYNCS.PHASECHK.TRANS64.TRYWAIT P0, [R4+URZ+0x58058], R5 ;  /* 0x05805805040075a7 */ /* 0x0022a400080011ff */
[----:B--2---:R-:W-:Y:S05]  /*22070*/  @!P0 NANOSLEEP.SYNCS 0x989680 ;  /* 0x009896800000895d */ /* 0x004fea0003900000 */
[----:B------:R-:W2:Y:S02]  /*22080*/  @!P0 SYNCS.PHASECHK.TRANS64 P0, [R4+URZ+0x58058], R5 ;  /* 0x05805805040085a7 */ /* 0x000ea400080010ff */
[----:B--2---:R-:W-:Y:S05]  /*22090*/  @!P0 BRA `(.L_x_419) ;  /* 0xfffffffc00f08947 */ /* 0x004fea000383ffff */
[----:B------:R-:W-:Y:S05]  /*220a0*/  BRA `(.L_x_420) ;  /* 0xfffffe2c00647947 */ /* 0x000fea000383ffff */
.L_x_82:
[----:B------:R-:W-:-:S07]  /*220b0*/  MOV R2, UR12 ;  /* 0x0000000c00027c02 */ /* 0x000fce0008000f00 */
.L_x_421:
[----:B---3--:R3:W4:Y:S02]  /*220c0*/  SYNCS.PHASECHK.TRANS64.TRYWAIT P0, [R2+URZ+0x580a8], R3 ;  /* 0x0580a803020075a7 */ /* 0x00872400080011ff */
[----:B----4-:R-:W-:Y:S05]  /*220d0*/  @!P0 NANOSLEEP.SYNCS 0x989680 ;  /* 0x009896800000895d */ /* 0x010fea0003900000 */
[----:B------:R-:W4:Y:S02]  /*220e0*/  @!P0 SYNCS.PHASECHK.TRANS64 P0, [R2+URZ+0x580a8], R3 ;  /* 0x0580a803020085a7 */ /* 0x000f2400080010ff */
[----:B----4-:R-:W-:Y:S05]  /*220f0*/  @!P0 BRA `(.L_x_421) ;  /* 0xfffffffc00f08947 */ /* 0x010fea000383ffff */
[----:B------:R-:W-:Y:S05]  /*22100*/  BRA `(.L_x_422) ;  /* 0xfffffe3000347947 */ /* 0x000fea000383ffff */
.L_x_84:
[----:B------:R-:W-:-:S07]  /*22110*/  MOV R4, UR12 ;  /* 0x0000000c00047c02 */ /* 0x000fce0008000f00 */
.L_x_423:
[----:B-1----:R1:W3:Y:S02]  /*22120*/  SYNCS.PHASECHK.TRANS64.TRYWAIT P0, [R4+URZ+0x58068], R5 ;  /* 0x05806805040075a7 */ /* 0x0022e400080011ff */
[----:B---3--:R-:W-:Y:S05]  /*22130*/  @!P0 NANOSLEEP.SYNCS 0x989680 ;  /* 0x009896800000895d */ /* 0x008fea0003900000 */
[----:B------:R-:W3:Y:S02]  /*22140*/  @!P0 SYNCS.PHASECHK.TRANS64 P0, [R4+URZ+0x58068], R5 ;  /* 0x05806805040085a7 */ /* 0x000ee400080010ff */
[----:B---3--:R-:W-:Y:S05]  /*22150*/  @!P0 BRA `(.L_x_423) ;  /* 0xfffffffc00f08947 */ /* 0x008fea000383ffff */
[----:B------:R-:W-:Y:S05]  /*22160*/  BRA `(.L_x_424) ;  /* 0xfffffe30003c7947 */ /* 0x000fea000383ffff */
.L_x_96:
[----:B-1----:R1:W2:Y:S02]  /*22170*/  SYNCS.PHASECHK.TRANS64.TRYWAIT P0, [R17+URZ+0x580c0], R0 ;  /* 0x0580c000110075a7 */ /* 0x0022a400080011ff */
[----:B--2---:R-:W-:Y:S05]  /*22180*/  @!P0 NANOSLEEP.SYNCS 0x989680 ;  /* 0x009896800000895d */ /* 0x004fea0003900000 */
[----:B------:R-:W2:Y:S02]  /*22190*/  @!P0 SYNCS.PHASECHK.TRANS64 P0, [R17+URZ+0x580c0], R0 ;  /* 0x0580c000110085a7 */ /* 0x000ea400080010ff */
[----:B--2---:R-:W-:Y:S05]  /*221a0*/  @!P0 BRA `(.L_x_96) ;  /* 0xfffffffc00f08947 */ /* 0x004fea000383ffff */
[----:B------:R-:W-:Y:S05]  /*221b0*/  BRA `(.L_x_425) ;  /* 0xfffffe38002c7947 */ /* 0x000fea000383ffff */
.L_x_163:
[----:B--2---:R2:W3:Y:S02]  /*221c0*/  SYNCS.PHASECHK.TRANS64.TRYWAIT P0, [R0+URZ+0x580c8], R3 ;  /* 0x0580c803000075a7 */ /* 0x0044e400080011ff */
[----:B---3--:R-:W-:Y:S05]  /*221d0*/  @!P0 NANOSLEEP.SYNCS 0x989680 ;  /* 0x009896800000895d */ /* 0x008fea0003900000 */
[----:B------:R-:W3:Y:S02]  /*221e0*/  @!P0 SYNCS.PHASECHK.TRANS64 P0, [R0+URZ+0x580c8], R3 ;  /* 0x0580c803000085a7 */ /* 0x000ee400080010ff */
[----:B---3--:R-:W-:Y:S05]  /*221f0*/  @!P0 BRA `(.L_x_163) ;  /* 0xfffffffc00f08947 */ /* 0x008fea000383ffff */
[----:B------:R-:W-:Y:S05]  /*22200*/  BRA `(.L_x_426) ;  /* 0xfffffeb4002c7947 */ /* 0x000fea000383ffff */
.L_x_169:
[----:B-1----:R1:W2:Y:S02]  /*22210*/  SYNCS.PHASECHK.TRANS64.TRYWAIT P0, [R59+URZ+0x58070], R0 ;  /* 0x058070003b0075a7 */ /* 0x0022a400080011ff */
[----:B--2---:R-:W-:Y:S05]  /*22220*/  @!P0 NANOSLEEP.SYNCS 0x989680 ;  /* 0x009896800000895d */ /* 0x004fea0003900000 */
[----:B------:R-:W2:Y:S02]  /*22230*/  @!P0 SYNCS.PHASECHK.TRANS64 P0, [R59+URZ+0x58070], R0 ;  /* 0x058070003b0085a7 */ /* 0x000ea400080010ff */
[----:B--2---:R-:W-:Y:S05]  /*22240*/  @!P0 BRA `(.L_x_169) ;  /* 0xfffffffc00f08947 */ /* 0x004fea000383ffff */
[----:B------:R-:W-:Y:S05]  /*22250*/  BRA `(.L_x_427) ;  /* 0xfffffeb800487947 */ /* 0x000fea000383ffff */
.L_x_172:
[----:B--2---:R2:W3:Y:S02]  /*22260*/  SYNCS.PHASECHK.TRANS64.TRYWAIT P1, [R59+URZ+0x58080], R3 ;  /* 0x058080033b0075a7 */ /* 0x0044e400080211ff */
[----:B---3--:R-:W-:Y:S05]  /*22270*/  @!P1 NANOSLEEP.SYNCS 0x989680 ;  /* 0x009896800000995d */ /* 0x008fea0003900000 */
[----:B------:R-:W3:Y:S02]  /*22280*/  @!P1 SYNCS.PHASECHK.TRANS64 P1, [R59+URZ+0x58080], R3 ;  /* 0x058080033b0095a7 */ /* 0x000ee400080210ff */
[----:B---3--:R-:W-:Y:S05]  /*22290*/  @!P1 BRA `(.L_x_172) ;  /* 0xfffffffc00f09947 */ /* 0x008fea000383ffff */
[----:B------:R-:W-:Y:S05]  /*222a0*/  BRA `(.L_x_428) ;  /* 0xfffffeb800707947 */ /* 0x000fea000383ffff */
.L_x_175:
[----:B-1----:R1:W2:Y:S02]  /*222b0*/  SYNCS.PHASECHK.TRANS64.TRYWAIT P0, [R59+URZ+0x58070], R0 ;  /* 0x058070003b0075a7 */ /* 0x0022a400080011ff */
[----:B--2---:R-:W-:Y:S05]  /*222c0*/  @!P0 NANOSLEEP.SYNCS 0x989680 ;  /* 0x009896800000895d */ /* 0x004fea0003900000 */
[----:B------:R-:W2:Y:S02]  /*222d0*/  @!P0 SYNCS.PHASECHK.TRANS64 P0, [R59+URZ+0x58070], R0 ;  /* 0x058070003b0085a7 */ /* 0x000ea400080010ff */
[----:B--2---:R-:W-:Y:S05]  /*222e0*/  @!P0 BRA `(.L_x_175) ;  /* 0xfffffffc00f08947 */ /* 0x004fea000383ffff */
[----:B------:R-:W-:Y:S05]  /*222f0*/  BRA `(.L_x_429) ;  /* 0xfffffeb800bc7947 */ /* 0x000fea000383ffff */
.L_x_177:
[----:B-1----:R1:W2:Y:S02]  /*22300*/  SYNCS.PHASECHK.TRANS64.TRYWAIT P0, [R59+URZ+0x58090], R0 ;  /* 0x058090003b0075a7 */ /* 0x0022a400080011ff */
[----:B--2---:R-:W-:Y:S05]  /*22310*/  @!P0 NANOSLEEP.SYNCS 0x989680 ;  /* 0x009896800000895d */ /* 0x004fea0003900000 */
[----:B------:R-:W2:Y:S02]  /*22320*/  @!P0 SYNCS.PHASECHK.TRANS64 P0, [R59+URZ+0x58090], R0 ;  /* 0x058090003b0085a7 */ /* 0x000ea400080010ff */
[----:B--2---:R-:W-:Y:S05]  /*22330*/  @!P0 BRA `(.L_x_177) ;  /* 0xfffffffc00f08947 */ /* 0x004fea000383ffff */
[----:B------:R-:W-:Y:S05]  /*22340*/  BRA `(.L_x_430) ;  /* 0xfffffebc00047947 */ /* 0x000fea000383ffff */
.L_x_205:
[----:B-1----:R1:W2:Y:S02]  /*22350*/  SYNCS.PHASECHK.TRANS64.TRYWAIT P0, [R59+URZ+0x58080], R0 ;  /* 0x058080003b0075a7 */ /* 0x0022a400080011ff */
[----:B--2---:R-:W-:Y:S05]  /*22360*/  @!P0 NANOSLEEP.SYNCS 0x989680 ;  /* 0x009896800000895d */ /* 0x004fea0003900000 */
[----:B------:R-:W2:Y:S02]  /*22370*/  @!P0 SYNCS.PHASECHK.TRANS64 P0, [R59+URZ+0x58080], R0 ;  /* 0x058080003b0085a7 */ /* 0x000ea400080010ff */
[----:B--2---:R-:W-:Y:S05]  /*22380*/  @!P0 BRA `(.L_x_205) ;  /* 0xfffffffc00f08947 */ /* 0x004fea000383ffff */
[----:B------:R-:W-:Y:S05]  /*22390*/  BRA `(.L_x_431) ;  /* 0xfffffed800347947 */ /* 0x000fea000383ffff */
.L_x_207:
[----:B-1----:R1:W2:Y:S02]  /*223a0*/  SYNCS.PHASECHK.TRANS64.TRYWAIT P0, [R59+URZ+0x58098], R0 ;  /* 0x058098003b0075a7 */ /* 0x0022a400080011ff */
[----:B--2---:R-:W-:Y:S05]  /*223b0*/  @!P0 NANOSLEEP.SYNCS 0x989680 ;  /* 0x009896800000895d */ /* 0x004fea0003900000 */
[----:B------:R-:W2:Y:S02]  /*223c0*/  @!P0 SYNCS.PHASECHK.TRANS64 P0, [R59+URZ+0x58098], R0 ;  /* 0x058098003b0085a7 */ /* 0x000ea400080010ff */
[----:B--2---:R-:W-:Y:S05]  /*223d0*/  @!P0 BRA `(.L_x_207) ;  /* 0xfffffffc00f08947 */ /* 0x004fea000383ffff */
[----:B------:R-:W-:Y:S05]  /*223e0*/  BRA `(.L_x_432) ;  /* 0xfffffed800787947 */ /* 0x000fea000383ffff */
.L_x_237:
[----:B----4-:R4:W1:Y:S02]  /*223f0*/  SYNCS.PHASECHK.TRANS64.TRYWAIT P0, [R59+URZ+0x58070], R3 ;  /* 0x058070033b0075a7 */ /* 0x01086400080011ff */
[----:B-1----:R-:W-:Y:S05]  /*22400*/  @!P0 NANOSLEEP.SYNCS 0x989680 ;  /* 0x009896800000895d */ /* 0x002fea0003900000 */
[----:B------:R-:W1:Y:S02]  /*22410*/  @!P0 SYNCS.PHASECHK.TRANS64 P0, [R59+URZ+0x58070], R3 ;  /* 0x058070033b0085a7 */ /* 0x000e6400080010ff */
[----:B-1----:R-:W-:Y:S05]  /*22420*/  @!P0 BRA `(.L_x_237) ;  /* 0xfffffffc00f08947 */ /* 0x002fea000383ffff */
[----:B------:R-:W-:Y:S05]  /*22430*/  BRA `(.L_x_433) ;  /* 0xfffffef400cc7947 */ /* 0x000fea000383ffff */
.L_x_240:
[----:B------:R1:W1:Y:S02]  /*22440*/  SYNCS.PHASECHK.TRANS64.TRYWAIT P0, [R59+URZ+0x58090], R0 ;  /* 0x058090003b0075a7 */ /* 0x00026400080011ff */
[----:B-1----:R-:W-:Y:S05]  /*22450*/  @!P0 NANOSLEEP.SYNCS 0x989680 ;  /* 0x009896800000895d */ /* 0x002fea0003900000 */
[----:B------:R-:W1:Y:S02]  /*22460*/  @!P0 SYNCS.PHASECHK.TRANS64 P0, [R59+URZ+0x58090], R0 ;  /* 0x058090003b0085a7 */ /* 0x000e6400080010ff */
[----:B-1----:R-:W-:Y:S05]  /*22470*/  @!P0 BRA `(.L_x_240) ;  /* 0xfffffffc00f08947 */ /* 0x002fea000383ffff */
[----:B------:R-:W-:Y:S05]  /*22480*/  BRA `(.L_x_434) ;  /* 0xfffffef400f07947 */ /* 0x000fea000383ffff */
.L_x_243:
[----:B-1----:R1:W4:Y:S02]  /*22490*/  SYNCS.PHASECHK.TRANS64.TRYWAIT P0, [R59+URZ+0x580c0], R3 ;  /* 0x0580c0033b0075a7 */ /* 0x00232400080011ff */
[----:B----4-:R-:W-:Y:S05]  /*224a0*/  @!P0 NANOSLEEP.SYNCS 0x989680 ;  /* 0x009896800000895d */ /* 0x010fea0003900000 */
[----:B------:R-:W4:Y:S02]  /*224b0*/  @!P0 SYNCS.PHASECHK.TRANS64 P0, [R59+URZ+0x580c0], R3 ;  /* 0x0580c0033b0085a7 */ /* 0x000f2400080010ff */
[----:B----4-:R-:W-:Y:S05]  /*224c0*/  @!P0 BRA `(.L_x_243) ;  /* 0xfffffffc00f08947 */ /* 0x010fea000383ffff */
[----:B------:R-:W-:Y:S05]  /*224d0*/  BRA `(.L_x_435) ;  /* 0xfffffef400fc7947 */ /* 0x000fea000383ffff */
.L_x_265:
[----:B--2---:R2:W4:Y:S02]  /*224e0*/  SYNCS.PHASECHK.TRANS64.TRYWAIT P0, [R59+URZ+0x58080], R3 ;  /* 0x058080033b0075a7 */ /* 0x00452400080011ff */
[----:B----4-:R-:W-:Y:S05]  /*224f0*/  @!P0 NANOSLEEP.SYNCS 0x989680 ;  /* 0x009896800000895d */ /* 0x010fea0003900000 */
[----:B------:R-:W4:Y:S02]  /*22500*/  @!P0 SYNCS.PHASECHK.TRANS64 P0, [R59+URZ+0x58080], R3 ;  /* 0x058080033b0085a7 */ /* 0x000f2400080010ff */
[----:B----4-:R-:W-:Y:S05]  /*22510*/  @!P0 BRA `(.L_x_265) ;  /* 0xfffffffc00f08947 */ /* 0x010fea000383ffff */
[----:B------:R-:W-:Y:S05]  /*22520*/  BRA `(.L_x_436) ;  /* 0xffffff3000ac7947 */ /* 0x000fea000383ffff */
.L_x_268:
[----:B----4-:R4:W1:Y:S02]  /*22530*/  SYNCS.PHASECHK.TRANS64.TRYWAIT P0, [R59+URZ+0x58098], R0 ;  /* 0x058098003b0075a7 */ /* 0x01086400080011ff */
[----:B-1----:R-:W-:Y:S05]  /*22540*/  @!P0 NANOSLEEP.SYNCS 0x989680 ;  /* 0x009896800000895d */ /* 0x002fea0003900000 */
[----:B------:R-:W1:Y:S02]  /*22550*/  @!P0 SYNCS.PHASECHK.TRANS64 P0, [R59+URZ+0x58098], R0 ;  /* 0x058098003b0085a7 */ /* 0x000e6400080010ff */
[----:B-1----:R-:W-:Y:S05]  /*22560*/  @!P0 BRA `(.L_x_268) ;  /* 0xfffffffc00f08947 */ /* 0x002fea000383ffff */
[----:B------:R-:W-:Y:S05]  /*22570*/  BRA `(.L_x_437) ;  /* 0xffffff3000d07947 */ /* 0x000fea000383ffff */
.L_x_271:
[----:B--2---:R2:W4:Y:S02]  /*22580*/  SYNCS.PHASECHK.TRANS64.TRYWAIT P0, [R59+URZ+0x580c8], R0 ;  /* 0x0580c8003b0075a7 */ /* 0x00452400080011ff */
[----:B----4-:R-:W-:Y:S05]  /*22590*/  @!P0 NANOSLEEP.SYNCS 0x989680 ;  /* 0x009896800000895d */ /* 0x010fea0003900000 */
[----:B------:R-:W4:Y:S02]  /*225a0*/  @!P0 SYNCS.PHASECHK.TRANS64 P0, [R59+URZ+0x580c8], R0 ;  /* 0x0580c8003b0085a7 */ /* 0x000f2400080010ff */
[----:B----4-:R-:W-:Y:S05]  /*225b0*/  @!P0 BRA `(.L_x_271) ;  /* 0xfffffffc00f08947 */ /* 0x010fea000383ffff */
[----:B------:R-:W-:Y:S05]  /*225c0*/  BRA `(.L_x_438) ;  /* 0xffffff3000dc7947 */ /* 0x000fea000383ffff */
.L_x_295:
[----:B------:R-:W-:-:S07]  /*225d0*/  MOV R0, UR49 ;  /* 0x0000003100007c02 */ /* 0x000fce0008000f00 */
.L_x_439:
[----:B-1----:R1:W2:Y:S02]  /*225e0*/  SYNCS.PHASECHK.TRANS64.TRYWAIT P0, [R0+URZ], R3 ;  /* 0x00000003000075a7 */ /* 0x0022a400080011ff */
[----:B--2---:R-:W-:Y:S05]  /*225f0*/  @!P0 NANOSLEEP.SYNCS 0x989680 ;  /* 0x009896800000895d */ /* 0x004fea0003900000 */
[----:B------:R-:W2:Y:S02]  /*22600*/  @!P0 SYNCS.PHASECHK.TRANS64 P0, [R0+URZ], R3 ;  /* 0x00000003000085a7 */ /* 0x000ea400080010ff */
[----:B--2---:R-:W-:Y:S05]  /*22610*/  @!P0 BRA `(.L_x_439) ;  /* 0xfffffffc00f08947 */ /* 0x004fea000383ffff */
[----:B------:R-:W-:Y:S05]  /*22620*/  BRA `(.L_x_440) ;  /* 0xffffff70005c7947 */ /* 0x000fea000383ffff */
.L_x_298:
[----:B------:R-:W-:-:S07]  /*22630*/  MOV R0, UR42 ;  /* 0x0000002a00007c02 */ /* 0x000fce0008000f00 */
.L_x_441:
[----:B-1----:R1:W3:Y:S02]  /*22640*/  SYNCS.PHASECHK.TRANS64.TRYWAIT P1, [R0+URZ], R3 ;  /* 0x00000003000075a7 */ /* 0x0022e400080211ff */
[----:B---3--:R-:W-:Y:S05]  /*22650*/  @!P1 NANOSLEEP.SYNCS 0x989680 ;  /* 0x009896800000995d */ /* 0x008fea0003900000 */
[----:B------:R-:W3:Y:S02]  /*22660*/  @!P1 SYNCS.PHASECHK.TRANS64 P1, [R0+URZ], R3 ;  /* 0x00000003000095a7 */ /* 0x000ee400080210ff */
[----:B---3--:R-:W-:Y:S05]  /*22670*/  @!P1 BRA `(.L_x_441) ;  /* 0xfffffffc00f09947 */ /* 0x008fea000383ffff */
[----:B------:R-:W-:Y:S05]  /*22680*/  BRA `(.L_x_442) ;  /* 0xffffff70009c7947 */ /* 0x000fea000383ffff */
.L_x_303:
[----:B------:R-:W-:-:S07]  /*22690*/  MOV R4, UR50 ;  /* 0x0000003200047c02 */ /* 0x000fce0008000f00 */
.L_x_443:
[----:B-1----:R1:W2:Y:S02]  /*226a0*/  SYNCS.PHASECHK.TRANS64.TRYWAIT P2, [R4+URZ], R3 ;  /* 0x00000003040075a7 */ /* 0x0022a400080411ff */
[----:B--2---:R-:W-:Y:S05]  /*226b0*/  @!P2 NANOSLEEP.SYNCS 0x989680 ;  /* 0x009896800000a95d */ /* 0x004fea0003900000 */
[----:B------:R-:W2:Y:S02]  /*226c0*/  @!P2 SYNCS.PHASECHK.TRANS64 P2, [R4+URZ], R3 ;  /* 0x000000030400a5a7 */ /* 0x000ea400080410ff */
[----:B--2---:R-:W-:Y:S05]  /*226d0*/  @!P2 BRA `(.L_x_443) ;  /* 0xfffffffc00f0a947 */ /* 0x004fea000383ffff */
[----:B------:R-:W-:Y:S05]  /*226e0*/  BRA `(.L_x_444) ;  /* 0xffffff7800807947 */ /* 0x000fea000383ffff */
.L_x_307:
[----:B-1----:R-:W-:-:S07]  /*226f0*/  MOV R3, UR49 ;  /* 0x0000003100037c02 */ /* 0x002fce0008000f00 */
.L_x_445:
[----:B-1----:R1:W3:Y:S02]  /*22700*/  SYNCS.PHASECHK.TRANS64.TRYWAIT P2, [R3+URZ], R0 ;  /* 0x00000000030075a7 */ /* 0x0022e400080411ff */
[----:B---3--:R-:W-:Y:S05]  /*22710*/  @!P2 NANOSLEEP.SYNCS 0x989680 ;  /* 0x009896800000a95d */ /* 0x008fea0003900000 */
[----:B------:R-:W3:Y:S02]  /*22720*/  @!P2 SYNCS.PHASECHK.TRANS64 P2, [R3+URZ], R0 ;  /* 0x000000000300a5a7 */ /* 0x000ee400080410ff */
[----:B---3--:R-:W-:Y:S05]  /*22730*/  @!P2 BRA `(.L_x_445) ;  /* 0xfffffffc00f0a947 */ /* 0x008fea000383ffff */
[----:B------:R-:W-:Y:S05]  /*22740*/  BRA `(.L_x_446) ;  /* 0xffffff8c00fc7947 */ /* 0x000fea000383ffff */
.L_x_312:
[----:B------:R-:W-:-:S07]  /*22750*/  MOV R0, UR42 ;  /* 0x0000002a00007c02 */ /* 0x000fce0008000f00 */
.L_x_447:
[----:B-1----:R1:W3:Y:S02]  /*22760*/  SYNCS.PHASECHK.TRANS64.TRYWAIT P1, [R0+URZ], R3 ;  /* 0x00000003000075a7 */ /* 0x0022e400080211ff */
[----:B---3--:R-:W-:Y:S05]  /*22770*/  @!P1 NANOSLEEP.SYNCS 0x989680 ;  /* 0x009896800000995d */ /* 0x008fea0003900000 */
[----:B------:R-:W3:Y:S02]  /*22780*/  @!P1 SYNCS.PHASECHK.TRANS64 P1, [R0+URZ], R3 ;  /* 0x00000003000095a7 */ /* 0x000ee400080210ff */
[----:B---3--:R-:W-:Y:S05]  /*22790*/  @!P1 BRA `(.L_x_447) ;  /* 0xfffffffc00f09947 */ /* 0x008fea000383ffff */
[----:B------:R-:W-:Y:S05]  /*227a0*/  BRA `(.L_x_448) ;  /* 0xffffff9000a87947 */ /* 0x000fea000383ffff */
.L_x_317:
[----:B------:R-:W-:-:S07]  /*227b0*/  MOV R0, UR49 ;  /* 0x0000003100007c02 */ /* 0x000fce0008000f00 */
.L_x_449:
[----:B-1----:R1:W4:Y:S02]  /*227c0*/  SYNCS.PHASECHK.TRANS64.TRYWAIT P0, [R0+URZ], R3 ;  /* 0x00000003000075a7 */ /* 0x00232400080011ff */
[----:B----4-:R-:W-:Y:S05]  /*227d0*/  @!P0 NANOSLEEP.SYNCS 0x989680 ;  /* 0x009896800000895d */ /* 0x010fea0003900000 */
[----:B------:R-:W4:Y:S02]  /*227e0*/  @!P0 SYNCS.PHASECHK.TRANS64 P0, [R0+URZ], R3 ;  /* 0x00000003000085a7 */ /* 0x000f2400080010ff */
[----:B----4-:R-:W-:Y:S05]  /*227f0*/  @!P0 BRA `(.L_x_449) ;  /* 0xfffffffc00f08947 */ /* 0x010fea000383ffff */
[----:B------:R-:W-:Y:S05]  /*22800*/  BRA `(.L_x_450) ;  /* 0xffffff9400307947 */ /* 0x000fea000383ffff */
.L_x_323:
[----:B------:R-:W-:-:S07]  /*22810*/  MOV R0, UR8 ;  /* 0x0000000800007c02 */ /* 0x000fce0008000f00 */
.L_x_451:
[----:B-1----:R1:W2:Y:S02]  /*22820*/  SYNCS.PHASECHK.TRANS64.TRYWAIT P1, [R0+URZ+0x58010], R5 ;  /* 0x05801005000075a7 */ /* 0x0022a400080211ff */
[----:B--2---:R-:W-:Y:S05]  /*22830*/  @!P1 NANOSLEEP.SYNCS 0x989680 ;  /* 0x009896800000995d */ /* 0x004fea0003900000 */
[----:B------:R-:W2:Y:S02]  /*22840*/  @!P1 SYNCS.PHASECHK.TRANS64 P1, [R0+URZ+0x58010], R5 ;  /* 0x05801005000095a7 */ /* 0x000ea400080210ff */
[----:B--2---:R-:W-:Y:S05]  /*22850*/  @!P1 BRA `(.L_x_451) ;  /* 0xfffffffc00f09947 */ /* 0x004fea000383ffff */
[----:B------:R-:W-:Y:S05]  /*22860*/  BRA `(.L_x_452) ;  /* 0xffffff9800cc7947 */ /* 0x000fea000383ffff */
.L_x_329:
[----:B------:R-:W-:-:S07]  /*22870*/  MOV R0, UR41 ;  /* 0x0000002900007c02 */ /* 0x000fce0008000f00 */
.L_x_453:
[----:B-1----:R1:W2:Y:S02]  /*22880*/  SYNCS.PHASECHK.TRANS64.TRYWAIT P1, [R0+URZ+0x58038], R3 ;  /* 0x05803803000075a7 */ /* 0x0022a400080211ff */
[----:B--2---:R-:W-:Y:S05]  /*22890*/  @!P1 NANOSLEEP.SYNCS 0x989680 ;  /* 0x009896800000995d */ /* 0x004fea0003900000 */
[----:B------:R-:W2:Y:S02]  /*228a0*/  @!P1 SYNCS.PHASECHK.TRANS64 P1, [R0+URZ+0x58038], R3 ;  /* 0x05803803000095a7 */ /* 0x000ea400080210ff */
[----:B--2---:R-:W-:Y:S05]  /*228b0*/  @!P1 BRA `(.L_x_453) ;  /* 0xfffffffc00f09947 */ /* 0x004fea000383ffff */
[----:B------:R-:W-:Y:S05]  /*228c0*/  BRA `(.L_x_454) ;  /* 0xffffff9c00807947 */ /* 0x000fea000383ffff */
.L_x_335:
[----:B-1----:R-:W-:-:S07]  /*228d0*/  MOV R0, UR8 ;  /* 0x0000000800007c02 */ /* 0x002fce0008000f00 */
.L_x_455:
[----:B-1----:R1:W2:Y:S02]  /*228e0*/  SYNCS.PHASECHK.TRANS64.TRYWAIT P1, [R0+URZ+0x58018], R5 ;  /* 0x05801805000075a7 */ /* 0x0022a400080211ff */
[----:B--2---:R-:W-:Y:S05]  /*228f0*/  @!P1 NANOSLEEP.SYNCS 0x989680 ;  /* 0x009896800000995d */ /* 0x004fea0003900000 */
[----:B------:R-:W2:Y:S02]  /*22900*/  @!P1 SYNCS.PHASECHK.TRANS64 P1, [R0+URZ+0x58018], R5 ;  /* 0x05801805000095a7 */ /* 0x000ea400080210ff */
[----:B--2---:R-:W-:Y:S05]  /*22910*/  @!P1 BRA `(.L_x_455) ;  /* 0xfffffffc00f09947 */ /* 0x004fea000383ffff */
[----:B------:R-:W-:Y:S05]  /*22920*/  BRA `(.L_x_456) ;  /* 0xffffffa000387947 */ /* 0x000fea000383ffff */
.L_x_341:
[----:B------:R-:W-:-:S07]  /*22930*/  MOV R0, UR41 ;  /* 0x0000002900007c02 */ /* 0x000fce0008000f00 */
.L_x_457:
[----:B-1----:R1:W2:Y:S02]  /*22940*/  SYNCS.PHASECHK.TRANS64.TRYWAIT P1, [R0+URZ+0x58038], R3 ;  /* 0x05803803000075a7 */ /* 0x0022a400080211ff */
[----:B--2---:R-:W-:Y:S05]  /*22950*/  @!P1 NANOSLEEP.SYNCS 0x989680 ;  /* 0x009896800000995d */ /* 0x004fea0003900000 */
[----:B------:R-:W2:Y:S02]  /*22960*/  @!P1 SYNCS.PHASECHK.TRANS64 P1, [R0+URZ+0x58038], R3 ;  /* 0x05803803000095a7 */ /* 0x000ea400080210ff */
[----:B--2---:R-:W-:Y:S05]  /*22970*/  @!P1 BRA `(.L_x_457) ;  /* 0xfffffffc00f09947 */ /* 0x004fea000383ffff */
[----:B------:R-:W-:Y:S05]  /*22980*/  BRA `(.L_x_458) ;  /* 0xffffffa000f47947 */ /* 0x000fea000383ffff */
.L_x_347:
[----:B------:R-:W-:-:S07]  /*22990*/  MOV R0, UR41 ;  /* 0x0000002900007c02 */ /* 0x000fce0008000f00 */
.L_x_459:
[----:B-1----:R1:W2:Y:S02]  /*229a0*/  SYNCS.PHASECHK.TRANS64.TRYWAIT P1, [R0+URZ+0x58038], R3 ;  /* 0x05803803000075a7 */ /* 0x0022a400080211ff */
[----:B--2---:R-:W-:Y:S05]  /*229b0*/  @!P1 NANOSLEEP.SYNCS 0x989680 ;  /* 0x009896800000995d */ /* 0x004fea0003900000 */
[----:B------:R-:W2:Y:S02]  /*229c0*/  @!P1 SYNCS.PHASECHK.TRANS64 P1, [R0+URZ+0x58038], R3 ;  /* 0x05803803000095a7 */ /* 0x000ea400080210ff */
[----:B--2---:R-:W-:Y:S05]  /*229d0*/  @!P1 BRA `(.L_x_459) ;  /* 0xfffffffc00f09947 */ /* 0x004fea000383ffff */
[----:B------:R-:W-:Y:S05]  /*229e0*/  BRA `(.L_x_460) ;  /* 0xffffffa400f47947 */ /* 0x000fea000383ffff */
.L_x_352:
[----:B------:R-:W-:-:S07]  /*229f0*/  MOV R0, UR41 ;  /* 0x0000002900007c02 */ /* 0x000fce0008000f00 */
.L_x_461:
[----:B-1----:R1:W2:Y:S02]  /*22a00*/  SYNCS.PHASECHK.TRANS64.TRYWAIT P1, [R0+URZ+0x58038], R3 ;  /* 0x05803803000075a7 */ /* 0x0022a400080211ff */
[----:B--2---:R-:W-:Y:S05]  /*22a10*/  @!P1 NANOSLEEP.SYNCS 0x989680 ;  /* 0x009896800000995d */ /* 0x004fea0003900000 */
[----:B------:R-:W2:Y:S02]  /*22a20*/  @!P1 SYNCS.PHASECHK.TRANS64 P1, [R0+URZ+0x58038], R3 ;  /* 0x05803803000095a7 */ /* 0x000ea400080210ff */
[----:B--2---:R-:W-:Y:S05]  /*22a30*/  @!P1 BRA `(.L_x_461) ;  /* 0xfffffffc00f09947 */ /* 0x004fea000383ffff */
[----:B------:R-:W-:Y:S05]  /*22a40*/  BRA `(.L_x_462) ;  /* 0xffffffa800bc7947 */ /* 0x000fea000383ffff */
.L_x_357:
[----:B------:R-:W-:-:S07]  /*22a50*/  MOV R0, UR41 ;  /* 0x0000002900007c02 */ /* 0x000fce0008000f00 */
.L_x_463:
[----:B-1----:R1:W2:Y:S02]  /*22a60*/  SYNCS.PHASECHK.TRANS64.TRYWAIT P1, [R0+URZ+0x58038], R3 ;  /* 0x05803803000075a7 */ /* 0x0022a400080211ff */
[----:B--2---:R-:W-:Y:S05]  /*22a70*/  @!P1 NANOSLEEP.SYNCS 0x989680 ;  /* 0x009896800000995d */ /* 0x004fea0003900000 */
[----:B------:R-:W2:Y:S02]  /*22a80*/  @!P1 SYNCS.PHASECHK.TRANS64 P1, [R0+URZ+0x58038], R3 ;  /* 0x05803803000095a7 */ /* 0x000ea400080210ff */
[----:B--2---:R-:W-:Y:S05]  /*22a90*/  @!P1 BRA `(.L_x_463) ;  /* 0xfffffffc00f09947 */ /* 0x004fea000383ffff */
[----:B------:R-:W-:Y:S05]  /*22aa0*/  BRA `(.L_x_464) ;  /* 0xffffffac007c7947 */ /* 0x000fea000383ffff */
.L_x_362:
[----:B------:R-:W-:-:S07]  /*22ab0*/  MOV R0, UR41 ;  /* 0x0000002900007c02 */ /* 0x000fce0008000f00 */
.L_x_465:
[----:B-1----:R1:W2:Y:S02]  /*22ac0*/  SYNCS.PHASECHK.TRANS64.TRYWAIT P1, [R0+URZ+0x58038], R3 ;  /* 0x05803803000075a7 */ /* 0x0022a400080211ff */
[----:B--2---:R-:W-:Y:S05]  /*22ad0*/  @!P1 NANOSLEEP.SYNCS 0x989680 ;  /* 0x009896800000995d */ /* 0x004fea0003900000 */
[----:B------:R-:W2:Y:S02]  /*22ae0*/  @!P1 SYNCS.PHASECHK.TRANS64 P1, [R0+URZ+0x58038], R3 ;  /* 0x05803803000095a7 */ /* 0x000ea400080210ff */
[----:B--2---:R-:W-:Y:S05]  /*22af0*/  @!P1 BRA `(.L_x_465) ;  /* 0xfffffffc00f09947 */ /* 0x004fea000383ffff */
[----:B------:R-:W-:Y:S05]  /*22b00*/  BRA `(.L_x_466) ;  /* 0xffffffb000387947 */ /* 0x000fea000383ffff */
.L_x_368:
[----:B------:R-:W-:-:S07]  /*22b10*/  MOV R0, UR41 ;  /* 0x0000002900007c02 */ /* 0x000fce0008000f00 */
.L_x_467:
[----:B-1----:R1:W2:Y:S02]  /*22b20*/  SYNCS.PHASECHK.TRANS64.TRYWAIT P1, [R0+URZ+0x58038], R3 ;  /* 0x05803803000075a7 */ /* 0x0022a400080211ff */
[----:B--2---:R-:W-:Y:S05]  /*22b30*/  @!P1 NANOSLEEP.SYNCS 0x989680 ;  /* 0x009896800000995d */ /* 0x004fea0003900000 */
[----:B------:R-:W2:Y:S02]  /*22b40*/  @!P1 SYNCS.PHASECHK.TRANS64 P1, [R0+URZ+0x58038], R3 ;  /* 0x05803803000095a7 */ /* 0x000ea400080210ff */
[----:B--2---:R-:W-:Y:S05]  /*22b50*/  @!P1 BRA `(.L_x_467) ;  /* 0xfffffffc00f09947 */ /* 0x004fea000383ffff */
[----:B------:R-:W-:Y:S05]  /*22b60*/  BRA `(.L_x_468) ;  /* 0xffffffb400147947 */ /* 0x000fea000383ffff */
.L_x_373:
[----:B------:R-:W-:-:S07]  /*22b70*/  MOV R0, UR33 ;  /* 0x0000002100007c02 */ /* 0x000fce0008000f00 */
.L_x_469:
[----:B-1----:R1:W2:Y:S02]  /*22b80*/  SYNCS.PHASECHK.TRANS64.TRYWAIT P1, [R0+URZ+0x58038], R3 ;  /* 0x05803803000075a7 */ /* 0x0022a400080211ff */
[----:B--2---:R-:W-:Y:S05]  /*22b90*/  @!P1 NANOSLEEP.SYNCS 0x989680 ;  /* 0x009896800000995d */ /* 0x004fea0003900000 */
[----:B------:R-:W2:Y:S02]  /*22ba0*/  @!P1 SYNCS.PHASECHK.TRANS64 P1, [R0+URZ+0x58038], R3 ;  /* 0x05803803000095a7 */ /* 0x000ea400080210ff */
[----:B--2---:R-:W-:Y:S05]  /*22bb0*/  @!P1 BRA `(.L_x_469) ;  /* 0xfffffffc00f09947 */ /* 0x004fea000383ffff */
[----:B------:R-:W-:Y:S05]  /*22bc0*/  BRA `(.L_x_470) ;  /* 0xffffffb400cc7947 */ /* 0x000fea000383ffff */
.L_x_380:
[----:B------:R-:W-:-:S07]  /*22bd0*/  MOV R3, UR5 ;  /* 0x0000000500037c02 */ /* 0x000fce0008000f00 */
.L_x_471:
[----:B-1----:R1:W3:Y:S02]  /*22be0*/  SYNCS.PHASECHK.TRANS64.TRYWAIT P0, [R3+URZ+0x580b0], R0 ;  /* 0x0580b000030075a7 */ /* 0x0022e400080011ff */
[----:B---3--:R-:W-:Y:S05]  /*22bf0*/  @!P0 NANOSLEEP.SYNCS 0x989680 ;  /* 0x009896800000895d */ /* 0x008fea0003900000 */
[----:B------:R-:W3:Y:S02]  /*22c00*/  @!P0 SYNCS.PHASECHK.TRANS64 P0, [R3+URZ+0x580b0], R0 ;  /* 0x0580b000030085a7 */ /* 0x000ee400080010ff */
[----:B---3--:R-:W-:Y:S05]  /*22c10*/  @!P0 BRA `(.L_x_471) ;  /* 0xfffffffc00f08947 */ /* 0x008fea000383ffff */
[----:B------:R-:W-:Y:S05]  /*22c20*/  BRA `(.L_x_472) ;  /* 0xffffffbc00c87947 */ /* 0x000fea000383ffff */
.L_x_384:
[----:B-1----:R-:W-:-:S07]  /*22c30*/  MOV R3, UR5 ;  /* 0x0000000500037c02 */ /* 0x002fce0008000f00 */
.L_x_473:
[----:B-1----:R1:W2:Y:S02]  /*22c40*/  SYNCS.PHASECHK.TRANS64.TRYWAIT P0, [R3+URZ+0x580b8], R0 ;  /* 0x0580b800030075a7 */ /* 0x0022a400080011ff */
[----:B--2---:R-:W-:Y:S05]  /*22c50*/  @!P0 NANOSLEEP.SYNCS 0x989680 ;  /* 0x009896800000895d */ /* 0x004fea0003900000 */
[----:B------:R-:W2:Y:S02]  /*22c60*/  @!P0 SYNCS.PHASECHK.TRANS64 P0, [R3+URZ+0x580b8], R0 ;  /* 0x0580b800030085a7 */ /* 0x000ea400080010ff */
[----:B--2---:R-:W-:Y:S05]  /*22c70*/  @!P0 BRA `(.L_x_473) ;  /* 0xfffffffc00f08947 */ /* 0x004fea000383ffff */
[----:B------:R-:W-:Y:S05]  /*22c80*/  BRA `(.L_x_474) ;  /* 0xffffffd400ec7947 */ /* 0x000fea000383ffff */
        .weak           $__internal_0_$__cuda_sm10x_tcgen05_guardrail_trap_col_being_dealloced_not_returned_by_alloc
        .type           $__internal_0_$__cuda_sm10x_tcgen05_guardrail_trap_col_being_dealloced_not_returned_by_alloc,@function
        .size           $__internal_0_$__cuda_sm10x_tcgen05_guardrail_trap_col_being_dealloced_not_returned_by_alloc,($__internal_1_$__cuda_sm10x_tcgen05_guardrail_trap_phase_invalid_during_alloc - $__internal_0_$__cuda_sm10x_tcgen05_guardrail_trap_col_being_dealloced_not_returned_by_alloc)
$__internal_0_$__cuda_sm10x_tcgen05_guardrail_trap_col_being_dealloced_not_returned_by_alloc:
[----:B------:R-:W-:Y:S05]  /*22c90*/  BPT.TRAP 0x1 ;  /* 0x000000040000795c */ /* 0x000fea0000300000 */
[----:B------:R-:W-:-:S04]  /*22ca0*/  MOV R3, 0x0 ;  /* 0x0000000000037802 */ /* 0x000fc80000000f00 */
[----:B------:R-:W-:Y:S05]  /*22cb0*/  RET.REL.NODEC R2 `(_ZN7cutlass13device_kernelINS_4fmha6kernel36Sm100FmhaFwdKernelTmaWarpspecializedIN4cute5tupleIJiiiNS5_IJNS5_IJiiEEEiEEEEEENS1_10collective38Sm100FmhaFwdMainloopTmaWarpspecializedINS_6half_tEffNS5_IJNS4_1CILi256EEENSC_ILi64EEESD_EEENS5_IJiNSC_ILi1EEES7_EEENS5_IJiSG_NS5_IJNS5_IJNSC_ILi0EEEiEEEiEEEEEESL_NS9_6NoMaskENS5_IJNSC_ILi2EEESG_SG_EEENSC_ILb0EEEEENS9_38Sm100FmhaFwdEpilogueTmaWarpspecializedISB_fNS5_IJNSC_ILi128EEESD_SE_EEESH_NS5_IJSG_S7_EEESP_EENS2_23PersistentTileSchedulerENS2_41Sm100FmhaCtxKernelWarpspecializedScheduleEEEEEvNT_6ParamsE) ;  /* 0xfffffdd002d07950 */ /* 0x000fea0003c3ffff */
        .weak           $__internal_1_$__cuda_sm10x_tcgen05_guardrail_trap_phase_invalid_during_alloc
        .type           $__internal_1_$__cuda_sm10x_tcgen05_guardrail_trap_phase_invalid_during_alloc,@function
        .size           $__internal_1_$__cuda_sm10x_tcgen05_guardrail_trap_phase_invalid_during_alloc,($__internal_2_$__cuda_sm10x_tcgen05_guardrail_trap_unallocated_columns_being_dealloced - $__internal_1_$__cuda_sm10x_tcgen05_guardrail_trap_phase_invalid_during_alloc)
$__internal_1_$__cuda_sm10x_tcgen05_guardrail_trap_phase_invalid_during_alloc:
[----:B------:R-:W-:Y:S05]  /*22cc0*/  BPT.TRAP 0x1 ;  /* 0x000000040000795c */ /* 0x000fea0000300000 */
[----:B------:R-:W-:-:S04]  /*22cd0*/  HFMA2 R3, -RZ, RZ, 0, 0 ;  /* 0x00000000ff037431 */ /* 0x000fc800000001ff */
[----:B------:R-:W-:Y:S05]  /*22ce0*/  RET.REL.NODEC R2 `(_ZN7cutlass13device_kernelINS_4fmha6kernel36Sm100FmhaFwdKernelTmaWarpspecializedIN4cute5tupleIJiiiNS5_IJNS5_IJiiEEEiEEEEEENS1_10collective38Sm100FmhaFwdMainloopTmaWarpspecializedINS_6half_tEffNS5_IJNS4_1CILi256EEENSC_ILi64EEESD_EEENS5_IJiNSC_ILi1EEES7_EEENS5_IJiSG_NS5_IJNS5_IJNSC_ILi0EEEiEEEiEEEEEESL_NS9_6NoMaskENS5_IJNSC_ILi2EEESG_SG_EEENSC_ILb0EEEEENS9_38Sm100FmhaFwdEpilogueTmaWarpspecializedISB_fNS5_IJNSC_ILi128EEESD_SE_EEESH_NS5_IJSG_S7_EEESP_EENS2_23PersistentTileSchedulerENS2_41Sm100FmhaCtxKernelWarpspecializedScheduleEEEEEvNT_6ParamsE) ;  /* 0xfffffdd002c47950 */ /* 0x000fea0003c3ffff */
        .weak           $__internal_2_$__cuda_sm10x_tcgen05_guardrail_trap_unallocated_columns_being_dealloced
        .type           $__internal_2_$__cuda_sm10x_tcgen05_guardrail_trap_unallocated_columns_being_dealloced,@function
        .size           $__internal_2_$__cuda_sm10x_tcgen05_guardrail_trap_unallocated_columns_being_dealloced,($__internal_3_$__cuda_sm3x_div_rn_noftz_f32_slowpath - $__internal_2_$__cuda_sm10x_tcgen05_guardrail_trap_unallocated_columns_being_dealloced)
$__internal_2_$__cuda_sm10x_tcgen05_guardrail_trap_unallocated_columns_being_dealloced:
[----:B------:R-:W-:Y:S05]  /*22cf0*/  BPT.TRAP 0x1 ;  /* 0x000000040000795c */ /* 0x000fea0000300000 */
[----:B------:R-:W-:-:S04]  /*22d00*/  MOV R3, 0x0 ;  /* 0x0000000000037802 */ /* 0x000fc80000000f00 */
[----:B------:R-:W-:Y:S05]  /*22d10*/  RET.REL.NODEC R2 `(_ZN7cutlass13device_kernelINS_4fmha6kernel36Sm100FmhaFwdKernelTmaWarpspecializedIN4cute5tupleIJiiiNS5_IJNS5_IJiiEEEiEEEEEENS1_10collective38Sm100FmhaFwdMainloopTmaWarpspecializedINS_6half_tEffNS5_IJNS4_1CILi256EEENSC_ILi64EEESD_EEENS5_IJiNSC_ILi1EEES7_EEENS5_IJiSG_NS5_IJNS5_IJNSC_ILi0EEEiEEEiEEEEEESL_NS9_6NoMaskENS5_IJNSC_ILi2EEESG_SG_EEENSC_ILb0EEEEENS9_38Sm100FmhaFwdEpilogueTmaWarpspecializedISB_fNS5_IJNSC_ILi128EEESD_SE_EEESH_NS5_IJSG_S7_EEESP_EENS2_23PersistentTileSchedulerENS2_41Sm100FmhaCtxKernelWarpspecializedScheduleEEEEEvNT_6ParamsE) ;  /* 0xfffffdd002b87950 */ /* 0x000fea0003c3ffff */
        .weak           $__internal_3_$__cuda_sm3x_div_rn_noftz_f32_slowpath
        .type           $__internal_3_$__cuda_sm3x_div_rn_noftz_f32_slowpath,@function
        .size           $__internal_3_$__cuda_sm3x_div_rn_noftz_f32_slowpath,(.L_x_491 - $__internal_3_$__cuda_sm3x_div_rn_noftz_f32_slowpath)
$__internal_3_$__cuda_sm3x_div_rn_noftz_f32_slowpath:
[----:B------:R-:W-:Y:S01]  /*22d20*/  SHF.R.U32.HI R3, RZ, 0x17, R5 ;  /* 0x00000017ff037819 */ /* 0x000fe20000011605 */
[----:B------:R-:W-:Y:S01]  /*22d30*/  BSSY B1, `(.L_x_475) ;  /* 0x0000064000017945 */ /* 0x000fe20003800000 */
[--C-:B------:R-:W-:Y:S01]  /*22d40*/  SHF.R.U32.HI R9, RZ, 0x17, R32.reuse ;  /* 0x00000017ff097819 */ /* 0x100fe20000011620 */
[----:B------:R-:W-:Y:S01]  /*22d50*/  IMAD.MOV.U32 R6, RZ, RZ, R32 ;  /* 0x000000ffff067224 */ /* 0x000fe200078e0020 */
[----:B------:R-:W-:Y:S02]  /*22d60*/  LOP3.LUT R3, R3, 0xff, RZ, 0xc0, !PT ;  /* 0x000000ff03037812 */ /* 0x000fe400078ec0ff */
[----:B------:R-:W-:-:S03]  /*22d70*/  LOP3.LUT R9, R9, 0xff, RZ, 0xc0, !PT ;  /* 0x000000ff09097812 */ /* 0x000fc600078ec0ff */
[----:B------:R-:W-:Y:S02]  /*22d80*/  VIADD R0, R3, 0xffffffff ;  /* 0xffffffff03007836 */ /* 0x000fe40000000000 */
[----:B------:R-:W-:-:S03]  /*22d90*/  VIADD R7, R9, 0xffffffff ;  /* 0xffffffff09077836 */ /* 0x000fc60000000000 */
[----:B------:R-:W-:-:S04]  /*22da0*/  ISETP.GT.U32.AND P0, PT, R0, 0xfd, PT ;  /* 0x000000fd0000780c */ /* 0x000fc80003f04070 */
[----:B------:R-:W-:-:S13]  /*22db0*/  ISETP.GT.U32.OR P0, PT, R7, 0xfd, P0 ;  /* 0x000000fd0700780c */ /* 0x000fda0000704470 */
[----:B------:R-:W-:Y:S01]  /*22dc0*/  @!P0 IMAD.MOV.U32 R10, RZ, RZ, RZ ;  /* 0x000000ffff0a8224 */ /* 0x000fe200078e00ff */
[----:B------:R-:W-:Y:S06]  /*22dd0*/  @!P0 BRA `(.L_x_476) ;  /* 0x00000000005c8947 */ /* 0x000fec0003800000 */
[----:B------:R-:W-:Y:S02]  /*22de0*/  FSETP.GTU.FTZ.AND P1, PT, |R32|, +INF , PT ;  /* 0x7f8000002000780b */ /* 0x000fe40003f3c200 */
[----:B------:R-:W-:-:S04]  /*22df0*/  FSETP.GTU.FTZ.AND P0, PT, |R5|, +INF , PT ;  /* 0x7f8000000500780b */ /* 0x000fc80003f1c200 */
[----:B------:R-:W-:-:S13]  /*22e00*/  PLOP3.LUT P0, PT, P1, P0, PT, 0xf8, 0x8f ;  /* 0x00000000008f781c */ /* 0x000fda0000f01f70 */
[----:B------:R-:W-:Y:S05]  /*22e10*/  @P0 BRA `(.L_x_477) ;  /* 0x0000000400500947 */ /* 0x000fea0003800000 */
[----:B------:R-:W-:-:S13]  /*22e20*/  LOP3.LUT P0, RZ, R5, 0x7fffffff, R6, 0xc8, !PT ;  /* 0x7fffffff05ff7812 */ /* 0x000fda000780c806 */
[----:B------:R-:W-:Y:S05]  /*22e30*/  @!P0 BRA `(.L_x_478) ;  /* 0x0000000400408947 */ /* 0x000fea0003800000 */
[C---:B------:R-:W-:Y:S02]  /*22e40*/  FSETP.NEU.FTZ.AND P0, PT, |R32|.reuse, +INF , PT ;  /* 0x7f8000002000780b */ /* 0x040fe40003f1d200 */
[----:B------:R-:W-:Y:S02]  /*22e50*/  FSETP.NEU.FTZ.AND P1, PT, |R5|, +INF , PT ;  /* 0x7f8000000500780b */ /* 0x000fe40003f3d200 */
[----:B------:R-:W-:-:S11]  /*22e60*/  FSETP.NEU.FTZ.AND P2, PT, |R32|, +INF , PT ;  /* 0x7f8000002000780b */ /* 0x000fd60003f5d200 */
[----:B------:R-:W-:Y:S05]  /*22e70*/  @!P1 BRA !P0, `(.L_x_478) ;  /* 0x0000000400309947 */ /* 0x000fea0004000000 */
[----:B------:R-:W-:-:S04]  /*22e80*/  LOP3.LUT P0, RZ, R6, 0x7fffffff, RZ, 0xc0, !PT ;  /* 0x7fffffff06ff7812 */ /* 0x000fc8000780c0ff */
[----:B------:R-:W-:-:S13]  /*22e90*/  PLOP3.LUT P0, PT, P1, P0, PT, 0x2f, 0xf2 ;  /* 0x0000000000f2781c */ /* 0x000fda0000f00577 */
[----:B------:R-:W-:Y:S05]  /*22ea0*/  @P0 BRA `(.L_x_479) ;  /* 0x00000004001c0947 */ /* 0x000fea0003800000 */
[----:B------:R-:W-:-:S04]  /*22eb0*/  LOP3.LUT P0, RZ, R5, 0x7fffffff, RZ, 0xc0, !PT ;  /* 0x7fffffff05ff7812 */ /* 0x000fc8000780c0ff */
[----:B------:R-:W-:-:S13]  /*22ec0*/  PLOP3.LUT P0, PT, P2, P0, PT, 0x2f, 0xf2 ;  /* 0x0000000000f2781c */ /* 0x000fda0001700577 */
[----:B------:R-:W-:Y:S05]  /*22ed0*/  @P0 BRA `(.L_x_480) ;  /* 0x0000000400040947 */ /* 0x000fea0003800000 */
[----:B------:R-:W-:Y:S02]  /*22ee0*/  ISETP.GE.AND P1, PT, R7, RZ, PT ;  /* 0x000000ff0700720c */ /* 0x000fe40003f26270 */
[----:B------:R-:W-:-:S11]  /*22ef0*/  ISETP.GE.AND P0, PT, R0, RZ, PT ;  /* 0x000000ff0000720c */ /* 0x000fd60003f06270 */
[----:B------:R-:W-:Y:S01]  /*22f00*/  @P1 MOV R10, RZ ;  /* 0x000000ff000a1202 */ /* 0x000fe20000000f00 */
[----:B------:R-:W-:Y:S01]  /*22f10*/  @!P1 FFMA R6, R32, 1.84467440737095516160e+19, RZ ;  /* 0x5f80000020069823 */ /* 0x000fe200000000ff */
[----:B------:R-:W-:Y:S01]  /*22f20*/  @!P1 MOV R10, 0xffffffc0 ;  /* 0xffffffc0000a9802 */ /* 0x000fe20000000f00 */
[----:B------:R-:W-:-:S03]  /*22f30*/  @!P0 FFMA R5, R5, 1.84467440737095516160e+19, RZ ;  /* 0x5f80000005058823 */ /* 0x000fc600000000ff */
[----:B------:R-:W-:-:S07]  /*22f40*/  @!P0 IADD3 R10, PT, PT, R10, 0x40, RZ ;  /* 0x000000400a0a8810 */ /* 0x000fce0007ffe0ff */
.L_x_476:
[----:B------:R-:W-:Y:S01]  /*22f50*/  LEA R7, R3, 0xc0800000, 0x17 ;  /* 0xc080000003077811 */ /* 0x000fe200078eb8ff */
[----:B------:R-:W-:Y:S01]  /*22f60*/  BSSY B0, `(.L_x_481) ;  /* 0x0000036000007945 */ /* 0x000fe20003800000 */
[----:B------:R-:W-:Y:S02]  /*22f70*/  IADD3 R9, PT, PT, R9, -0x7f, RZ ;  /* 0xffffff8109097810 */ /* 0x000fe40007ffe0ff */
[----:B------:R-:W-:-:S03]  /*22f80*/  IADD3 R7, PT, PT, -R7, R5, RZ ;  /* 0x0000000507077210 */ /* 0x000fc60007ffe1ff */
[C---:B------:R-:W-:Y:S01]  /*22f90*/  IMAD R8, R9.reuse, -0x800000, R6 ;  /* 0xff80000009087824 */ /* 0x040fe200078e0206 */
[----:B------:R1:W2:Y:S01]  /*22fa0*/  MUFU.RCP R5, R7 ;  /* 0x0000000700057308 */ /* 0x0002a20000001000 */
[----:B------:R-:W-:-:S04]  /*22fb0*/  IADD3 R9, PT, PT, R9, 0x7f, -R3 ;  /* 0x0000007f09097810 */ /* 0x000fc80007ffe803 */
[----:B------:R-:W-:Y:S01]  /*22fc0*/  IADD3 R10, PT, PT, R9, R10, RZ ;  /* 0x0000000a090a7210 */ /* 0x000fe20007ffe0ff */
[----:B-1----:R-:W-:-:S04]  /*22fd0*/  FADD.FTZ R7, -R7, -RZ ;  /* 0x800000ff07077221 */ /* 0x002fc80000010100 */
[----:B--2---:R-:W-:-:S04]  /*22fe0*/  FFMA R0, R5, R7, 1 ;  /* 0x3f80000005007423 */ /* 0x004fc80000000007 */
[----:B------:R-:W-:-:S04]  /*22ff0*/  FFMA R0, R5, R0, R5 ;  /* 0x0000000005007223 */ /* 0x000fc80000000005 */
[----:B------:R-:W-:-:S04]  /*23000*/  FFMA R6, R8, R0, RZ ;  /* 0x0000000008067223 */ /* 0x000fc800000000ff */
[----:B------:R-:W-:-:S04]  /*23010*/  FFMA R5, R7, R6, R8 ;  /* 0x0000000607057223 */ /* 0x000fc80000000008 */
[----:B------:R-:W-:-:S04]  /*23020*/  FFMA R5, R0, R5, R6 ;  /* 0x0000000500057223 */ /* 0x000fc80000000006 */
[----:B------:R-:W-:-:S04]  /*23030*/  FFMA R7, R7, R5, R8 ;  /* 0x0000000507077223 */ /* 0x000fc80000000008 */
[----:B------:R-:W-:-:S05]  /*23040*/  FFMA R6, R0, R7, R5 ;  /* 0x0000000700067223 */ /* 0x000fca0000000005 */
[----:B------:R-:W-:-:S04]  /*23050*/  SHF.R.U32.HI R3, RZ, 0x17, R6 ;  /* 0x00000017ff037819 */ /* 0x000fc80000011606 */
[----:B------:R-:W-:-:S04]  /*23060*/  LOP3.LUT R3, R3, 0xff, RZ, 0xc0, !PT ;  /* 0x000000ff03037812 */ /* 0x000fc800078ec0ff */
[----:B------:R-:W-:-:S04]  /*23070*/  IADD3 R3, PT, PT, R3, R10, RZ ;  /* 0x0000000a03037210 */ /* 0x000fc80007ffe0ff */
[----:B------:R-:W-:-:S04]  /*23080*/  IADD3 R8, PT, PT, R3, -0x1, RZ ;  /* 0xffffffff03087810 */ /* 0x000fc80007ffe0ff */
[----:B------:R-:W-:-:S13]  /*23090*/  ISETP.GE.U32.AND P0, PT, R8, 0xfe, PT ;  /* 0x000000fe0800780c */ /* 0x000fda0003f06070 */
[----:B------:R-:W-:Y:S05]  /*230a0*/  @!P0 BRA `(.L_x_482) ;  /* 0x0000000000808947 */ /* 0x000fea0003800000 */
[----:B------:R-:W-:-:S13]  /*230b0*/  ISETP.GT.AND P0, PT, R3, 0xfe, PT ;  /* 0x000000fe0300780c */ /* 0x000fda0003f04270 */
[----:B------:R-:W-:Y:S05]  /*230c0*/  @P0 BRA `(.L_x_483) ;  /* 0x00000000006c0947 */ /* 0x000fea0003800000 */
[----:B------:R-:W-:-:S13]  /*230d0*/  ISETP.GE.AND P0, PT, R3, 0x1, PT ;  /* 0x000000010300780c */ /* 0x000fda0003f06270 */
[----:B------:R-:W-:Y:S05]  /*230e0*/  @P0 BRA `(.L_x_484) ;  /* 0x0000000000740947 */ /* 0x000fea0003800000 */
[----:B------:R-:W-:Y:S02]  /*230f0*/  ISETP.GE.AND P0, PT, R3, -0x18, PT ;  /* 0xffffffe80300780c */ /* 0x000fe40003f06270 */
[----:B------:R-:W-:-:S11]  /*23100*/  LOP3.LUT R6, R6, 0x80000000, RZ, 0xc0, !PT ;  /* 0x8000000006067812 */ /* 0x000fd600078ec0ff */
[----:B------:R-:W-:Y:S05]  /*23110*/  @!P0 BRA `(.L_x_484) ;  /* 0x0000000000688947 */ /* 0x000fea0003800000 */
[CCC-:B------:R-:W-:Y:S01]  /*23120*/  FFMA.RZ R8, R0.reuse, R7.reuse, R5.reuse ;  /* 0x0000000700087223 */ /* 0x1c0fe2000000c005 */
[CCC-:B------:R-:W-:Y:S01]  /*23130*/  FFMA.RP R9, R0.reuse, R7.reuse, R5.reuse ;  /* 0x0000000700097223 */ /* 0x1c0fe20000008005 */
[----:B------:R-:W-:Y:S01]  /*23140*/  FFMA.RM R5, R0, R7, R5 ;  /* 0x0000000700057223 */ /* 0x000fe20000004005 */
[C---:B------:R-:W-:Y:S01]  /*23150*/  VIADD R0, R3.reuse, 0x20 ;  /* 0x0000002003007836 */ /* 0x040fe20000000000 */
[C---:B------:R-:W-:Y:S02]  /*23160*/  ISETP.NE.AND P0, PT, R3.reuse, RZ, PT ;  /* 0x000000ff0300720c */ /* 0x040fe40003f05270 */
[----:B------:R-:W-:Y:S02]  /*23170*/  LOP3.LUT R8, R8, 0x7fffff, RZ, 0xc0, !PT ;  /* 0x007fffff08087812 */ /* 0x000fe400078ec0ff */
[----:B------:R-:W-:Y:S01]  /*23180*/  ISETP.NE.AND P1, PT, R3, RZ, PT ;  /* 0x000000ff0300720c */ /* 0x000fe20003f25270 */
[----:B------:R-:W-:Y:S01]  /*23190*/  IMAD.MOV R3, RZ, RZ, -R3 ;  /* 0x000000ffff037224 */ /* 0x000fe200078e0a03 */
[----:B------:R-:W-:-:S02]  /*231a0*/  LOP3.LUT R8, R8, 0x800000, RZ, 0xfc, !PT ;  /* 0x0080000008087812 */ /* 0x000fc400078efcff */
[----:B------:R-:W-:Y:S02]  /*231b0*/  FSETP.NEU.FTZ.AND P2, PT, R9, R5, PT ;  /* 0x000000050900720b */ /* 0x000fe40003f5d000 */
[----:B------:R-:W-:Y:S02]  /*231c0*/  SHF.L.U32 R0, R8, R0, RZ ;  /* 0x0000000008007219 */ /* 0x000fe400000006ff */
[----:B------:R-:W-:Y:S02]  /*231d0*/  SEL R3, R3, RZ, P0 ;  /* 0x000000ff03037207 */ /* 0x000fe40000000000 */
[----:B------:R-:W-:Y:S02]  /*231e0*/  ISETP.NE.AND P1, PT, R0, RZ, P1 ;  /* 0x000000ff0000720c */ /* 0x000fe40000f25270 */
[----:B------:R-:W-:Y:S02]  /*231f0*/  SHF.R.U32.HI R8, RZ, R3, R8 ;  /* 0x00000003ff087219 */ /* 0x000fe40000011608 */
[----:B------:R-:W-:-:S02]  /*23200*/  PLOP3.LUT P1, PT, P2, P1, PT, 0xf8, 0x8f ;  /* 0x00000000008f781c */ /* 0x000fc40001723f70 */
[----:B------:R-:W-:Y:S02]  /*23210*/  SHF.R.U32.HI R3, RZ, 0x1, R8 ;  /* 0x00000001ff037819 */ /* 0x000fe40000011608 */
[----:B------:R-:W-:-:S04]  /*23220*/  SEL R0, RZ, 0x1, !P1 ;  /* 0x00000001ff007807 */ /* 0x000fc80004800000 */
[----:B------:R-:W-:-:S04]  /*23230*/  LOP3.LUT R0, R0, 0x1, R3, 0xf8, !PT ;  /* 0x0000000100007812 */ /* 0x000fc800078ef803 */
[----:B------:R-:W-:-:S05]  /*23240*/  LOP3.LUT R0, R0, R8, RZ, 0xc0, !PT ;  /* 0x0000000800007212 */ /* 0x000fca00078ec0ff */
[----:B------:R-:W-:-:S05]  /*23250*/  IMAD.IADD R0, R3, 0x1, R0 ;  /* 0x0000000103007824 */ /* 0x000fca00078e0200 */
[----:B------:R-:W-:Y:S01]  /*23260*/  LOP3.LUT R6, R0, R6, RZ, 0xfc, !PT ;  /* 0x0000000600067212 */ /* 0x000fe200078efcff */
[----:B------:R-:W-:Y:S05]  /*23270*/  BRA `(.L_x_484) ;  /* 0x0000000000107947 */ /* 0x000fea0003800000 */
.L_x_483:
[----:B------:R-:W-:-:S04]  /*23280*/  LOP3.LUT R6, R6, 0x80000000, RZ, 0xc0, !PT ;  /* 0x8000000006067812 */ /* 0x000fc800078ec0ff */
[----:B------:R-:W-:Y:S01]  /*23290*/  LOP3.LUT R6, R6, 0x7f800000, RZ, 0xfc, !PT ;  /* 0x7f80000006067812 */ /* 0x000fe200078efcff */
[----:B------:R-:W-:Y:S05]  /*232a0*/  BRA `(.L_x_484) ;  /* 0x0000000000047947 */ /* 0x000fea0003800000 */
.L_x_482:
[----:B------:R-:W-:Y:S02]  /*232b0*/  LEA R6, R10, R6, 0x17 ;  /* 0x000000060a067211 */ /* 0x000fe400078eb8ff */
.L_x_484:
[----:B------:R-:W-:Y:S05]  /*232c0*/  BSYNC B0 ;  /* 0x0000000000007941 */ /* 0x000fea0003800000 */
.L_x_481:
[----:B------:R-:W-:Y:S01]  /*232d0*/  MOV R5, R6 ;  /* 0x0000000600057202 */ /* 0x000fe20000000f00 */
[----:B------:R-:W-:Y:S05]  /*232e0*/  BRA `(.L_x_485) ;  /* 0x0000000000207947 */ /* 0x000fea0003800000 */
.L_x_480:
[----:B------:R-:W-:-:S04]  /*232f0*/  LOP3.LUT R5, R5, 0x80000000, R6, 0x48, !PT ;  /* 0x8000000005057812 */ /* 0x000fc800078e4806 */
[----:B------:R-:W-:Y:S01]  /*23300*/  LOP3.LUT R5, R5, 0x7f800000, RZ, 0xfc, !PT ;  /* 0x7f80000005057812 */ /* 0x000fe200078efcff */
[----:B------:R-:W-:Y:S05]  /*23310*/  BRA `(.L_x_485) ;  /* 0x0000000000147947 */ /* 0x000fea0003800000 */
.L_x_479:
[----:B------:R-:W-:Y:S01]  /*23320*/  LOP3.LUT R5, R5, 0x80000000, R6, 0x48, !PT ;  /* 0x8000000005057812 */ /* 0x000fe200078e4806 */
[----:B------:R-:W-:Y:S05]  /*23330*/  BRA `(.L_x_485) ;  /* 0x00000000000c7947 */ /* 0x000fea0003800000 */
.L_x_478:
[----:B------:R-:W1:Y:S01]  /*23340*/  MUFU.RSQ R5, -QNAN ;  /* 0xffc0000000057908 */ /* 0x000e620000001400 */
[----:B------:R-:W-:Y:S05]  /*23350*/  BRA `(.L_x_485) ;  /* 0x0000000000047947 */ /* 0x000fea0003800000 */
.L_x_477:
[----:B------:R-:W-:-:S07]  /*23360*/  FADD.FTZ R5, R32, R5 ;  /* 0x0000000520057221 */ /* 0x000fce0000010000 */
.L_x_485:
[----:B------:R-:W-:Y:S05]  /*23370*/  BSYNC B1 ;  /* 0x0000000000017941 */ /* 0x000fea0003800000 */
.L_x_475:
[----:B-1----:R-:W-:Y:S01]  /*23380*/  MOV R33, R5 ;  /* 0x0000000500217202 */ /* 0x002fe20000000f00 */
[----:B------:R-:W-:-:S04]  /*23390*/  HFMA2 R5, -RZ, RZ, 0, 0 ;  /* 0x00000000ff057431 */ /* 0x000fc800000001ff */
[----:B------:R-:W-:Y:S05]  /*233a0*/  RET.REL.NODEC R4 `(_ZN7cutlass13device_kernelINS_4fmha6kernel36Sm100FmhaFwdKernelTmaWarpspecializedIN4cute5tupleIJiiiNS5_IJNS5_IJiiEEEiEEEEEENS1_10collective38Sm100FmhaFwdMainloopTmaWarpspecializedINS_6half_tEffNS5_IJNS4_1CILi256EEENSC_ILi64EEESD_EEENS5_IJiNSC_ILi1EEES7_EEENS5_IJiSG_NS5_IJNS5_IJNSC_ILi0EEEiEEEiEEEEEESL_NS9_6NoMaskENS5_IJNSC_ILi2EEESG_SG_EEENSC_ILb0EEEEENS9_38Sm100FmhaFwdEpilogueTmaWarpspecializedISB_fNS5_IJNSC_ILi128EEESD_SE_EEESH_NS5_IJSG_S7_EEESP_EENS2_23PersistentTileSchedulerENS2_41Sm100FmhaCtxKernelWarpspecializedScheduleEEEEEvNT_6ParamsE) ;  /* 0xfffffdcc04147950 */ /* 0x000fea0003c3ffff */
.L_x_486:
[----:B------:R-:W-:-:S00]  /*233b0*/  BRA `(.L_x_486) ;  /* 0xfffffffc00fc7947 */ /* 0x000fc0000383ffff */
[----:B------:R-:W-:-:S00]  /*233c0*/  NOP ;  /* 0x0000000000007918 */ /* 0x000fc00000000000 */
        /* <DEDUP_REMOVED lines=11> */
.L_x_491:


//--------------------- .nv.global.init           --------------------------
	.section	.nv.global.init,"aw",@progbits
.nv.global.init:
	.type		$str$23,@object
	.size		$str$23,($str$37 - $str$23)
$str$23:
        /*0000*/ 	.byte	0x0a, 0x00
	.type		$str$37,@object
	.size		$str$37,($str$32 - $str$37)
$str$37:
        /*0002*/ 	.byte	0x3a, 0x00
	.type		$str$32,@object
	.size		$str$32,($str$29 - $str$32)
$str$32:
        /*0004*/ 	.byte	0x5f, 0x00
	.type		$str$29,@object
	.size		$str$29,($str$28 - $str$29)
$str$29:
        /*0006*/ 	.byte	0x25, 0x64, 0x00
	.type		$str$28,@object
	.size		$str$28,($str$30 - $str$28)
$str$28:
        /*0009*/ 	.byte	0x25, 0x63, 0x00
	.type		$str$30,@object
	.size		$str$30,($str$31 - $str$30)
$str$30:
        /*000c*/ 	.byte	0x25, 0x73, 0x00
	.type		$str$31,@object
	.size		$str$31,($str$35 - $str$31)
$str$31:
        /*000f*/ 	.byte	0x20, 0x6f, 0x20, 0x00
	.type		$str$35,@object
	.size		$str$35,($str$22 - $str$35)
$str$35:
        /*0013*/ 	.byte	0x70, 0x74, 0x72, 0x5b, 0x00
	.type		$str$22,@object
	.size		$str$22,($str$34 - $str$22)
$str$22:
        /*0018*/ 	.byte	0x73, 0x4f, 0x3a, 0x20, 0x00
	.type		$str$34,@object
	.size		$str$34,($str$36 - $str$34)
$str$34:
        /*001d*/ 	.byte	0x73, 0x6d, 0x65, 0x6d, 0x5f, 0x00
	.type		$str$36,@object
	.size		$str$36,($str$33 - $str$36)
$str$36:
        /*0023*/ 	.byte	0x62, 0x5d, 0x28, 0x25, 0x70, 0x29, 0x00
	.type		$str$33,@object
	.size		$str$33,($str$27 - $str$33)
$str$33:
        /*002a*/ 	.byte	0x53, 0x77, 0x3c, 0x25, 0x64, 0x2c, 0x25, 0x64, 0x2c, 0x25, 0x64, 0x3e, 0x00
	.type		$str$27,@object
	.size		$str$27,($str$26 - $str$27)
$str$27:
        /*0037*/ 	.byte	0x2f, 0x74, 0x6d, 0x70, 0x2f, 0x63, 0x75, 0x74, 0x6c, 0x61, 0x73, 0x73, 0x5f, 0x73, 0x77, 0x65
        /*0047*/ 	.byte	0x65, 0x70, 0x5f, 0x73, 0x72, 0x63, 0x2f, 0x69, 0x6e, 0x63, 0x6c, 0x75, 0x64, 0x65, 0x2f, 0x63
        /*0057*/ 	.byte	0x75, 0x74, 0x65, 0x2f, 0x61, 0x74, 0x6f, 0x6d, 0x2f, 0x63, 0x6f, 0x70, 0x79, 0x5f, 0x74, 0x72
        /*0067*/ 	.byte	0x61, 0x69, 0x74, 0x73, 0x5f, 0x73, 0x6d, 0x31, 0x30, 0x30, 0x2e, 0x68, 0x70, 0x70, 0x00
	.type		$str$26,@object
	.size		$str$26,(__unnamed_4 - $str$26)
$str$26:
        /*0076*/ 	.byte	0x28, 0x28, 0x75, 0x69, 0x6e, 0x74, 0x33, 0x32, 0x5f, 0x74, 0x28, 0x74, 0x68, 0x72, 0x65, 0x61
        /*0086*/ 	.byte	0x64, 0x49, 0x64, 0x78, 0x2e, 0x78, 0x29, 0x20, 0x2f, 0x20, 0x33, 0x32, 0x29, 0x20, 0x25, 0x20
        /*0096*/ 	.byte	0x34, 0x29, 0x20, 0x3d, 0x3d, 0x20, 0x28, 0x28, 0x28, 0x74, 0x6d, 0x65, 0x6d, 0x5f, 0x61, 0x64
        /*00a6*/ 	.byte	0x64, 0x72, 0x20, 0x3e, 0x3e, 0x20, 0x31, 0x36, 0x29, 0x20, 0x2f, 0x20, 0x33, 0x32, 0x29, 0x20
        /*00b6*/ 	.byte	0x25, 0x20, 0x34, 0x29, 0x00
	.type		__unnamed_4,@object
	.size		__unnamed_4,(__unnamed_1 - __unnamed_4)
__unnamed_4:
        /* <DEDUP_REMOVED lines=37> */
        /*030b*/ 	.byte	0x30, 0x3e, 0x3e, 0x3e, 0x3e, 0x5d, 0x00
	.type		__unnamed_1,@object
	.size		__unnamed_1,(__unnamed_5 - __unnamed_1)
__unnamed_1:
        /* <DEDUP_REMOVED lines=37> */
        /*0562*/ 	.byte	0x3a, 0x43, 0x3c, 0x30, 0x3e, 0x3e, 0x3e, 0x3e, 0x5d, 0x00
	.type		__unnamed_5,@object
	.size		__unnamed_5,(__unnamed_6 - __unnamed_5)
__unnamed_5:
        /* <DEDUP_REMOVED lines=38> */
	.type		__unnamed_6,@object
	.size		__unnamed_6,(__unnamed_7 - __unnamed_6)
__unnamed_6:
        /* <DEDUP_REMOVED lines=37> */
        /*0a16*/ 	.byte	0x74, 0x65, 0x3a, 0x3a, 0x43, 0x3c, 0x30, 0x3e, 0x3e, 0x3e, 0x3e, 0x5d, 0x00
	.type		__unnamed_7,@object
	.size		__unnamed_7,(__unnamed_2 - __unnamed_7)
__unnamed_7:
        /* <DEDUP_REMOVED lines=37> */
        /*0c73*/ 	.byte	0x63, 0x75, 0x74, 0x65, 0x3a, 0x3a, 0x43, 0x3c, 0x30, 0x3e, 0x3e, 0x3e, 0x3e, 0x5d, 0x00
	.type		__unnamed_2,@object
	.size		__unnamed_2,(__unnamed_3 - __unnamed_2)
__unnamed_2:
        /* <DEDUP_REMOVED lines=38> */
	.type		__unnamed_3,@object
	.size		__unnamed_3,(.L_3 - __unnamed_3)
__unnamed_3:
        /* <DEDUP_REMOVED lines=38> */
        /*1142*/ 	.byte	0x3e, 0x3e, 0x5d, 0x00
.L_3:


//--------------------- .nv.shared._ZN7cutlass13device_kernelINS_4fmha6kernel36Sm100FmhaFwdKernelTmaWarpspecializedIN4cute5tupleIJiiiNS5_IJNS5_IJiiEEEiEEEEEENS1_10collective38Sm100FmhaFwdMainloopTmaWarpspecializedINS_6half_tEffNS5_IJNS4_1CILi256EEENSC_ILi64EEESD_EEENS5_IJiNSC_ILi1EEES7_EEENS5_IJiSG_NS5_IJNS5_IJNSC_ILi0EEEiEEEiEEEEEESL_NS9_6NoMaskENS5_IJNSC_ILi2EEESG_SG_EEENSC_ILb0EEEEENS9_38Sm100FmhaFwdEpilogueTmaWarpspecializedISB_fNS5_IJNSC_ILi128EEESD_SE_EEESH_NS5_IJSG_S7_EEESP_EENS2_23PersistentTileSchedulerENS2_41Sm100FmhaCtxKernelWarpspecializedScheduleEEEEEvNT_6ParamsE --------------------------
	.section	.nv.shared._ZN7cutlass13device_kernelINS_4fmha6kernel36Sm100FmhaFwdKernelTmaWarpspecializedIN4cute5tupleIJiiiNS5_IJNS5_IJiiEEEiEEEEEENS1_10collective38Sm100FmhaFwdMainloopTmaWarpspecializedINS_6half_tEffNS5_IJNS4_1CILi256EEENSC_ILi64EEESD_EEENS5_IJiNSC_ILi1EEES7_EEENS5_IJiSG_NS5_IJNS5_IJNSC_ILi0EEEiEEEiEEEEEESL_NS9_6NoMaskENS5_IJNSC_ILi2EEESG_SG_EEENSC_ILb0EEEEENS9_38Sm100FmhaFwdEpilogueTmaWarpspecializedISB_fNS5_IJNSC_ILi128EEESD_SE_EEESH_NS5_IJSG_S7_EEESP_EENS2_23PersistentTileSchedulerENS2_41Sm100FmhaCtxKernelWarpspecializedScheduleEEEEEvNT_6ParamsE,"aw",@nobits
	.sectionflags	@""
	.align	16
	.zero		1024


//--------------------- .nv.shared.reserved.0     --------------------------
	.section	.nv.shared.reserved.0,"aw",@nobits
	.weak		__nv_reservedSMEM_offset_0_alias
	.size		__nv_reservedSMEM_offset_0_alias, 0, 64
	.other		__nv_reservedSMEM_offset_0_alias,@"STO_CUDA_RESERVED_SHARED STV_DEFAULT"
__nv_reservedSMEM_offset_0_alias:
	.zero		0
.nv.shared.reserved.0:
	.zero		64
	.weak		__nv_reservedSMEM_tcgen05_partition
	.type		__nv_reservedSMEM_tcgen05_partition,@object
	.size		__nv_reservedSMEM_tcgen05_partition,(.L_0 - __nv_reservedSMEM_tcgen05_partition)
__nv_reservedSMEM_tcgen05_partition:
	.zero		32
.L_0:


//--------------------- .nv.global                --------------------------
	.section	.nv.global,"aw",@nobits
.nv.global:
	.type		_ZN39_INTERNAL_78f80b27_4_k_cu_465229cd_35594cute1_E,@object
	.size		_ZN39_INTERNAL_78f80b27_4_k_cu_465229cd_35594cute1_E,(_ZN39_INTERNAL_78f80b27_4_k_cu_465229cd_35594cuda3std3__45__cpo6cbeginE - _ZN39_INTERNAL_78f80b27_4_k_cu_465229cd_35594cute1_E)
_ZN39_INTERNAL_78f80b27_4_k_cu_465229cd_35594cute1_E:
	.zero		1
	.type		_ZN39_INTERNAL_78f80b27_4_k_cu_465229cd_35594cuda3std3__45__cpo6cbeginE,@object
	.size		_ZN39_INTERNAL_78f80b27_4_k_cu_465229cd_35594cuda3std3__45__cpo6cbeginE,(_ZN39_INTERNAL_78f80b27_4_k_cu_465229cd_35594cuda3std3__48in_placeE - _ZN39_INTERNAL_78f80b27_4_k_cu_465229cd_35594cuda3std3__45__cpo6cbeginE)
_ZN39_INTERNAL_78f80b27_4_k_cu_465229cd_35594cuda3std3__45__cpo6cbeginE:
	.zero		1
	.type		_ZN39_INTERNAL_78f80b27_4_k_cu_465229cd_35594cuda3std3__48in_placeE,@object
	.size		_ZN39_INTERNAL_78f80b27_4_k_cu_465229cd_35594cuda3std3__48in_placeE,(_ZN39_INTERNAL_78f80b27_4_k_cu_465229cd_35594cuda3std6ranges3__45__cpo9iter_moveE - _ZN39_INTERNAL_78f80b27_4_k_cu_465229cd_35594cuda3std3__48in_placeE)
_ZN39_INTERNAL_78f80b27_4_k_cu_465229cd_35594cuda3std3__48in_placeE:
	.zero		1
	.type		_ZN39_INTERNAL_78f80b27_4_k_cu_465229cd_35594cuda3std6ranges3__45__cpo9iter_moveE,@object
	.size		_ZN39_INTERNAL_78f80b27_4_k_cu_465229cd_35594cuda3std6ranges3__45__cpo9iter_moveE,(_ZN39_INTERNAL_78f80b27_4_k_cu_465229cd_35594cuda3std3__45__cpo5beginE - _ZN39_INTERNAL_78f80b27_4_k_cu_465229cd_35594cuda3std6ranges3__45__cpo9iter_moveE)
_ZN39_INTERNAL_78f80b27_4_k_cu_465229cd_35594cuda3std6ranges3__45__cpo9iter_moveE:
	.zero		1
	.type		_ZN39_INTERNAL_78f80b27_4_k_cu_465229cd_35594cuda3std3__45__cpo5beginE,@object
	.size		_ZN39_INTERNAL_78f80b27_4_k_cu_465229cd_35594cuda3std3__45__cpo5beginE,(_ZN39_INTERNAL_78f80b27_4_k_cu_465229cd_35594cuda3std3__441_GLOBAL__N__78f80b27_4_k_cu_465229cd_35596ignoreE - _ZN39_INTERNAL_78f80b27_4_k_cu_465229cd_35594cuda3std3__45__cpo5beginE)
_ZN39_INTERNAL_78f80b27_4_k_cu_465229cd_35594cuda3std3__45__cpo5beginE:
	.zero		1
	.type		_ZN39_INTERNAL_78f80b27_4_k_cu_465229cd_35594cuda3std3__441_GLOBAL__N__78f80b27_4_k_cu_465229cd_35596ignoreE,@object
	.size		_ZN39_INTERNAL_78f80b27_4_k_cu_465229cd_35594cuda3std3__441_GLOBAL__N__78f80b27_4_k_cu_465229cd_35596ignoreE,(_ZN39_INTERNAL_78f80b27_4_k_cu_465229cd_35594cute7productE - _ZN39_INTERNAL_78f80b27_4_k_cu_465229cd_35594cuda3std3__441_GLOBAL__N__78f80b27_4_k_cu_465229cd_35596ignoreE)
_ZN39_INTERNAL_78f80b27_4_k_cu_465229cd_35594cuda3std3__441_GLOBAL__N__78f80b27_4_k_cu_465229cd_35596ignoreE:
	.zero		1
	.type		_ZN39_INTERNAL_78f80b27_4_k_cu_465229cd_35594cute7productE,@object
	.size		_ZN39_INTERNAL_78f80b27_4_k_cu_465229cd_35594cute7productE,(_ZN39_INTERNAL_78f80b27_4_k_cu_465229cd_35594cuda3std3__45__cpo3endE - _ZN39_INTERNAL_78f80b27_4_k_cu_465229cd_35594cute7productE)
_ZN39_INTERNAL_78f80b27_4_k_cu_465229cd_35594cute7productE:
	.zero		1
	.type		_ZN39_INTERNAL_78f80b27_4_k_cu_465229cd_35594cuda3std3__45__cpo3endE,@object
	.size		_ZN39_INTERNAL_78f80b27_4_k_cu_465229cd_35594cuda3std3__45__cpo3endE,(_ZN39_INTERNAL_78f80b27_4_k_cu_465229cd_35594cuda3std3__419piecewise_constructE - _ZN39_INTERNAL_78f80b27_4_k_cu_465229cd_35594cuda3std3__45__cpo3endE)
_ZN39_INTERNAL_78f80b27_4_k_cu_465229cd_35594cuda3std3__45__cpo3endE:
	.zero		1
	.type		_ZN39_INTERNAL_78f80b27_4_k_cu_465229cd_35594cuda3std3__419piecewise_constructE,@object
	.size		_ZN39_INTERNAL_78f80b27_4_k_cu_465229cd_35594cuda3std3__419piecewise_constructE,(_ZN39_INTERNAL_78f80b27_4_k_cu_465229cd_35594cuda3std3__45__cpo4cendE - _ZN39_INTERNAL_78f80b27_4_k_cu_465229cd_35594cuda3std3__419piecewise_constructE)
_ZN39_INTERNAL_78f80b27_4_k_cu_465229cd_35594cuda3std3__419piecewise_constructE:
	.zero		1
	.type		_ZN39_INTERNAL_78f80b27_4_k_cu_465229cd_35594cuda3std3__45__cpo4cendE,@object
	.size		_ZN39_INTERNAL_78f80b27_4_k_cu_465229cd_35594cuda3std3__45__cpo4cendE,(_ZN39_INTERNAL_78f80b27_4_k_cu_465229cd_35594cuda3std6ranges3__45__cpo4swapE - _ZN39_INTERNAL_78f80b27_4_k_cu_465229cd_35594cuda3std3__45__cpo4cendE)
_ZN39_INTERNAL_78f80b27_4_k_cu_465229cd_35594cuda3std3__45__cpo4cendE:
	.zero		1
	.type		_ZN39_INTERNAL_78f80b27_4_k_cu_465229cd_35594cuda3std6ranges3__45__cpo4swapE,@object
	.size		_ZN39_INTERNAL_78f80b27_4_k_cu_465229cd_35594cuda3std6ranges3__45__cpo4swapE,(.L_15 - _ZN39_INTERNAL_78f80b27_4_k_cu_465229cd_35594cuda3std6ranges3__45__cpo4swapE)
_ZN39_INTERNAL_78f80b27_4_k_cu_465229cd_35594cuda3std6ranges3__45__cpo4swapE:
	.zero		1
.L_15:


//--------------------- .nv.constant0._ZN7cutlass13device_kernelINS_4fmha6kernel36Sm100FmhaFwdKernelTmaWarpspecializedIN4cute5tupleIJiiiNS5_IJNS5_IJiiEEEiEEEEEENS1_10collective38Sm100FmhaFwdMainloopTmaWarpspecializedINS_6half_tEffNS5_IJNS4_1CILi256EEENSC_ILi64EEESD_EEENS5_IJiNSC_ILi1EEES7_EEENS5_IJiSG_NS5_IJNS5_IJNSC_ILi0EEEiEEEiEEEEEESL_NS9_6NoMaskENS5_IJNSC_ILi2EEESG_SG_EEENSC_ILb0EEEEENS9_38Sm100FmhaFwdEpilogueTmaWarpspecializedISB_fNS5_IJNSC_ILi128EEESD_SE_EEESH_NS5_IJSG_S7_EEESP_EENS2_23PersistentTileSchedulerENS2_41Sm100FmhaCtxKernelWarpspecializedScheduleEEEEEvNT_6ParamsE --------------------------
	.section	.nv.constant0._ZN7cutlass13device_kernelINS_4fmha6kernel36Sm100FmhaFwdKernelTmaWarpspecializedIN4cute5tupleIJiiiNS5_IJNS5_IJiiEEEiEEEEEENS1_10collective38Sm100FmhaFwdMainloopTmaWarpspecializedINS_6half_tEffNS5_IJNS4_1CILi256EEENSC_ILi64EEESD_EEENS5_IJiNSC_ILi1EEES7_EEENS5_IJiSG_NS5_IJNS5_IJNSC_ILi0EEEiEEEiEEEEEESL_NS9_6NoMaskENS5_IJNSC_ILi2EEESG_SG_EEENSC_ILb0EEEEENS9_38Sm100FmhaFwdEpilogueTmaWarpspecializedISB_fNS5_IJNSC_ILi128EEESD_SE_EEESH_NS5_IJSG_S7_EEESP_EENS2_23PersistentTileSchedulerENS2_41Sm100FmhaCtxKernelWarpspecializedScheduleEEEEEvNT_6ParamsE,"a",@progbits
	.sectionflags	@""
	.align	4
.nv.constant0._ZN7cutlass13device_kernelINS_4fmha6kernel36Sm100FmhaFwdKernelTmaWarpspecializedIN4cute5tupleIJiiiNS5_IJNS5_IJiiEEEiEEEEEENS1_10collective38Sm100FmhaFwdMainloopTmaWarpspecializedINS_6half_tEffNS5_IJNS4_1CILi256EEENSC_ILi64EEESD_EEENS5_IJiNSC_ILi1EEES7_EEENS5_IJiSG_NS5_IJNS5_IJNSC_ILi0EEEiEEEiEEEEEESL_NS9_6NoMaskENS5_IJNSC_ILi2EEESG_SG_EEENSC_ILb0EEEEENS9_38Sm100FmhaFwdEpilogueTmaWarpspecializedISB_fNS5_IJNSC_ILi128EEESD_SE_EEESH_NS5_IJSG_S7_EEESP_EENS2_23PersistentTileSchedulerENS2_41Sm100FmhaCtxKernelWarpspecializedScheduleEEEEEvNT_6ParamsE:
	.zero		2432


//--------------------- SYMBOLS --------------------------

	.type		.nv.reservedSmem.offset0,@object
	.size		.nv.reservedSmem.offset0,0x4
	.type		.nv.reservedSmem.cap,@object
	.size		.nv.reservedSmem.cap,0x4
	.type		vprintf,@function
	.type		__assertfail,@function
